//
// Generated by NVIDIA NVVM Compiler
//
// Compiler Build ID: CL-36424714
// Cuda compilation tools, release 13.0, V13.0.88
// Based on NVVM 20.0.0
//

.version 9.0
.target sm_100
.address_size 64

	// .globl	_ZN3cub18CUB_300001_SM_10006detail11EmptyKernelIvEEvv
// _ZZN3cub18CUB_300001_SM_10006detail6reduce28DeviceReduceSingleTileKernelINS2_10policy_hubIfjN4cuda3std3__44plusIfEEE10Policy1000EN6thrust24THRUST_300001_SM_1000_NS6detail15normal_iteratorINSD_10device_ptrIfEEEEPfjS9_ffNS7_10__identityEEEvT0_T1_T2_T3_T4_T6_E12temp_storage has been demoted
// _ZZN3cub18CUB_300001_SM_10006detail6reduce18DeviceReduceKernelINS2_10policy_hubIfjN4cuda3std3__44plusIfEEE10Policy1000EN6thrust24THRUST_300001_SM_1000_NS6detail15normal_iteratorINSD_10device_ptrIfEEEEjS9_fNS7_10__identityEEEvT0_PT3_T1_NS0_13GridEvenShareISN_EET2_T4_E12temp_storage has been demoted
// _ZZN3cub18CUB_300001_SM_10006detail6reduce28DeviceReduceSingleTileKernelINS2_10policy_hubIfjN4cuda3std3__44plusIfEEE10Policy1000EPfSC_iS9_ffNS7_10__identityEEEvT0_T1_T2_T3_T4_T6_E12temp_storage has been demoted
// _ZZN3cub18CUB_300001_SM_10006detail6reduce28DeviceReduceSingleTileKernelINS2_10policy_hubIfyN4cuda3std3__44plusIfEEE10Policy1000EN6thrust24THRUST_300001_SM_1000_NS6detail15normal_iteratorINSD_10device_ptrIfEEEEPfyS9_ffNS7_10__identityEEEvT0_T1_T2_T3_T4_T6_E12temp_storage has been demoted
// _ZZN3cub18CUB_300001_SM_10006detail6reduce18DeviceReduceKernelINS2_10policy_hubIfyN4cuda3std3__44plusIfEEE10Policy1000EN6thrust24THRUST_300001_SM_1000_NS6detail15normal_iteratorINSD_10device_ptrIfEEEEyS9_fNS7_10__identityEEEvT0_PT3_T1_NS0_13GridEvenShareISN_EET2_T4_E12temp_storage has been demoted
// _ZZN3cub18CUB_300001_SM_10006detail6reduce28DeviceReduceSingleTileKernelINS2_10policy_hubIfyN4cuda3std3__44plusIfEEE10Policy1000EPfSC_iS9_ffNS7_10__identityEEEvT0_T1_T2_T3_T4_T6_E12temp_storage has been demoted
.global .align 1 .b8 _ZN34_INTERNAL_09e9c3b5_4_k_cu_8304f0d24cuda3std3__45__cpo5beginE[1];
.global .align 1 .b8 _ZN34_INTERNAL_09e9c3b5_4_k_cu_8304f0d24cuda3std3__45__cpo3endE[1];
.global .align 1 .b8 _ZN34_INTERNAL_09e9c3b5_4_k_cu_8304f0d24cuda3std3__45__cpo6cbeginE[1];
.global .align 1 .b8 _ZN34_INTERNAL_09e9c3b5_4_k_cu_8304f0d24cuda3std3__45__cpo4cendE[1];
.global .align 1 .b8 _ZN34_INTERNAL_09e9c3b5_4_k_cu_8304f0d24cuda3std3__45__cpo6rbeginE[1];
.global .align 1 .b8 _ZN34_INTERNAL_09e9c3b5_4_k_cu_8304f0d24cuda3std3__45__cpo4rendE[1];
.global .align 1 .b8 _ZN34_INTERNAL_09e9c3b5_4_k_cu_8304f0d24cuda3std3__45__cpo7crbeginE[1];
.global .align 1 .b8 _ZN34_INTERNAL_09e9c3b5_4_k_cu_8304f0d24cuda3std3__45__cpo5crendE[1];
.global .align 1 .b8 _ZN34_INTERNAL_09e9c3b5_4_k_cu_8304f0d24cuda3std3__436_GLOBAL__N__09e9c3b5_4_k_cu_8304f0d26ignoreE[1];
.global .align 1 .b8 _ZN34_INTERNAL_09e9c3b5_4_k_cu_8304f0d24cuda3std3__419piecewise_constructE[1];
.global .align 1 .b8 _ZN34_INTERNAL_09e9c3b5_4_k_cu_8304f0d24cuda3std3__48in_placeE[1];
.global .align 1 .b8 _ZN34_INTERNAL_09e9c3b5_4_k_cu_8304f0d24cuda3std3__420unreachable_sentinelE[1];
.global .align 1 .b8 _ZN34_INTERNAL_09e9c3b5_4_k_cu_8304f0d24cuda3std3__47nulloptE[1];
.global .align 1 .b8 _ZN34_INTERNAL_09e9c3b5_4_k_cu_8304f0d24cuda3std3__48unexpectE[1];
.global .align 1 .b8 _ZN34_INTERNAL_09e9c3b5_4_k_cu_8304f0d24cuda3std6ranges3__45__cpo4swapE[1];
.global .align 1 .b8 _ZN34_INTERNAL_09e9c3b5_4_k_cu_8304f0d24cuda3std6ranges3__45__cpo9iter_moveE[1];
.global .align 1 .b8 _ZN34_INTERNAL_09e9c3b5_4_k_cu_8304f0d24cuda3std6ranges3__45__cpo5beginE[1];
.global .align 1 .b8 _ZN34_INTERNAL_09e9c3b5_4_k_cu_8304f0d24cuda3std6ranges3__45__cpo3endE[1];
.global .align 1 .b8 _ZN34_INTERNAL_09e9c3b5_4_k_cu_8304f0d24cuda3std6ranges3__45__cpo6cbeginE[1];
.global .align 1 .b8 _ZN34_INTERNAL_09e9c3b5_4_k_cu_8304f0d24cuda3std6ranges3__45__cpo4cendE[1];
.global .align 1 .b8 _ZN34_INTERNAL_09e9c3b5_4_k_cu_8304f0d24cuda3std6ranges3__45__cpo7advanceE[1];
.global .align 1 .b8 _ZN34_INTERNAL_09e9c3b5_4_k_cu_8304f0d24cuda3std6ranges3__45__cpo9iter_swapE[1];
.global .align 1 .b8 _ZN34_INTERNAL_09e9c3b5_4_k_cu_8304f0d24cuda3std6ranges3__45__cpo4nextE[1];
.global .align 1 .b8 _ZN34_INTERNAL_09e9c3b5_4_k_cu_8304f0d24cuda3std6ranges3__45__cpo4prevE[1];
.global .align 1 .b8 _ZN34_INTERNAL_09e9c3b5_4_k_cu_8304f0d24cuda3std6ranges3__45__cpo4dataE[1];
.global .align 1 .b8 _ZN34_INTERNAL_09e9c3b5_4_k_cu_8304f0d24cuda3std6ranges3__45__cpo5cdataE[1];
.global .align 1 .b8 _ZN34_INTERNAL_09e9c3b5_4_k_cu_8304f0d24cuda3std6ranges3__45__cpo4sizeE[1];
.global .align 1 .b8 _ZN34_INTERNAL_09e9c3b5_4_k_cu_8304f0d24cuda3std6ranges3__45__cpo5ssizeE[1];
.global .align 1 .b8 _ZN34_INTERNAL_09e9c3b5_4_k_cu_8304f0d24cuda3std6ranges3__45__cpo8distanceE[1];
.global .align 1 .b8 _ZN34_INTERNAL_09e9c3b5_4_k_cu_8304f0d26thrust24THRUST_300001_SM_1000_NS8cuda_cub3parE[1];
.global .align 1 .b8 _ZN34_INTERNAL_09e9c3b5_4_k_cu_8304f0d26thrust24THRUST_300001_SM_1000_NS8cuda_cub10par_nosyncE[1];
.global .align 1 .b8 _ZN34_INTERNAL_09e9c3b5_4_k_cu_8304f0d26thrust24THRUST_300001_SM_1000_NS6system6detail10sequential3seqE[1];
.global .align 1 .b8 _ZN34_INTERNAL_09e9c3b5_4_k_cu_8304f0d26thrust24THRUST_300001_SM_1000_NS12placeholders2_1E[1];
.global .align 1 .b8 _ZN34_INTERNAL_09e9c3b5_4_k_cu_8304f0d26thrust24THRUST_300001_SM_1000_NS12placeholders2_2E[1];
.global .align 1 .b8 _ZN34_INTERNAL_09e9c3b5_4_k_cu_8304f0d26thrust24THRUST_300001_SM_1000_NS12placeholders2_3E[1];
.global .align 1 .b8 _ZN34_INTERNAL_09e9c3b5_4_k_cu_8304f0d26thrust24THRUST_300001_SM_1000_NS12placeholders2_4E[1];
.global .align 1 .b8 _ZN34_INTERNAL_09e9c3b5_4_k_cu_8304f0d26thrust24THRUST_300001_SM_1000_NS12placeholders2_5E[1];
.global .align 1 .b8 _ZN34_INTERNAL_09e9c3b5_4_k_cu_8304f0d26thrust24THRUST_300001_SM_1000_NS12placeholders2_6E[1];
.global .align 1 .b8 _ZN34_INTERNAL_09e9c3b5_4_k_cu_8304f0d26thrust24THRUST_300001_SM_1000_NS12placeholders2_7E[1];
.global .align 1 .b8 _ZN34_INTERNAL_09e9c3b5_4_k_cu_8304f0d26thrust24THRUST_300001_SM_1000_NS12placeholders2_8E[1];
.global .align 1 .b8 _ZN34_INTERNAL_09e9c3b5_4_k_cu_8304f0d26thrust24THRUST_300001_SM_1000_NS12placeholders2_9E[1];
.global .align 1 .b8 _ZN34_INTERNAL_09e9c3b5_4_k_cu_8304f0d26thrust24THRUST_300001_SM_1000_NS12placeholders3_10E[1];
.global .align 1 .b8 _ZN34_INTERNAL_09e9c3b5_4_k_cu_8304f0d26thrust24THRUST_300001_SM_1000_NS3seqE[1];

.visible .entry _ZN3cub18CUB_300001_SM_10006detail11EmptyKernelIvEEvv()
{


	ret;

}
	// .globl	_ZN3cub18CUB_300001_SM_10006detail8for_each13static_kernelINS2_12policy_hub_t12policy_500_tEmN6thrust24THRUST_300001_SM_1000_NS8cuda_cub6__fill7functorINS7_6detail15normal_iteratorINS7_10device_ptrIfEEEEfEEEEvT0_T1_
.visible .entry _ZN3cub18CUB_300001_SM_10006detail8for_each13static_kernelINS2_12policy_hub_t12policy_500_tEmN6thrust24THRUST_300001_SM_1000_NS8cuda_cub6__fill7functorINS7_6detail15normal_iteratorINS7_10device_ptrIfEEEEfEEEEvT0_T1_(
	.param .u64 _ZN3cub18CUB_300001_SM_10006detail8for_each13static_kernelINS2_12policy_hub_t12policy_500_tEmN6thrust24THRUST_300001_SM_1000_NS8cuda_cub6__fill7functorINS7_6detail15normal_iteratorINS7_10device_ptrIfEEEEfEEEEvT0_T1__param_0,
	.param .align 8 .b8 _ZN3cub18CUB_300001_SM_10006detail8for_each13static_kernelINS2_12policy_hub_t12policy_500_tEmN6thrust24THRUST_300001_SM_1000_NS8cuda_cub6__fill7functorINS7_6detail15normal_iteratorINS7_10device_ptrIfEEEEfEEEEvT0_T1__param_1[16]
)
.maxntid 256
{
	.reg .pred 	%p<4>;
	.reg .b16 	%rs<5>;
	.reg .b32 	%r<10>;
	.reg .b32 	%f<3>;
	.reg .b64 	%rd<16>;

	ld.param.f32 	%f2, [_ZN3cub18CUB_300001_SM_10006detail8for_each13static_kernelINS2_12policy_hub_t12policy_500_tEmN6thrust24THRUST_300001_SM_1000_NS8cuda_cub6__fill7functorINS7_6detail15normal_iteratorINS7_10device_ptrIfEEEEfEEEEvT0_T1__param_1+8];
	ld.param.u64 	%rd4, [_ZN3cub18CUB_300001_SM_10006detail8for_each13static_kernelINS2_12policy_hub_t12policy_500_tEmN6thrust24THRUST_300001_SM_1000_NS8cuda_cub6__fill7functorINS7_6detail15normal_iteratorINS7_10device_ptrIfEEEEfEEEEvT0_T1__param_1];
	ld.param.u64 	%rd5, [_ZN3cub18CUB_300001_SM_10006detail8for_each13static_kernelINS2_12policy_hub_t12policy_500_tEmN6thrust24THRUST_300001_SM_1000_NS8cuda_cub6__fill7functorINS7_6detail15normal_iteratorINS7_10device_ptrIfEEEEfEEEEvT0_T1__param_0];
	mov.u32 	%r7, %ctaid.x;
	mul.wide.u32 	%rd1, %r7, 512;
	sub.s64 	%rd2, %rd5, %rd1;
	setp.lt.u64 	%p1, %rd2, 512;
	@%p1 bra 	$L__BB1_2;
	mov.u32 	%r9, %tid.x;
	cvta.to.global.u64 	%rd11, %rd4;
	cvt.u64.u32 	%rd12, %r9;
	add.s64 	%rd13, %rd1, %rd12;
	shl.b64 	%rd14, %rd13, 2;
	add.s64 	%rd15, %rd11, %rd14;
	st.global.f32 	[%rd15], %f2;
	st.global.f32 	[%rd15+1024], %f2;
	bra.uni 	$L__BB1_6;
$L__BB1_2:
	cvta.to.global.u64 	%rd6, %rd4;
	mov.u32 	%r1, %tid.x;
	cvt.u64.u32 	%rd7, %r1;
	setp.le.u64 	%p2, %rd2, %rd7;
	add.s64 	%rd8, %rd1, %rd7;
	shl.b64 	%rd9, %rd8, 2;
	add.s64 	%rd3, %rd6, %rd9;
	@%p2 bra 	$L__BB1_4;
	st.global.f32 	[%rd3], %f2;
$L__BB1_4:
	add.s32 	%r8, %r1, 256;
	cvt.u64.u32 	%rd10, %r8;
	setp.le.u64 	%p3, %rd2, %rd10;
	@%p3 bra 	$L__BB1_6;
	st.global.f32 	[%rd3+1024], %f2;
$L__BB1_6:
	ret;

}
	// .globl	_ZN3cub18CUB_300001_SM_10006detail8for_each13static_kernelINS2_12policy_hub_t12policy_500_tEmN6thrust24THRUST_300001_SM_1000_NS8cuda_cub20__uninitialized_fill7functorINS7_10device_ptrIfEEfEEEEvT0_T1_
.visible .entry _ZN3cub18CUB_300001_SM_10006detail8for_each13static_kernelINS2_12policy_hub_t12policy_500_tEmN6thrust24THRUST_300001_SM_1000_NS8cuda_cub20__uninitialized_fill7functorINS7_10device_ptrIfEEfEEEEvT0_T1_(
	.param .u64 _ZN3cub18CUB_300001_SM_10006detail8for_each13static_kernelINS2_12policy_hub_t12policy_500_tEmN6thrust24THRUST_300001_SM_1000_NS8cuda_cub20__uninitialized_fill7functorINS7_10device_ptrIfEEfEEEEvT0_T1__param_0,
	.param .align 8 .b8 _ZN3cub18CUB_300001_SM_10006detail8for_each13static_kernelINS2_12policy_hub_t12policy_500_tEmN6thrust24THRUST_300001_SM_1000_NS8cuda_cub20__uninitialized_fill7functorINS7_10device_ptrIfEEfEEEEvT0_T1__param_1[16]
)
.maxntid 256
{
	.reg .pred 	%p<4>;
	.reg .b16 	%rs<5>;
	.reg .b32 	%r<10>;
	.reg .b32 	%f<3>;
	.reg .b64 	%rd<16>;

	ld.param.f32 	%f2, [_ZN3cub18CUB_300001_SM_10006detail8for_each13static_kernelINS2_12policy_hub_t12policy_500_tEmN6thrust24THRUST_300001_SM_1000_NS8cuda_cub20__uninitialized_fill7functorINS7_10device_ptrIfEEfEEEEvT0_T1__param_1+8];
	ld.param.u64 	%rd4, [_ZN3cub18CUB_300001_SM_10006detail8for_each13static_kernelINS2_12policy_hub_t12policy_500_tEmN6thrust24THRUST_300001_SM_1000_NS8cuda_cub20__uninitialized_fill7functorINS7_10device_ptrIfEEfEEEEvT0_T1__param_1];
	ld.param.u64 	%rd5, [_ZN3cub18CUB_300001_SM_10006detail8for_each13static_kernelINS2_12policy_hub_t12policy_500_tEmN6thrust24THRUST_300001_SM_1000_NS8cuda_cub20__uninitialized_fill7functorINS7_10device_ptrIfEEfEEEEvT0_T1__param_0];
	mov.u32 	%r7, %ctaid.x;
	mul.wide.u32 	%rd1, %r7, 512;
	sub.s64 	%rd2, %rd5, %rd1;
	setp.lt.u64 	%p1, %rd2, 512;
	@%p1 bra 	$L__BB2_2;
	mov.u32 	%r9, %tid.x;
	cvta.to.global.u64 	%rd11, %rd4;
	cvt.u64.u32 	%rd12, %r9;
	add.s64 	%rd13, %rd1, %rd12;
	shl.b64 	%rd14, %rd13, 2;
	add.s64 	%rd15, %rd11, %rd14;
	st.global.f32 	[%rd15], %f2;
	st.global.f32 	[%rd15+1024], %f2;
	bra.uni 	$L__BB2_6;
$L__BB2_2:
	cvta.to.global.u64 	%rd6, %rd4;
	mov.u32 	%r1, %tid.x;
	cvt.u64.u32 	%rd7, %r1;
	setp.le.u64 	%p2, %rd2, %rd7;
	add.s64 	%rd8, %rd1, %rd7;
	shl.b64 	%rd9, %rd8, 2;
	add.s64 	%rd3, %rd6, %rd9;
	@%p2 bra 	$L__BB2_4;
	st.global.f32 	[%rd3], %f2;
$L__BB2_4:
	add.s32 	%r8, %r1, 256;
	cvt.u64.u32 	%rd10, %r8;
	setp.le.u64 	%p3, %rd2, %rd10;
	@%p3 bra 	$L__BB2_6;
	st.global.f32 	[%rd3+1024], %f2;
$L__BB2_6:
	ret;

}
	// .globl	_ZN3cub18CUB_300001_SM_10006detail8for_each13static_kernelINS2_12policy_hub_t12policy_500_tElN6thrust24THRUST_300001_SM_1000_NS8cuda_cub6__fill7functorINS7_6detail15normal_iteratorINS7_10device_ptrIfEEEEfEEEEvT0_T1_
.visible .entry _ZN3cub18CUB_300001_SM_10006detail8for_each13static_kernelINS2_12policy_hub_t12policy_500_tElN6thrust24THRUST_300001_SM_1000_NS8cuda_cub6__fill7functorINS7_6detail15normal_iteratorINS7_10device_ptrIfEEEEfEEEEvT0_T1_(
	.param .u64 _ZN3cub18CUB_300001_SM_10006detail8for_each13static_kernelINS2_12policy_hub_t12policy_500_tElN6thrust24THRUST_300001_SM_1000_NS8cuda_cub6__fill7functorINS7_6detail15normal_iteratorINS7_10device_ptrIfEEEEfEEEEvT0_T1__param_0,
	.param .align 8 .b8 _ZN3cub18CUB_300001_SM_10006detail8for_each13static_kernelINS2_12policy_hub_t12policy_500_tElN6thrust24THRUST_300001_SM_1000_NS8cuda_cub6__fill7functorINS7_6detail15normal_iteratorINS7_10device_ptrIfEEEEfEEEEvT0_T1__param_1[16]
)
.maxntid 256
{
	.reg .pred 	%p<4>;
	.reg .b16 	%rs<5>;
	.reg .b32 	%r<10>;
	.reg .b32 	%f<3>;
	.reg .b64 	%rd<17>;

	ld.param.f32 	%f2, [_ZN3cub18CUB_300001_SM_10006detail8for_each13static_kernelINS2_12policy_hub_t12policy_500_tElN6thrust24THRUST_300001_SM_1000_NS8cuda_cub6__fill7functorINS7_6detail15normal_iteratorINS7_10device_ptrIfEEEEfEEEEvT0_T1__param_1+8];
	ld.param.u64 	%rd5, [_ZN3cub18CUB_300001_SM_10006detail8for_each13static_kernelINS2_12policy_hub_t12policy_500_tElN6thrust24THRUST_300001_SM_1000_NS8cuda_cub6__fill7functorINS7_6detail15normal_iteratorINS7_10device_ptrIfEEEEfEEEEvT0_T1__param_1];
	ld.param.u64 	%rd6, [_ZN3cub18CUB_300001_SM_10006detail8for_each13static_kernelINS2_12policy_hub_t12policy_500_tElN6thrust24THRUST_300001_SM_1000_NS8cuda_cub6__fill7functorINS7_6detail15normal_iteratorINS7_10device_ptrIfEEEEfEEEEvT0_T1__param_0];
	mov.u32 	%r7, %ctaid.x;
	mul.wide.u32 	%rd1, %r7, 512;
	sub.s64 	%rd2, %rd6, %rd1;
	setp.lt.s64 	%p1, %rd2, 512;
	@%p1 bra 	$L__BB3_2;
	mov.u32 	%r9, %tid.x;
	cvta.to.global.u64 	%rd12, %rd5;
	cvt.u64.u32 	%rd13, %r9;
	add.s64 	%rd14, %rd1, %rd13;
	shl.b64 	%rd15, %rd14, 2;
	add.s64 	%rd16, %rd12, %rd15;
	st.global.f32 	[%rd16], %f2;
	st.global.f32 	[%rd16+1024], %f2;
	bra.uni 	$L__BB3_6;
$L__BB3_2:
	cvta.to.global.u64 	%rd7, %rd5;
	mov.u32 	%r1, %tid.x;
	cvt.s64.s32 	%rd3, %rd2;
	cvt.u64.u32 	%rd8, %r1;
	setp.le.s64 	%p2, %rd3, %rd8;
	add.s64 	%rd9, %rd1, %rd8;
	shl.b64 	%rd10, %rd9, 2;
	add.s64 	%rd4, %rd7, %rd10;
	@%p2 bra 	$L__BB3_4;
	st.global.f32 	[%rd4], %f2;
$L__BB3_4:
	add.s32 	%r8, %r1, 256;
	cvt.u64.u32 	%rd11, %r8;
	setp.le.s64 	%p3, %rd3, %rd11;
	@%p3 bra 	$L__BB3_6;
	st.global.f32 	[%rd4+1024], %f2;
$L__BB3_6:
	ret;

}
	// .globl	_ZN3cub18CUB_300001_SM_10006detail9transform16transform_kernelINS2_10policy_hubILb1EN4cuda3std3__45tupleIJN6thrust24THRUST_300001_SM_1000_NS6detail15normal_iteratorINSA_10device_ptrIfEEEESF_EEEE10policy1000Ei16multiply_functorSF_JPfSK_EEEvT0_iT1_T2_DpNS2_10kernel_argIT3_EE
.visible .entry _ZN3cub18CUB_300001_SM_10006detail9transform16transform_kernelINS2_10policy_hubILb1EN4cuda3std3__45tupleIJN6thrust24THRUST_300001_SM_1000_NS6detail15normal_iteratorINSA_10device_ptrIfEEEESF_EEEE10policy1000Ei16multiply_functorSF_JPfSK_EEEvT0_iT1_T2_DpNS2_10kernel_argIT3_EE(
	.param .u32 _ZN3cub18CUB_300001_SM_10006detail9transform16transform_kernelINS2_10policy_hubILb1EN4cuda3std3__45tupleIJN6thrust24THRUST_300001_SM_1000_NS6detail15normal_iteratorINSA_10device_ptrIfEEEESF_EEEE10policy1000Ei16multiply_functorSF_JPfSK_EEEvT0_iT1_T2_DpNS2_10kernel_argIT3_EE_param_0,
	.param .u32 _ZN3cub18CUB_300001_SM_10006detail9transform16transform_kernelINS2_10policy_hubILb1EN4cuda3std3__45tupleIJN6thrust24THRUST_300001_SM_1000_NS6detail15normal_iteratorINSA_10device_ptrIfEEEESF_EEEE10policy1000Ei16multiply_functorSF_JPfSK_EEEvT0_iT1_T2_DpNS2_10kernel_argIT3_EE_param_1,
	.param .align 4 .b8 _ZN3cub18CUB_300001_SM_10006detail9transform16transform_kernelINS2_10policy_hubILb1EN4cuda3std3__45tupleIJN6thrust24THRUST_300001_SM_1000_NS6detail15normal_iteratorINSA_10device_ptrIfEEEESF_EEEE10policy1000Ei16multiply_functorSF_JPfSK_EEEvT0_iT1_T2_DpNS2_10kernel_argIT3_EE_param_2[4],
	.param .align 8 .b8 _ZN3cub18CUB_300001_SM_10006detail9transform16transform_kernelINS2_10policy_hubILb1EN4cuda3std3__45tupleIJN6thrust24THRUST_300001_SM_1000_NS6detail15normal_iteratorINSA_10device_ptrIfEEEESF_EEEE10policy1000Ei16multiply_functorSF_JPfSK_EEEvT0_iT1_T2_DpNS2_10kernel_argIT3_EE_param_3[8],
	.param .align 8 .b8 _ZN3cub18CUB_300001_SM_10006detail9transform16transform_kernelINS2_10policy_hubILb1EN4cuda3std3__45tupleIJN6thrust24THRUST_300001_SM_1000_NS6detail15normal_iteratorINSA_10device_ptrIfEEEESF_EEEE10policy1000Ei16multiply_functorSF_JPfSK_EEEvT0_iT1_T2_DpNS2_10kernel_argIT3_EE_param_4[16],
	.param .align 8 .b8 _ZN3cub18CUB_300001_SM_10006detail9transform16transform_kernelINS2_10policy_hubILb1EN4cuda3std3__45tupleIJN6thrust24THRUST_300001_SM_1000_NS6detail15normal_iteratorINSA_10device_ptrIfEEEESF_EEEE10policy1000Ei16multiply_functorSF_JPfSK_EEEvT0_iT1_T2_DpNS2_10kernel_argIT3_EE_param_5[16]
)
.maxntid 128
{
	.reg .pred 	%p<38>;
	.reg .b32 	%r<81>;
	.reg .b32 	%f<123>;
	.reg .b64 	%rd<97>;

	ld.param.f32 	%f2, [_ZN3cub18CUB_300001_SM_10006detail9transform16transform_kernelINS2_10policy_hubILb1EN4cuda3std3__45tupleIJN6thrust24THRUST_300001_SM_1000_NS6detail15normal_iteratorINSA_10device_ptrIfEEEESF_EEEE10policy1000Ei16multiply_functorSF_JPfSK_EEEvT0_iT1_T2_DpNS2_10kernel_argIT3_EE_param_2];
	ld.param.u32 	%r45, [_ZN3cub18CUB_300001_SM_10006detail9transform16transform_kernelINS2_10policy_hubILb1EN4cuda3std3__45tupleIJN6thrust24THRUST_300001_SM_1000_NS6detail15normal_iteratorINSA_10device_ptrIfEEEESF_EEEE10policy1000Ei16multiply_functorSF_JPfSK_EEEvT0_iT1_T2_DpNS2_10kernel_argIT3_EE_param_0];
	ld.param.u64 	%rd27, [_ZN3cub18CUB_300001_SM_10006detail9transform16transform_kernelINS2_10policy_hubILb1EN4cuda3std3__45tupleIJN6thrust24THRUST_300001_SM_1000_NS6detail15normal_iteratorINSA_10device_ptrIfEEEESF_EEEE10policy1000Ei16multiply_functorSF_JPfSK_EEEvT0_iT1_T2_DpNS2_10kernel_argIT3_EE_param_5];
	ld.param.u64 	%rd25, [_ZN3cub18CUB_300001_SM_10006detail9transform16transform_kernelINS2_10policy_hubILb1EN4cuda3std3__45tupleIJN6thrust24THRUST_300001_SM_1000_NS6detail15normal_iteratorINSA_10device_ptrIfEEEESF_EEEE10policy1000Ei16multiply_functorSF_JPfSK_EEEvT0_iT1_T2_DpNS2_10kernel_argIT3_EE_param_4];
	ld.param.u64 	%rd29, [_ZN3cub18CUB_300001_SM_10006detail9transform16transform_kernelINS2_10policy_hubILb1EN4cuda3std3__45tupleIJN6thrust24THRUST_300001_SM_1000_NS6detail15normal_iteratorINSA_10device_ptrIfEEEESF_EEEE10policy1000Ei16multiply_functorSF_JPfSK_EEEvT0_iT1_T2_DpNS2_10kernel_argIT3_EE_param_3];
	ld.param.u32 	%r44, [_ZN3cub18CUB_300001_SM_10006detail9transform16transform_kernelINS2_10policy_hubILb1EN4cuda3std3__45tupleIJN6thrust24THRUST_300001_SM_1000_NS6detail15normal_iteratorINSA_10device_ptrIfEEEESF_EEEE10policy1000Ei16multiply_functorSF_JPfSK_EEEvT0_iT1_T2_DpNS2_10kernel_argIT3_EE_param_1];
	cvta.to.global.u64 	%rd1, %rd29;
	cvta.to.global.u64 	%rd2, %rd25;
	cvta.to.global.u64 	%rd3, %rd27;
	shl.b32 	%r1, %r44, 7;
	mov.u32 	%r46, %ctaid.x;
	mul.lo.s32 	%r2, %r1, %r46;
	sub.s32 	%r3, %r45, %r2;
	min.s32 	%r4, %r1, %r3;
	shl.b32 	%r5, %r4, 2;
	mov.u32 	%r6, %tid.x;
	shl.b32 	%r71, %r6, 7;
	setp.ge.s32 	%p1, %r71, %r5;
	@%p1 bra 	$L__BB4_5;
	mul.wide.u32 	%rd4, %r6, 128;
	add.s64 	%rd30, %rd2, %rd4;
	mul.wide.s32 	%rd5, %r2, 4;
	add.s64 	%rd94, %rd30, %rd5;
	mov.u32 	%r70, %r71;
$L__BB4_2:
	.pragma "nounroll";
	// begin inline asm
	prefetch.global.L2 [%rd94];
	// end inline asm
	add.s32 	%r70, %r70, 16384;
	add.s64 	%rd94, %rd94, 16384;
	setp.lt.s32 	%p2, %r70, %r5;
	@%p2 bra 	$L__BB4_2;
	add.s64 	%rd32, %rd3, %rd4;
	add.s64 	%rd95, %rd32, %rd5;
$L__BB4_4:
	.pragma "nounroll";
	// begin inline asm
	prefetch.global.L2 [%rd95];
	// end inline asm
	add.s32 	%r71, %r71, 16384;
	add.s64 	%rd95, %rd95, 16384;
	setp.lt.s32 	%p3, %r71, %r5;
	@%p3 bra 	$L__BB4_4;
$L__BB4_5:
	mul.wide.s32 	%rd96, %r2, 4;
	add.s64 	%rd12, %rd2, %rd96;
	add.s64 	%rd13, %rd3, %rd96;
	add.s64 	%rd14, %rd1, %rd96;
	setp.gt.s32 	%p4, %r1, %r3;
	@%p4 bra 	$L__BB4_18;
	setp.lt.s32 	%p5, %r44, 1;
	@%p5 bra 	$L__BB4_59;
	setp.lt.u32 	%p6, %r44, 8;
	mov.b32 	%r79, 0;
	@%p6 bra 	$L__BB4_10;
	and.b32  	%r48, %r44, 2147483640;
	neg.s32 	%r73, %r48;
	mul.wide.u32 	%rd35, %r6, 4;
	add.s64 	%rd15, %rd1, %rd35;
	add.s64 	%rd36, %rd96, 1536;
	add.s64 	%rd17, %rd2, %rd36;
	add.s32 	%r72, %r6, 128;
	add.s64 	%rd18, %rd3, %rd36;
	add.s64 	%rd19, %rd1, %rd36;
$L__BB4_9:
	.pragma "nounroll";
	and.b32  	%r79, %r44, 2147483640;
	mul.wide.s32 	%rd37, %r72, 4;
	add.s64 	%rd38, %rd17, %rd37;
	add.s64 	%rd39, %rd18, %rd37;
	add.s64 	%rd40, %rd19, %rd37;
	cvta.to.global.u64 	%rd41, %rd25;
	mul.wide.u32 	%rd42, %r6, 4;
	add.s64 	%rd43, %rd41, %rd42;
	add.s64 	%rd44, %rd43, %rd96;
	cvta.to.global.u64 	%rd45, %rd27;
	add.s64 	%rd46, %rd45, %rd42;
	add.s64 	%rd47, %rd46, %rd96;
	ld.global.f32 	%f3, [%rd44];
	mul.f32 	%f4, %f2, %f3;
	ld.global.f32 	%f5, [%rd47];
	mul.f32 	%f6, %f4, %f5;
	add.s64 	%rd48, %rd15, %rd96;
	st.global.f32 	[%rd48], %f6;
	ld.global.f32 	%f7, [%rd38+-1536];
	mul.f32 	%f8, %f2, %f7;
	ld.global.f32 	%f9, [%rd39+-1536];
	mul.f32 	%f10, %f8, %f9;
	st.global.f32 	[%rd40+-1536], %f10;
	ld.global.f32 	%f11, [%rd38+-1024];
	mul.f32 	%f12, %f2, %f11;
	ld.global.f32 	%f13, [%rd39+-1024];
	mul.f32 	%f14, %f12, %f13;
	st.global.f32 	[%rd40+-1024], %f14;
	ld.global.f32 	%f15, [%rd38+-512];
	mul.f32 	%f16, %f2, %f15;
	ld.global.f32 	%f17, [%rd39+-512];
	mul.f32 	%f18, %f16, %f17;
	st.global.f32 	[%rd40+-512], %f18;
	ld.global.f32 	%f19, [%rd38];
	mul.f32 	%f20, %f2, %f19;
	ld.global.f32 	%f21, [%rd39];
	mul.f32 	%f22, %f20, %f21;
	st.global.f32 	[%rd40], %f22;
	ld.global.f32 	%f23, [%rd38+512];
	mul.f32 	%f24, %f2, %f23;
	ld.global.f32 	%f25, [%rd39+512];
	mul.f32 	%f26, %f24, %f25;
	st.global.f32 	[%rd40+512], %f26;
	ld.global.f32 	%f27, [%rd38+1024];
	mul.f32 	%f28, %f2, %f27;
	ld.global.f32 	%f29, [%rd39+1024];
	mul.f32 	%f30, %f28, %f29;
	st.global.f32 	[%rd40+1024], %f30;
	ld.global.f32 	%f31, [%rd38+1536];
	mul.f32 	%f32, %f2, %f31;
	ld.global.f32 	%f33, [%rd39+1536];
	mul.f32 	%f34, %f32, %f33;
	st.global.f32 	[%rd40+1536], %f34;
	add.s32 	%r73, %r73, 8;
	add.s64 	%rd96, %rd96, 4096;
	add.s32 	%r72, %r72, 1024;
	setp.eq.s32 	%p7, %r73, 0;
	@%p7 bra 	$L__BB4_10;
	bra.uni 	$L__BB4_9;
$L__BB4_10:
	and.b32  	%r38, %r44, 7;
	setp.eq.s32 	%p8, %r38, 0;
	@%p8 bra 	$L__BB4_59;
	and.b32  	%r39, %r44, 3;
	setp.lt.u32 	%p9, %r38, 4;
	@%p9 bra 	$L__BB4_13;
	shl.b32 	%r49, %r79, 7;
	add.s32 	%r50, %r49, %r6;
	mul.wide.s32 	%rd49, %r50, 4;
	add.s64 	%rd50, %rd12, %rd49;
	add.s64 	%rd51, %rd13, %rd49;
	ld.global.f32 	%f35, [%rd50];
	mul.f32 	%f36, %f2, %f35;
	ld.global.f32 	%f37, [%rd51];
	mul.f32 	%f38, %f36, %f37;
	add.s64 	%rd52, %rd14, %rd49;
	st.global.f32 	[%rd52], %f38;
	ld.global.f32 	%f39, [%rd50+512];
	mul.f32 	%f40, %f2, %f39;
	ld.global.f32 	%f41, [%rd51+512];
	mul.f32 	%f42, %f40, %f41;
	st.global.f32 	[%rd52+512], %f42;
	ld.global.f32 	%f43, [%rd50+1024];
	mul.f32 	%f44, %f2, %f43;
	ld.global.f32 	%f45, [%rd51+1024];
	mul.f32 	%f46, %f44, %f45;
	st.global.f32 	[%rd52+1024], %f46;
	ld.global.f32 	%f47, [%rd50+1536];
	mul.f32 	%f48, %f2, %f47;
	ld.global.f32 	%f49, [%rd51+1536];
	mul.f32 	%f50, %f48, %f49;
	st.global.f32 	[%rd52+1536], %f50;
	add.s32 	%r79, %r79, 4;
$L__BB4_13:
	setp.eq.s32 	%p10, %r39, 0;
	@%p10 bra 	$L__BB4_59;
	setp.eq.s32 	%p11, %r39, 1;
	@%p11 bra 	$L__BB4_16;
	shl.b32 	%r51, %r79, 7;
	add.s32 	%r52, %r51, %r6;
	mul.wide.s32 	%rd53, %r52, 4;
	add.s64 	%rd54, %rd12, %rd53;
	add.s64 	%rd55, %rd13, %rd53;
	ld.global.f32 	%f51, [%rd54];
	mul.f32 	%f52, %f2, %f51;
	ld.global.f32 	%f53, [%rd55];
	mul.f32 	%f54, %f52, %f53;
	add.s64 	%rd56, %rd14, %rd53;
	st.global.f32 	[%rd56], %f54;
	ld.global.f32 	%f55, [%rd54+512];
	mul.f32 	%f56, %f2, %f55;
	ld.global.f32 	%f57, [%rd55+512];
	mul.f32 	%f58, %f56, %f57;
	st.global.f32 	[%rd56+512], %f58;
	add.s32 	%r79, %r79, 2;
$L__BB4_16:
	and.b32  	%r53, %r44, 1;
	setp.eq.b32 	%p12, %r53, 1;
	not.pred 	%p13, %p12;
	@%p13 bra 	$L__BB4_59;
	shl.b32 	%r54, %r79, 7;
	add.s32 	%r55, %r54, %r6;
	mul.wide.s32 	%rd57, %r55, 4;
	add.s64 	%rd58, %rd12, %rd57;
	add.s64 	%rd59, %rd13, %rd57;
	ld.global.f32 	%f59, [%rd58];
	mul.f32 	%f60, %f2, %f59;
	ld.global.f32 	%f61, [%rd59];
	mul.f32 	%f62, %f60, %f61;
	add.s64 	%rd60, %rd14, %rd57;
	st.global.f32 	[%rd60], %f62;
	bra.uni 	$L__BB4_59;
$L__BB4_18:
	setp.lt.s32 	%p14, %r44, 1;
	@%p14 bra 	$L__BB4_59;
	and.b32  	%r14, %r44, 7;
	setp.lt.u32 	%p15, %r44, 8;
	mov.b32 	%r75, 0;
	@%p15 bra 	$L__BB4_38;
	and.b32  	%r75, %r44, 2147483640;
	mov.b32 	%r74, 0;
$L__BB4_21:
	.pragma "nounroll";
	shl.b32 	%r58, %r74, 7;
	add.s32 	%r22, %r58, %r6;
	setp.ge.s32 	%p16, %r22, %r4;
	@%p16 bra 	$L__BB4_23;
	mul.wide.u32 	%rd61, %r22, 4;
	add.s64 	%rd62, %rd12, %rd61;
	add.s64 	%rd63, %rd13, %rd61;
	ld.global.f32 	%f63, [%rd62];
	mul.f32 	%f64, %f2, %f63;
	ld.global.f32 	%f65, [%rd63];
	mul.f32 	%f66, %f64, %f65;
	add.s64 	%rd64, %rd14, %rd61;
	st.global.f32 	[%rd64], %f66;
$L__BB4_23:
	add.s32 	%r59, %r22, 128;
	setp.ge.s32 	%p17, %r59, %r4;
	mul.wide.s32 	%rd65, %r59, 4;
	add.s64 	%rd22, %rd12, %rd65;
	add.s64 	%rd23, %rd13, %rd65;
	add.s64 	%rd24, %rd14, %rd65;
	@%p17 bra 	$L__BB4_25;
	ld.global.f32 	%f67, [%rd22];
	mul.f32 	%f68, %f2, %f67;
	ld.global.f32 	%f69, [%rd23];
	mul.f32 	%f70, %f68, %f69;
	st.global.f32 	[%rd24], %f70;
$L__BB4_25:
	add.s32 	%r60, %r22, 256;
	setp.ge.s32 	%p18, %r60, %r4;
	@%p18 bra 	$L__BB4_27;
	ld.global.f32 	%f71, [%rd22+512];
	mul.f32 	%f72, %f2, %f71;
	ld.global.f32 	%f73, [%rd23+512];
	mul.f32 	%f74, %f72, %f73;
	st.global.f32 	[%rd24+512], %f74;
$L__BB4_27:
	add.s32 	%r61, %r22, 384;
	setp.ge.s32 	%p19, %r61, %r4;
	@%p19 bra 	$L__BB4_29;
	ld.global.f32 	%f75, [%rd22+1024];
	mul.f32 	%f76, %f2, %f75;
	ld.global.f32 	%f77, [%rd23+1024];
	mul.f32 	%f78, %f76, %f77;
	st.global.f32 	[%rd24+1024], %f78;
$L__BB4_29:
	add.s32 	%r62, %r22, 512;
	setp.ge.s32 	%p20, %r62, %r4;
	@%p20 bra 	$L__BB4_31;
	ld.global.f32 	%f79, [%rd22+1536];
	mul.f32 	%f80, %f2, %f79;
	ld.global.f32 	%f81, [%rd23+1536];
	mul.f32 	%f82, %f80, %f81;
	st.global.f32 	[%rd24+1536], %f82;
$L__BB4_31:
	add.s32 	%r63, %r22, 640;
	setp.ge.s32 	%p21, %r63, %r4;
	@%p21 bra 	$L__BB4_33;
	ld.global.f32 	%f83, [%rd22+2048];
	mul.f32 	%f84, %f2, %f83;
	ld.global.f32 	%f85, [%rd23+2048];
	mul.f32 	%f86, %f84, %f85;
	st.global.f32 	[%rd24+2048], %f86;
$L__BB4_33:
	add.s32 	%r64, %r22, 768;
	setp.ge.s32 	%p22, %r64, %r4;
	@%p22 bra 	$L__BB4_35;
	ld.global.f32 	%f87, [%rd22+2560];
	mul.f32 	%f88, %f2, %f87;
	ld.global.f32 	%f89, [%rd23+2560];
	mul.f32 	%f90, %f88, %f89;
	st.global.f32 	[%rd24+2560], %f90;
$L__BB4_35:
	add.s32 	%r65, %r22, 896;
	setp.ge.s32 	%p23, %r65, %r4;
	@%p23 bra 	$L__BB4_37;
	ld.global.f32 	%f91, [%rd22+3072];
	mul.f32 	%f92, %f2, %f91;
	ld.global.f32 	%f93, [%rd23+3072];
	mul.f32 	%f94, %f92, %f93;
	st.global.f32 	[%rd24+3072], %f94;
$L__BB4_37:
	add.s32 	%r74, %r74, 8;
	setp.ne.s32 	%p24, %r74, %r75;
	@%p24 bra 	$L__BB4_21;
$L__BB4_38:
	setp.eq.s32 	%p25, %r14, 0;
	@%p25 bra 	$L__BB4_59;
	and.b32  	%r25, %r44, 3;
	setp.lt.u32 	%p26, %r14, 4;
	@%p26 bra 	$L__BB4_49;
	shl.b32 	%r66, %r75, 7;
	add.s32 	%r26, %r66, %r6;
	setp.ge.s32 	%p27, %r26, %r4;
	@%p27 bra 	$L__BB4_42;
	mul.wide.s32 	%rd66, %r26, 4;
	add.s64 	%rd67, %rd12, %rd66;
	add.s64 	%rd68, %rd13, %rd66;
	ld.global.f32 	%f95, [%rd67];
	mul.f32 	%f96, %f2, %f95;
	ld.global.f32 	%f97, [%rd68];
	mul.f32 	%f98, %f96, %f97;
	add.s64 	%rd69, %rd14, %rd66;
	st.global.f32 	[%rd69], %f98;
$L__BB4_42:
	add.s32 	%r27, %r26, 128;
	setp.ge.s32 	%p28, %r27, %r4;
	@%p28 bra 	$L__BB4_44;
	mul.wide.s32 	%rd70, %r27, 4;
	add.s64 	%rd71, %rd12, %rd70;
	add.s64 	%rd72, %rd13, %rd70;
	ld.global.f32 	%f99, [%rd71];
	mul.f32 	%f100, %f2, %f99;
	ld.global.f32 	%f101, [%rd72];
	mul.f32 	%f102, %f100, %f101;
	add.s64 	%rd73, %rd14, %rd70;
	st.global.f32 	[%rd73], %f102;
$L__BB4_44:
	add.s32 	%r28, %r26, 256;
	setp.ge.s32 	%p29, %r28, %r4;
	@%p29 bra 	$L__BB4_46;
	mul.wide.s32 	%rd74, %r28, 4;
	add.s64 	%rd75, %rd12, %rd74;
	add.s64 	%rd76, %rd13, %rd74;
	ld.global.f32 	%f103, [%rd75];
	mul.f32 	%f104, %f2, %f103;
	ld.global.f32 	%f105, [%rd76];
	mul.f32 	%f106, %f104, %f105;
	add.s64 	%rd77, %rd14, %rd74;
	st.global.f32 	[%rd77], %f106;
$L__BB4_46:
	add.s32 	%r29, %r26, 384;
	setp.ge.s32 	%p30, %r29, %r4;
	@%p30 bra 	$L__BB4_48;
	mul.wide.s32 	%rd78, %r29, 4;
	add.s64 	%rd79, %rd12, %rd78;
	add.s64 	%rd80, %rd13, %rd78;
	ld.global.f32 	%f107, [%rd79];
	mul.f32 	%f108, %f2, %f107;
	ld.global.f32 	%f109, [%rd80];
	mul.f32 	%f110, %f108, %f109;
	add.s64 	%rd81, %rd14, %rd78;
	st.global.f32 	[%rd81], %f110;
$L__BB4_48:
	add.s32 	%r75, %r75, 4;
$L__BB4_49:
	setp.eq.s32 	%p31, %r25, 0;
	@%p31 bra 	$L__BB4_59;
	setp.eq.s32 	%p32, %r25, 1;
	@%p32 bra 	$L__BB4_56;
	shl.b32 	%r67, %r75, 7;
	add.s32 	%r32, %r67, %r6;
	setp.ge.s32 	%p33, %r32, %r4;
	@%p33 bra 	$L__BB4_53;
	mul.wide.s32 	%rd82, %r32, 4;
	add.s64 	%rd83, %rd12, %rd82;
	add.s64 	%rd84, %rd13, %rd82;
	ld.global.f32 	%f111, [%rd83];
	mul.f32 	%f112, %f2, %f111;
	ld.global.f32 	%f113, [%rd84];
	mul.f32 	%f114, %f112, %f113;
	add.s64 	%rd85, %rd14, %rd82;
	st.global.f32 	[%rd85], %f114;
$L__BB4_53:
	add.s32 	%r33, %r32, 128;
	setp.ge.s32 	%p34, %r33, %r4;
	@%p34 bra 	$L__BB4_55;
	mul.wide.s32 	%rd86, %r33, 4;
	add.s64 	%rd87, %rd12, %rd86;
	add.s64 	%rd88, %rd13, %rd86;
	ld.global.f32 	%f115, [%rd87];
	mul.f32 	%f116, %f2, %f115;
	ld.global.f32 	%f117, [%rd88];
	mul.f32 	%f118, %f116, %f117;
	add.s64 	%rd89, %rd14, %rd86;
	st.global.f32 	[%rd89], %f118;
$L__BB4_55:
	add.s32 	%r75, %r75, 2;
$L__BB4_56:
	and.b32  	%r68, %r44, 1;
	setp.eq.b32 	%p35, %r68, 1;
	not.pred 	%p36, %p35;
	@%p36 bra 	$L__BB4_59;
	shl.b32 	%r69, %r75, 7;
	add.s32 	%r36, %r69, %r6;
	setp.ge.s32 	%p37, %r36, %r4;
	@%p37 bra 	$L__BB4_59;
	mul.wide.s32 	%rd90, %r36, 4;
	add.s64 	%rd91, %rd12, %rd90;
	add.s64 	%rd92, %rd13, %rd90;
	ld.global.f32 	%f119, [%rd91];
	mul.f32 	%f120, %f2, %f119;
	ld.global.f32 	%f121, [%rd92];
	mul.f32 	%f122, %f120, %f121;
	add.s64 	%rd93, %rd14, %rd90;
	st.global.f32 	[%rd93], %f122;
$L__BB4_59:
	ret;

}
	// .globl	_ZN3cub18CUB_300001_SM_10006detail9transform16transform_kernelINS2_10policy_hubILb1EN4cuda3std3__45tupleIJN6thrust24THRUST_300001_SM_1000_NS6detail15normal_iteratorINSA_10device_ptrIfEEEESF_EEEE10policy1000El16multiply_functorSF_JPfSK_EEEvT0_iT1_T2_DpNS2_10kernel_argIT3_EE
.visible .entry _ZN3cub18CUB_300001_SM_10006detail9transform16transform_kernelINS2_10policy_hubILb1EN4cuda3std3__45tupleIJN6thrust24THRUST_300001_SM_1000_NS6detail15normal_iteratorINSA_10device_ptrIfEEEESF_EEEE10policy1000El16multiply_functorSF_JPfSK_EEEvT0_iT1_T2_DpNS2_10kernel_argIT3_EE(
	.param .u64 _ZN3cub18CUB_300001_SM_10006detail9transform16transform_kernelINS2_10policy_hubILb1EN4cuda3std3__45tupleIJN6thrust24THRUST_300001_SM_1000_NS6detail15normal_iteratorINSA_10device_ptrIfEEEESF_EEEE10policy1000El16multiply_functorSF_JPfSK_EEEvT0_iT1_T2_DpNS2_10kernel_argIT3_EE_param_0,
	.param .u32 _ZN3cub18CUB_300001_SM_10006detail9transform16transform_kernelINS2_10policy_hubILb1EN4cuda3std3__45tupleIJN6thrust24THRUST_300001_SM_1000_NS6detail15normal_iteratorINSA_10device_ptrIfEEEESF_EEEE10policy1000El16multiply_functorSF_JPfSK_EEEvT0_iT1_T2_DpNS2_10kernel_argIT3_EE_param_1,
	.param .align 4 .b8 _ZN3cub18CUB_300001_SM_10006detail9transform16transform_kernelINS2_10policy_hubILb1EN4cuda3std3__45tupleIJN6thrust24THRUST_300001_SM_1000_NS6detail15normal_iteratorINSA_10device_ptrIfEEEESF_EEEE10policy1000El16multiply_functorSF_JPfSK_EEEvT0_iT1_T2_DpNS2_10kernel_argIT3_EE_param_2[4],
	.param .align 8 .b8 _ZN3cub18CUB_300001_SM_10006detail9transform16transform_kernelINS2_10policy_hubILb1EN4cuda3std3__45tupleIJN6thrust24THRUST_300001_SM_1000_NS6detail15normal_iteratorINSA_10device_ptrIfEEEESF_EEEE10policy1000El16multiply_functorSF_JPfSK_EEEvT0_iT1_T2_DpNS2_10kernel_argIT3_EE_param_3[8],
	.param .align 8 .b8 _ZN3cub18CUB_300001_SM_10006detail9transform16transform_kernelINS2_10policy_hubILb1EN4cuda3std3__45tupleIJN6thrust24THRUST_300001_SM_1000_NS6detail15normal_iteratorINSA_10device_ptrIfEEEESF_EEEE10policy1000El16multiply_functorSF_JPfSK_EEEvT0_iT1_T2_DpNS2_10kernel_argIT3_EE_param_4[16],
	.param .align 8 .b8 _ZN3cub18CUB_300001_SM_10006detail9transform16transform_kernelINS2_10policy_hubILb1EN4cuda3std3__45tupleIJN6thrust24THRUST_300001_SM_1000_NS6detail15normal_iteratorINSA_10device_ptrIfEEEESF_EEEE10policy1000El16multiply_functorSF_JPfSK_EEEvT0_iT1_T2_DpNS2_10kernel_argIT3_EE_param_5[16]
)
.maxntid 128
{
	.reg .pred 	%p<38>;
	.reg .b32 	%r<78>;
	.reg .b32 	%f<123>;
	.reg .b64 	%rd<103>;

	ld.param.f32 	%f2, [_ZN3cub18CUB_300001_SM_10006detail9transform16transform_kernelINS2_10policy_hubILb1EN4cuda3std3__45tupleIJN6thrust24THRUST_300001_SM_1000_NS6detail15normal_iteratorINSA_10device_ptrIfEEEESF_EEEE10policy1000El16multiply_functorSF_JPfSK_EEEvT0_iT1_T2_DpNS2_10kernel_argIT3_EE_param_2];
	ld.param.u64 	%rd30, [_ZN3cub18CUB_300001_SM_10006detail9transform16transform_kernelINS2_10policy_hubILb1EN4cuda3std3__45tupleIJN6thrust24THRUST_300001_SM_1000_NS6detail15normal_iteratorINSA_10device_ptrIfEEEESF_EEEE10policy1000El16multiply_functorSF_JPfSK_EEEvT0_iT1_T2_DpNS2_10kernel_argIT3_EE_param_0];
	ld.param.u64 	%rd28, [_ZN3cub18CUB_300001_SM_10006detail9transform16transform_kernelINS2_10policy_hubILb1EN4cuda3std3__45tupleIJN6thrust24THRUST_300001_SM_1000_NS6detail15normal_iteratorINSA_10device_ptrIfEEEESF_EEEE10policy1000El16multiply_functorSF_JPfSK_EEEvT0_iT1_T2_DpNS2_10kernel_argIT3_EE_param_5];
	ld.param.u64 	%rd26, [_ZN3cub18CUB_300001_SM_10006detail9transform16transform_kernelINS2_10policy_hubILb1EN4cuda3std3__45tupleIJN6thrust24THRUST_300001_SM_1000_NS6detail15normal_iteratorINSA_10device_ptrIfEEEESF_EEEE10policy1000El16multiply_functorSF_JPfSK_EEEvT0_iT1_T2_DpNS2_10kernel_argIT3_EE_param_4];
	ld.param.u64 	%rd31, [_ZN3cub18CUB_300001_SM_10006detail9transform16transform_kernelINS2_10policy_hubILb1EN4cuda3std3__45tupleIJN6thrust24THRUST_300001_SM_1000_NS6detail15normal_iteratorINSA_10device_ptrIfEEEESF_EEEE10policy1000El16multiply_functorSF_JPfSK_EEEvT0_iT1_T2_DpNS2_10kernel_argIT3_EE_param_3];
	ld.param.u32 	%r42, [_ZN3cub18CUB_300001_SM_10006detail9transform16transform_kernelINS2_10policy_hubILb1EN4cuda3std3__45tupleIJN6thrust24THRUST_300001_SM_1000_NS6detail15normal_iteratorINSA_10device_ptrIfEEEESF_EEEE10policy1000El16multiply_functorSF_JPfSK_EEEvT0_iT1_T2_DpNS2_10kernel_argIT3_EE_param_1];
	cvta.to.global.u64 	%rd1, %rd31;
	cvta.to.global.u64 	%rd2, %rd26;
	cvta.to.global.u64 	%rd3, %rd28;
	shl.b32 	%r1, %r42, 7;
	mov.u32 	%r43, %ctaid.x;
	cvt.u64.u32 	%rd32, %r43;
	cvt.s64.s32 	%rd33, %r1;
	mul.lo.s64 	%rd4, %rd33, %rd32;
	sub.s64 	%rd34, %rd30, %rd4;
	min.s64 	%rd35, %rd34, %rd33;
	cvt.u32.u64 	%r2, %rd35;
	shl.b32 	%r3, %r2, 2;
	mov.u32 	%r4, %tid.x;
	shl.b32 	%r68, %r4, 7;
	setp.ge.s32 	%p1, %r68, %r3;
	@%p1 bra 	$L__BB5_5;
	shl.b64 	%rd5, %rd4, 2;
	add.s64 	%rd36, %rd2, %rd5;
	mul.wide.u32 	%rd6, %r4, 128;
	add.s64 	%rd100, %rd36, %rd6;
	mov.u32 	%r67, %r68;
$L__BB5_2:
	.pragma "nounroll";
	// begin inline asm
	prefetch.global.L2 [%rd100];
	// end inline asm
	add.s32 	%r67, %r67, 16384;
	add.s64 	%rd100, %rd100, 16384;
	setp.lt.s32 	%p2, %r67, %r3;
	@%p2 bra 	$L__BB5_2;
	add.s64 	%rd38, %rd3, %rd5;
	add.s64 	%rd101, %rd38, %rd6;
$L__BB5_4:
	.pragma "nounroll";
	// begin inline asm
	prefetch.global.L2 [%rd101];
	// end inline asm
	add.s32 	%r68, %r68, 16384;
	add.s64 	%rd101, %rd101, 16384;
	setp.lt.s32 	%p3, %r68, %r3;
	@%p3 bra 	$L__BB5_4;
$L__BB5_5:
	shl.b64 	%rd102, %rd4, 2;
	add.s64 	%rd13, %rd2, %rd102;
	add.s64 	%rd14, %rd3, %rd102;
	add.s64 	%rd15, %rd1, %rd102;
	setp.eq.s32 	%p4, %r1, %r2;
	@%p4 bra 	$L__BB5_47;
	setp.lt.s32 	%p5, %r42, 1;
	@%p5 bra 	$L__BB5_59;
	and.b32  	%r10, %r42, 7;
	setp.lt.u32 	%p6, %r42, 8;
	mov.b32 	%r75, 0;
	@%p6 bra 	$L__BB5_26;
	and.b32  	%r75, %r42, 2147483640;
	mov.b32 	%r71, 0;
$L__BB5_9:
	.pragma "nounroll";
	shl.b32 	%r46, %r71, 7;
	add.s32 	%r20, %r46, %r4;
	setp.ge.s32 	%p7, %r20, %r2;
	@%p7 bra 	$L__BB5_11;
	mul.wide.u32 	%rd41, %r20, 4;
	add.s64 	%rd42, %rd13, %rd41;
	add.s64 	%rd43, %rd14, %rd41;
	ld.global.f32 	%f3, [%rd42];
	mul.f32 	%f4, %f2, %f3;
	ld.global.f32 	%f5, [%rd43];
	mul.f32 	%f6, %f4, %f5;
	add.s64 	%rd44, %rd15, %rd41;
	st.global.f32 	[%rd44], %f6;
$L__BB5_11:
	add.s32 	%r47, %r20, 128;
	setp.ge.s32 	%p8, %r47, %r2;
	mul.wide.s32 	%rd45, %r47, 4;
	add.s64 	%rd23, %rd13, %rd45;
	add.s64 	%rd24, %rd14, %rd45;
	add.s64 	%rd25, %rd15, %rd45;
	@%p8 bra 	$L__BB5_13;
	ld.global.f32 	%f7, [%rd23];
	mul.f32 	%f8, %f2, %f7;
	ld.global.f32 	%f9, [%rd24];
	mul.f32 	%f10, %f8, %f9;
	st.global.f32 	[%rd25], %f10;
$L__BB5_13:
	add.s32 	%r48, %r20, 256;
	setp.ge.s32 	%p9, %r48, %r2;
	@%p9 bra 	$L__BB5_15;
	ld.global.f32 	%f11, [%rd23+512];
	mul.f32 	%f12, %f2, %f11;
	ld.global.f32 	%f13, [%rd24+512];
	mul.f32 	%f14, %f12, %f13;
	st.global.f32 	[%rd25+512], %f14;
$L__BB5_15:
	add.s32 	%r49, %r20, 384;
	setp.ge.s32 	%p10, %r49, %r2;
	@%p10 bra 	$L__BB5_17;
	ld.global.f32 	%f15, [%rd23+1024];
	mul.f32 	%f16, %f2, %f15;
	ld.global.f32 	%f17, [%rd24+1024];
	mul.f32 	%f18, %f16, %f17;
	st.global.f32 	[%rd25+1024], %f18;
$L__BB5_17:
	add.s32 	%r50, %r20, 512;
	setp.ge.s32 	%p11, %r50, %r2;
	@%p11 bra 	$L__BB5_19;
	ld.global.f32 	%f19, [%rd23+1536];
	mul.f32 	%f20, %f2, %f19;
	ld.global.f32 	%f21, [%rd24+1536];
	mul.f32 	%f22, %f20, %f21;
	st.global.f32 	[%rd25+1536], %f22;
$L__BB5_19:
	add.s32 	%r51, %r20, 640;
	setp.ge.s32 	%p12, %r51, %r2;
	@%p12 bra 	$L__BB5_21;
	ld.global.f32 	%f23, [%rd23+2048];
	mul.f32 	%f24, %f2, %f23;
	ld.global.f32 	%f25, [%rd24+2048];
	mul.f32 	%f26, %f24, %f25;
	st.global.f32 	[%rd25+2048], %f26;
$L__BB5_21:
	add.s32 	%r52, %r20, 768;
	setp.ge.s32 	%p13, %r52, %r2;
	@%p13 bra 	$L__BB5_23;
	ld.global.f32 	%f27, [%rd23+2560];
	mul.f32 	%f28, %f2, %f27;
	ld.global.f32 	%f29, [%rd24+2560];
	mul.f32 	%f30, %f28, %f29;
	st.global.f32 	[%rd25+2560], %f30;
$L__BB5_23:
	add.s32 	%r53, %r20, 896;
	setp.ge.s32 	%p14, %r53, %r2;
	@%p14 bra 	$L__BB5_25;
	ld.global.f32 	%f31, [%rd23+3072];
	mul.f32 	%f32, %f2, %f31;
	ld.global.f32 	%f33, [%rd24+3072];
	mul.f32 	%f34, %f32, %f33;
	st.global.f32 	[%rd25+3072], %f34;
$L__BB5_25:
	add.s32 	%r71, %r71, 8;
	setp.eq.s32 	%p15, %r71, %r75;
	@%p15 bra 	$L__BB5_26;
	bra.uni 	$L__BB5_9;
$L__BB5_26:
	setp.eq.s32 	%p16, %r10, 0;
	@%p16 bra 	$L__BB5_59;
	and.b32  	%r30, %r42, 3;
	setp.lt.u32 	%p17, %r10, 4;
	@%p17 bra 	$L__BB5_37;
	shl.b32 	%r54, %r75, 7;
	add.s32 	%r31, %r54, %r4;
	setp.ge.s32 	%p18, %r31, %r2;
	@%p18 bra 	$L__BB5_30;
	mul.wide.s32 	%rd46, %r31, 4;
	add.s64 	%rd47, %rd13, %rd46;
	add.s64 	%rd48, %rd14, %rd46;
	ld.global.f32 	%f35, [%rd47];
	mul.f32 	%f36, %f2, %f35;
	ld.global.f32 	%f37, [%rd48];
	mul.f32 	%f38, %f36, %f37;
	add.s64 	%rd49, %rd15, %rd46;
	st.global.f32 	[%rd49], %f38;
$L__BB5_30:
	add.s32 	%r32, %r31, 128;
	setp.ge.s32 	%p19, %r32, %r2;
	@%p19 bra 	$L__BB5_32;
	mul.wide.s32 	%rd50, %r32, 4;
	add.s64 	%rd51, %rd13, %rd50;
	add.s64 	%rd52, %rd14, %rd50;
	ld.global.f32 	%f39, [%rd51];
	mul.f32 	%f40, %f2, %f39;
	ld.global.f32 	%f41, [%rd52];
	mul.f32 	%f42, %f40, %f41;
	add.s64 	%rd53, %rd15, %rd50;
	st.global.f32 	[%rd53], %f42;
$L__BB5_32:
	add.s32 	%r33, %r31, 256;
	setp.ge.s32 	%p20, %r33, %r2;
	@%p20 bra 	$L__BB5_34;
	mul.wide.s32 	%rd54, %r33, 4;
	add.s64 	%rd55, %rd13, %rd54;
	add.s64 	%rd56, %rd14, %rd54;
	ld.global.f32 	%f43, [%rd55];
	mul.f32 	%f44, %f2, %f43;
	ld.global.f32 	%f45, [%rd56];
	mul.f32 	%f46, %f44, %f45;
	add.s64 	%rd57, %rd15, %rd54;
	st.global.f32 	[%rd57], %f46;
$L__BB5_34:
	add.s32 	%r34, %r31, 384;
	setp.ge.s32 	%p21, %r34, %r2;
	@%p21 bra 	$L__BB5_36;
	mul.wide.s32 	%rd58, %r34, 4;
	add.s64 	%rd59, %rd13, %rd58;
	add.s64 	%rd60, %rd14, %rd58;
	ld.global.f32 	%f47, [%rd59];
	mul.f32 	%f48, %f2, %f47;
	ld.global.f32 	%f49, [%rd60];
	mul.f32 	%f50, %f48, %f49;
	add.s64 	%rd61, %rd15, %rd58;
	st.global.f32 	[%rd61], %f50;
$L__BB5_36:
	add.s32 	%r75, %r75, 4;
$L__BB5_37:
	setp.eq.s32 	%p22, %r30, 0;
	@%p22 bra 	$L__BB5_59;
	setp.eq.s32 	%p23, %r30, 1;
	@%p23 bra 	$L__BB5_44;
	shl.b32 	%r55, %r75, 7;
	add.s32 	%r37, %r55, %r4;
	setp.ge.s32 	%p24, %r37, %r2;
	@%p24 bra 	$L__BB5_41;
	mul.wide.s32 	%rd62, %r37, 4;
	add.s64 	%rd63, %rd13, %rd62;
	add.s64 	%rd64, %rd14, %rd62;
	ld.global.f32 	%f51, [%rd63];
	mul.f32 	%f52, %f2, %f51;
	ld.global.f32 	%f53, [%rd64];
	mul.f32 	%f54, %f52, %f53;
	add.s64 	%rd65, %rd15, %rd62;
	st.global.f32 	[%rd65], %f54;
$L__BB5_41:
	add.s32 	%r38, %r37, 128;
	setp.ge.s32 	%p25, %r38, %r2;
	@%p25 bra 	$L__BB5_43;
	mul.wide.s32 	%rd66, %r38, 4;
	add.s64 	%rd67, %rd13, %rd66;
	add.s64 	%rd68, %rd14, %rd66;
	ld.global.f32 	%f55, [%rd67];
	mul.f32 	%f56, %f2, %f55;
	ld.global.f32 	%f57, [%rd68];
	mul.f32 	%f58, %f56, %f57;
	add.s64 	%rd69, %rd15, %rd66;
	st.global.f32 	[%rd69], %f58;
$L__BB5_43:
	add.s32 	%r75, %r75, 2;
$L__BB5_44:
	and.b32  	%r56, %r42, 1;
	setp.eq.b32 	%p26, %r56, 1;
	not.pred 	%p27, %p26;
	@%p27 bra 	$L__BB5_59;
	shl.b32 	%r57, %r75, 7;
	add.s32 	%r41, %r57, %r4;
	setp.ge.s32 	%p28, %r41, %r2;
	@%p28 bra 	$L__BB5_59;
	mul.wide.s32 	%rd70, %r41, 4;
	add.s64 	%rd71, %rd13, %rd70;
	add.s64 	%rd72, %rd14, %rd70;
	ld.global.f32 	%f59, [%rd71];
	mul.f32 	%f60, %f2, %f59;
	ld.global.f32 	%f61, [%rd72];
	mul.f32 	%f62, %f60, %f61;
	add.s64 	%rd73, %rd15, %rd70;
	st.global.f32 	[%rd73], %f62;
	bra.uni 	$L__BB5_59;
$L__BB5_47:
	setp.lt.s32 	%p29, %r42, 1;
	@%p29 bra 	$L__BB5_59;
	setp.lt.u32 	%p30, %r42, 8;
	mov.b32 	%r73, 0;
	@%p30 bra 	$L__BB5_51;
	and.b32  	%r73, %r42, 2147483640;
	neg.s32 	%r70, %r73;
	mul.wide.u32 	%rd74, %r4, 4;
	add.s64 	%rd16, %rd1, %rd74;
	add.s64 	%rd75, %rd102, 1536;
	add.s64 	%rd18, %rd2, %rd75;
	add.s32 	%r69, %r4, 128;
	add.s64 	%rd19, %rd3, %rd75;
	add.s64 	%rd20, %rd1, %rd75;
$L__BB5_50:
	.pragma "nounroll";
	mul.wide.s32 	%rd76, %r69, 4;
	add.s64 	%rd77, %rd18, %rd76;
	add.s64 	%rd78, %rd19, %rd76;
	add.s64 	%rd79, %rd20, %rd76;
	cvta.to.global.u64 	%rd80, %rd26;
	mul.wide.u32 	%rd81, %r4, 4;
	add.s64 	%rd82, %rd80, %rd81;
	add.s64 	%rd83, %rd82, %rd102;
	cvta.to.global.u64 	%rd84, %rd28;
	add.s64 	%rd85, %rd84, %rd81;
	add.s64 	%rd86, %rd85, %rd102;
	ld.global.f32 	%f63, [%rd83];
	mul.f32 	%f64, %f2, %f63;
	ld.global.f32 	%f65, [%rd86];
	mul.f32 	%f66, %f64, %f65;
	add.s64 	%rd87, %rd16, %rd102;
	st.global.f32 	[%rd87], %f66;
	ld.global.f32 	%f67, [%rd77+-1536];
	mul.f32 	%f68, %f2, %f67;
	ld.global.f32 	%f69, [%rd78+-1536];
	mul.f32 	%f70, %f68, %f69;
	st.global.f32 	[%rd79+-1536], %f70;
	ld.global.f32 	%f71, [%rd77+-1024];
	mul.f32 	%f72, %f2, %f71;
	ld.global.f32 	%f73, [%rd78+-1024];
	mul.f32 	%f74, %f72, %f73;
	st.global.f32 	[%rd79+-1024], %f74;
	ld.global.f32 	%f75, [%rd77+-512];
	mul.f32 	%f76, %f2, %f75;
	ld.global.f32 	%f77, [%rd78+-512];
	mul.f32 	%f78, %f76, %f77;
	st.global.f32 	[%rd79+-512], %f78;
	ld.global.f32 	%f79, [%rd77];
	mul.f32 	%f80, %f2, %f79;
	ld.global.f32 	%f81, [%rd78];
	mul.f32 	%f82, %f80, %f81;
	st.global.f32 	[%rd79], %f82;
	ld.global.f32 	%f83, [%rd77+512];
	mul.f32 	%f84, %f2, %f83;
	ld.global.f32 	%f85, [%rd78+512];
	mul.f32 	%f86, %f84, %f85;
	st.global.f32 	[%rd79+512], %f86;
	ld.global.f32 	%f87, [%rd77+1024];
	mul.f32 	%f88, %f2, %f87;
	ld.global.f32 	%f89, [%rd78+1024];
	mul.f32 	%f90, %f88, %f89;
	st.global.f32 	[%rd79+1024], %f90;
	ld.global.f32 	%f91, [%rd77+1536];
	mul.f32 	%f92, %f2, %f91;
	ld.global.f32 	%f93, [%rd78+1536];
	mul.f32 	%f94, %f92, %f93;
	st.global.f32 	[%rd79+1536], %f94;
	add.s32 	%r70, %r70, 8;
	add.s64 	%rd102, %rd102, 4096;
	add.s32 	%r69, %r69, 1024;
	setp.eq.s32 	%p31, %r70, 0;
	@%p31 bra 	$L__BB5_51;
	bra.uni 	$L__BB5_50;
$L__BB5_51:
	and.b32  	%r23, %r42, 7;
	setp.eq.s32 	%p32, %r23, 0;
	@%p32 bra 	$L__BB5_59;
	and.b32  	%r24, %r42, 3;
	setp.lt.u32 	%p33, %r23, 4;
	@%p33 bra 	$L__BB5_54;
	shl.b32 	%r60, %r73, 7;
	add.s32 	%r61, %r60, %r4;
	mul.wide.s32 	%rd88, %r61, 4;
	add.s64 	%rd89, %rd13, %rd88;
	add.s64 	%rd90, %rd14, %rd88;
	ld.global.f32 	%f95, [%rd89];
	mul.f32 	%f96, %f2, %f95;
	ld.global.f32 	%f97, [%rd90];
	mul.f32 	%f98, %f96, %f97;
	add.s64 	%rd91, %rd15, %rd88;
	st.global.f32 	[%rd91], %f98;
	ld.global.f32 	%f99, [%rd89+512];
	mul.f32 	%f100, %f2, %f99;
	ld.global.f32 	%f101, [%rd90+512];
	mul.f32 	%f102, %f100, %f101;
	st.global.f32 	[%rd91+512], %f102;
	ld.global.f32 	%f103, [%rd89+1024];
	mul.f32 	%f104, %f2, %f103;
	ld.global.f32 	%f105, [%rd90+1024];
	mul.f32 	%f106, %f104, %f105;
	st.global.f32 	[%rd91+1024], %f106;
	ld.global.f32 	%f107, [%rd89+1536];
	mul.f32 	%f108, %f2, %f107;
	ld.global.f32 	%f109, [%rd90+1536];
	mul.f32 	%f110, %f108, %f109;
	st.global.f32 	[%rd91+1536], %f110;
	add.s32 	%r73, %r73, 4;
$L__BB5_54:
	setp.eq.s32 	%p34, %r24, 0;
	@%p34 bra 	$L__BB5_59;
	setp.eq.s32 	%p35, %r24, 1;
	@%p35 bra 	$L__BB5_57;
	shl.b32 	%r62, %r73, 7;
	add.s32 	%r63, %r62, %r4;
	mul.wide.s32 	%rd92, %r63, 4;
	add.s64 	%rd93, %rd13, %rd92;
	add.s64 	%rd94, %rd14, %rd92;
	ld.global.f32 	%f111, [%rd93];
	mul.f32 	%f112, %f2, %f111;
	ld.global.f32 	%f113, [%rd94];
	mul.f32 	%f114, %f112, %f113;
	add.s64 	%rd95, %rd15, %rd92;
	st.global.f32 	[%rd95], %f114;
	ld.global.f32 	%f115, [%rd93+512];
	mul.f32 	%f116, %f2, %f115;
	ld.global.f32 	%f117, [%rd94+512];
	mul.f32 	%f118, %f116, %f117;
	st.global.f32 	[%rd95+512], %f118;
	add.s32 	%r73, %r73, 2;
$L__BB5_57:
	and.b32  	%r64, %r42, 1;
	setp.eq.b32 	%p36, %r64, 1;
	not.pred 	%p37, %p36;
	@%p37 bra 	$L__BB5_59;
	shl.b32 	%r65, %r73, 7;
	add.s32 	%r66, %r65, %r4;
	mul.wide.s32 	%rd96, %r66, 4;
	add.s64 	%rd97, %rd13, %rd96;
	add.s64 	%rd98, %rd14, %rd96;
	ld.global.f32 	%f119, [%rd97];
	mul.f32 	%f120, %f2, %f119;
	ld.global.f32 	%f121, [%rd98];
	mul.f32 	%f122, %f120, %f121;
	add.s64 	%rd99, %rd15, %rd96;
	st.global.f32 	[%rd99], %f122;
$L__BB5_59:
	ret;

}
	// .globl	_ZN3cub18CUB_300001_SM_10006detail6reduce28DeviceReduceSingleTileKernelINS2_10policy_hubIfjN4cuda3std3__44plusIfEEE10Policy1000EN6thrust24THRUST_300001_SM_1000_NS6detail15normal_iteratorINSD_10device_ptrIfEEEEPfjS9_ffNS7_10__identityEEEvT0_T1_T2_T3_T4_T6_
.visible .entry _ZN3cub18CUB_300001_SM_10006detail6reduce28DeviceReduceSingleTileKernelINS2_10policy_hubIfjN4cuda3std3__44plusIfEEE10Policy1000EN6thrust24THRUST_300001_SM_1000_NS6detail15normal_iteratorINSD_10device_ptrIfEEEEPfjS9_ffNS7_10__identityEEEvT0_T1_T2_T3_T4_T6_(
	.param .align 8 .b8 _ZN3cub18CUB_300001_SM_10006detail6reduce28DeviceReduceSingleTileKernelINS2_10policy_hubIfjN4cuda3std3__44plusIfEEE10Policy1000EN6thrust24THRUST_300001_SM_1000_NS6detail15normal_iteratorINSD_10device_ptrIfEEEEPfjS9_ffNS7_10__identityEEEvT0_T1_T2_T3_T4_T6__param_0[8],
	.param .u64 .ptr .align 1 _ZN3cub18CUB_300001_SM_10006detail6reduce28DeviceReduceSingleTileKernelINS2_10policy_hubIfjN4cuda3std3__44plusIfEEE10Policy1000EN6thrust24THRUST_300001_SM_1000_NS6detail15normal_iteratorINSD_10device_ptrIfEEEEPfjS9_ffNS7_10__identityEEEvT0_T1_T2_T3_T4_T6__param_1,
	.param .u32 _ZN3cub18CUB_300001_SM_10006detail6reduce28DeviceReduceSingleTileKernelINS2_10policy_hubIfjN4cuda3std3__44plusIfEEE10Policy1000EN6thrust24THRUST_300001_SM_1000_NS6detail15normal_iteratorINSD_10device_ptrIfEEEEPfjS9_ffNS7_10__identityEEEvT0_T1_T2_T3_T4_T6__param_2,
	.param .align 1 .b8 _ZN3cub18CUB_300001_SM_10006detail6reduce28DeviceReduceSingleTileKernelINS2_10policy_hubIfjN4cuda3std3__44plusIfEEE10Policy1000EN6thrust24THRUST_300001_SM_1000_NS6detail15normal_iteratorINSD_10device_ptrIfEEEEPfjS9_ffNS7_10__identityEEEvT0_T1_T2_T3_T4_T6__param_3[1],
	.param .f32 _ZN3cub18CUB_300001_SM_10006detail6reduce28DeviceReduceSingleTileKernelINS2_10policy_hubIfjN4cuda3std3__44plusIfEEE10Policy1000EN6thrust24THRUST_300001_SM_1000_NS6detail15normal_iteratorINSD_10device_ptrIfEEEEPfjS9_ffNS7_10__identityEEEvT0_T1_T2_T3_T4_T6__param_4,
	.param .align 1 .b8 _ZN3cub18CUB_300001_SM_10006detail6reduce28DeviceReduceSingleTileKernelINS2_10policy_hubIfjN4cuda3std3__44plusIfEEE10Policy1000EN6thrust24THRUST_300001_SM_1000_NS6detail15normal_iteratorINSD_10device_ptrIfEEEEPfjS9_ffNS7_10__identityEEEvT0_T1_T2_T3_T4_T6__param_5[1]
)
.maxntid 512
.minnctapersm 1
{
	.reg .pred 	%p<67>;
	.reg .b32 	%r<211>;
	.reg .b32 	%f<384>;
	.reg .b64 	%rd<84>;
	// demoted variable
	.shared .align 4 .b8 _ZZN3cub18CUB_300001_SM_10006detail6reduce28DeviceReduceSingleTileKernelINS2_10policy_hubIfjN4cuda3std3__44plusIfEEE10Policy1000EN6thrust24THRUST_300001_SM_1000_NS6detail15normal_iteratorINSD_10device_ptrIfEEEEPfjS9_ffNS7_10__identityEEEvT0_T1_T2_T3_T4_T6_E12temp_storage[84];
	ld.param.u64 	%rd9, [_ZN3cub18CUB_300001_SM_10006detail6reduce28DeviceReduceSingleTileKernelINS2_10policy_hubIfjN4cuda3std3__44plusIfEEE10Policy1000EN6thrust24THRUST_300001_SM_1000_NS6detail15normal_iteratorINSD_10device_ptrIfEEEEPfjS9_ffNS7_10__identityEEEvT0_T1_T2_T3_T4_T6__param_0];
	ld.param.u64 	%rd10, [_ZN3cub18CUB_300001_SM_10006detail6reduce28DeviceReduceSingleTileKernelINS2_10policy_hubIfjN4cuda3std3__44plusIfEEE10Policy1000EN6thrust24THRUST_300001_SM_1000_NS6detail15normal_iteratorINSD_10device_ptrIfEEEEPfjS9_ffNS7_10__identityEEEvT0_T1_T2_T3_T4_T6__param_1];
	ld.param.u32 	%r51, [_ZN3cub18CUB_300001_SM_10006detail6reduce28DeviceReduceSingleTileKernelINS2_10policy_hubIfjN4cuda3std3__44plusIfEEE10Policy1000EN6thrust24THRUST_300001_SM_1000_NS6detail15normal_iteratorINSD_10device_ptrIfEEEEPfjS9_ffNS7_10__identityEEEvT0_T1_T2_T3_T4_T6__param_2];
	ld.param.f32 	%f42, [_ZN3cub18CUB_300001_SM_10006detail6reduce28DeviceReduceSingleTileKernelINS2_10policy_hubIfjN4cuda3std3__44plusIfEEE10Policy1000EN6thrust24THRUST_300001_SM_1000_NS6detail15normal_iteratorINSD_10device_ptrIfEEEEPfjS9_ffNS7_10__identityEEEvT0_T1_T2_T3_T4_T6__param_4];
	cvta.to.global.u64 	%rd1, %rd10;
	setp.ne.s32 	%p1, %r51, 0;
	@%p1 bra 	$L__BB6_3;
	mov.u32 	%r193, %tid.x;
	setp.ne.s32 	%p66, %r193, 0;
	@%p66 bra 	$L__BB6_52;
	st.global.f32 	[%rd1], %f42;
	bra.uni 	$L__BB6_52;
$L__BB6_3:
	cvta.to.global.u64 	%rd2, %rd9;
	setp.gt.u32 	%p2, %r51, 8191;
	@%p2 bra 	$L__BB6_28;
	mov.u32 	%r1, %tid.x;
	setp.ge.u32 	%p24, %r1, %r51;
	mov.f32 	%f371, 0f00000000;
	mov.u32 	%r197, %r1;
	@%p24 bra 	$L__BB6_6;
	mul.wide.u32 	%rd73, %r1, 4;
	add.s64 	%rd74, %rd2, %rd73;
	ld.global.f32 	%f371, [%rd74];
	add.s32 	%r197, %r1, 512;
$L__BB6_6:
	setp.ge.u32 	%p25, %r197, %r51;
	@%p25 bra 	$L__BB6_19;
	not.b32 	%r120, %r197;
	add.s32 	%r121, %r51, %r120;
	shr.u32 	%r122, %r121, 9;
	add.s32 	%r4, %r122, 1;
	and.b32  	%r5, %r4, 15;
	setp.lt.u32 	%p26, %r121, 7680;
	@%p26 bra 	$L__BB6_10;
	and.b32  	%r123, %r4, 16777200;
	neg.s32 	%r195, %r123;
	mul.wide.u32 	%rd75, %r197, 4;
	add.s64 	%rd76, %rd75, %rd2;
	add.s64 	%rd82, %rd76, 16384;
$L__BB6_9:
	.pragma "nounroll";
	ld.global.f32 	%f205, [%rd82+-16384];
	add.f32 	%f206, %f371, %f205;
	ld.global.f32 	%f207, [%rd82+-14336];
	add.f32 	%f208, %f206, %f207;
	ld.global.f32 	%f209, [%rd82+-12288];
	add.f32 	%f210, %f208, %f209;
	ld.global.f32 	%f211, [%rd82+-10240];
	add.f32 	%f212, %f210, %f211;
	ld.global.f32 	%f213, [%rd82+-8192];
	add.f32 	%f214, %f212, %f213;
	ld.global.f32 	%f215, [%rd82+-6144];
	add.f32 	%f216, %f214, %f215;
	ld.global.f32 	%f217, [%rd82+-4096];
	add.f32 	%f218, %f216, %f217;
	ld.global.f32 	%f219, [%rd82+-2048];
	add.f32 	%f220, %f218, %f219;
	ld.global.f32 	%f221, [%rd82];
	add.f32 	%f222, %f220, %f221;
	ld.global.f32 	%f223, [%rd82+2048];
	add.f32 	%f224, %f222, %f223;
	ld.global.f32 	%f225, [%rd82+4096];
	add.f32 	%f226, %f224, %f225;
	ld.global.f32 	%f227, [%rd82+6144];
	add.f32 	%f228, %f226, %f227;
	ld.global.f32 	%f229, [%rd82+8192];
	add.f32 	%f230, %f228, %f229;
	ld.global.f32 	%f231, [%rd82+10240];
	add.f32 	%f232, %f230, %f231;
	ld.global.f32 	%f233, [%rd82+12288];
	add.f32 	%f234, %f232, %f233;
	ld.global.f32 	%f235, [%rd82+14336];
	add.f32 	%f371, %f234, %f235;
	add.s32 	%r197, %r197, 8192;
	add.s32 	%r195, %r195, 16;
	add.s64 	%rd82, %rd82, 32768;
	setp.ne.s32 	%p27, %r195, 0;
	@%p27 bra 	$L__BB6_9;
$L__BB6_10:
	setp.eq.s32 	%p28, %r5, 0;
	@%p28 bra 	$L__BB6_19;
	and.b32  	%r12, %r4, 7;
	setp.lt.u32 	%p29, %r5, 8;
	@%p29 bra 	$L__BB6_13;
	mul.wide.u32 	%rd77, %r197, 4;
	add.s64 	%rd78, %rd2, %rd77;
	ld.global.f32 	%f237, [%rd78];
	add.f32 	%f238, %f371, %f237;
	ld.global.f32 	%f239, [%rd78+2048];
	add.f32 	%f240, %f238, %f239;
	ld.global.f32 	%f241, [%rd78+4096];
	add.f32 	%f242, %f240, %f241;
	ld.global.f32 	%f243, [%rd78+6144];
	add.f32 	%f244, %f242, %f243;
	ld.global.f32 	%f245, [%rd78+8192];
	add.f32 	%f246, %f244, %f245;
	ld.global.f32 	%f247, [%rd78+10240];
	add.f32 	%f248, %f246, %f247;
	ld.global.f32 	%f249, [%rd78+12288];
	add.f32 	%f250, %f248, %f249;
	ld.global.f32 	%f251, [%rd78+14336];
	add.f32 	%f371, %f250, %f251;
	add.s32 	%r197, %r197, 4096;
$L__BB6_13:
	setp.eq.s32 	%p30, %r12, 0;
	@%p30 bra 	$L__BB6_19;
	and.b32  	%r15, %r4, 3;
	setp.lt.u32 	%p31, %r12, 4;
	@%p31 bra 	$L__BB6_16;
	mul.wide.u32 	%rd79, %r197, 4;
	add.s64 	%rd80, %rd2, %rd79;
	ld.global.f32 	%f253, [%rd80];
	add.f32 	%f254, %f371, %f253;
	ld.global.f32 	%f255, [%rd80+2048];
	add.f32 	%f256, %f254, %f255;
	ld.global.f32 	%f257, [%rd80+4096];
	add.f32 	%f258, %f256, %f257;
	ld.global.f32 	%f259, [%rd80+6144];
	add.f32 	%f371, %f258, %f259;
	add.s32 	%r197, %r197, 2048;
$L__BB6_16:
	setp.eq.s32 	%p32, %r15, 0;
	@%p32 bra 	$L__BB6_19;
	mul.wide.u32 	%rd81, %r197, 4;
	add.s64 	%rd83, %rd2, %rd81;
	neg.s32 	%r200, %r15;
$L__BB6_18:
	.pragma "nounroll";
	ld.global.f32 	%f260, [%rd83];
	add.f32 	%f371, %f371, %f260;
	add.s64 	%rd83, %rd83, 2048;
	add.s32 	%r200, %r200, 1;
	setp.ne.s32 	%p33, %r200, 0;
	@%p33 bra 	$L__BB6_18;
$L__BB6_19:
	setp.lt.u32 	%p34, %r51, 512;
	@%p34 bra 	$L__BB6_24;
	// begin inline asm
	mov.u32 %r162, %laneid;
	// end inline asm
	mov.b32 	%r164, %f371;
	mov.b32 	%r165, 1;
	mov.b32 	%r186, 31;
	mov.b32 	%r187, -1;
	// begin inline asm
	shfl.sync.down.b32 %r163, %r164, %r165, %r186, %r187;
	// end inline asm
	setp.gt.s32 	%p58, %r162, 30;
	mov.b32 	%f319, %r163;
	add.f32 	%f320, %f371, %f319;
	selp.f32 	%f321, %f371, %f320, %p58;
	mov.b32 	%r169, %f321;
	mov.b32 	%r170, 2;
	// begin inline asm
	shfl.sync.down.b32 %r168, %r169, %r170, %r186, %r187;
	// end inline asm
	setp.gt.s32 	%p59, %r162, 29;
	mov.b32 	%f322, %r168;
	add.f32 	%f323, %f321, %f322;
	selp.f32 	%f324, %f321, %f323, %p59;
	mov.b32 	%r174, %f324;
	mov.b32 	%r175, 4;
	// begin inline asm
	shfl.sync.down.b32 %r173, %r174, %r175, %r186, %r187;
	// end inline asm
	setp.gt.s32 	%p60, %r162, 27;
	mov.b32 	%f325, %r173;
	add.f32 	%f326, %f324, %f325;
	selp.f32 	%f327, %f324, %f326, %p60;
	mov.b32 	%r179, %f327;
	mov.b32 	%r180, 8;
	// begin inline asm
	shfl.sync.down.b32 %r178, %r179, %r180, %r186, %r187;
	// end inline asm
	setp.gt.s32 	%p61, %r162, 23;
	mov.b32 	%f328, %r178;
	add.f32 	%f329, %f327, %f328;
	selp.f32 	%f330, %f327, %f329, %p61;
	mov.b32 	%r184, %f330;
	mov.b32 	%r185, 16;
	// begin inline asm
	shfl.sync.down.b32 %r183, %r184, %r185, %r186, %r187;
	// end inline asm
	setp.gt.s32 	%p62, %r162, 15;
	mov.b32 	%f331, %r183;
	add.f32 	%f16, %f330, %f331;
	selp.f32 	%f383, %f330, %f16, %p62;
	setp.ne.s32 	%p63, %r162, 0;
	@%p63 bra 	$L__BB6_22;
	shr.u32 	%r188, %r1, 3;
	and.b32  	%r189, %r188, 124;
	mov.u32 	%r190, _ZZN3cub18CUB_300001_SM_10006detail6reduce28DeviceReduceSingleTileKernelINS2_10policy_hubIfjN4cuda3std3__44plusIfEEE10Policy1000EN6thrust24THRUST_300001_SM_1000_NS6detail15normal_iteratorINSD_10device_ptrIfEEEEPfjS9_ffNS7_10__identityEEEvT0_T1_T2_T3_T4_T6_E12temp_storage;
	add.s32 	%r191, %r190, %r189;
	st.shared.f32 	[%r191+16], %f16;
$L__BB6_22:
	bar.sync 	0;
	setp.ne.s32 	%p64, %r1, 0;
	@%p64 bra 	$L__BB6_50;
	ld.shared.f32 	%f332, [_ZZN3cub18CUB_300001_SM_10006detail6reduce28DeviceReduceSingleTileKernelINS2_10policy_hubIfjN4cuda3std3__44plusIfEEE10Policy1000EN6thrust24THRUST_300001_SM_1000_NS6detail15normal_iteratorINSD_10device_ptrIfEEEEPfjS9_ffNS7_10__identityEEEvT0_T1_T2_T3_T4_T6_E12temp_storage+20];
	add.f32 	%f333, %f383, %f332;
	ld.shared.f32 	%f334, [_ZZN3cub18CUB_300001_SM_10006detail6reduce28DeviceReduceSingleTileKernelINS2_10policy_hubIfjN4cuda3std3__44plusIfEEE10Policy1000EN6thrust24THRUST_300001_SM_1000_NS6detail15normal_iteratorINSD_10device_ptrIfEEEEPfjS9_ffNS7_10__identityEEEvT0_T1_T2_T3_T4_T6_E12temp_storage+24];
	add.f32 	%f335, %f333, %f334;
	ld.shared.f32 	%f336, [_ZZN3cub18CUB_300001_SM_10006detail6reduce28DeviceReduceSingleTileKernelINS2_10policy_hubIfjN4cuda3std3__44plusIfEEE10Policy1000EN6thrust24THRUST_300001_SM_1000_NS6detail15normal_iteratorINSD_10device_ptrIfEEEEPfjS9_ffNS7_10__identityEEEvT0_T1_T2_T3_T4_T6_E12temp_storage+28];
	add.f32 	%f337, %f335, %f336;
	ld.shared.f32 	%f338, [_ZZN3cub18CUB_300001_SM_10006detail6reduce28DeviceReduceSingleTileKernelINS2_10policy_hubIfjN4cuda3std3__44plusIfEEE10Policy1000EN6thrust24THRUST_300001_SM_1000_NS6detail15normal_iteratorINSD_10device_ptrIfEEEEPfjS9_ffNS7_10__identityEEEvT0_T1_T2_T3_T4_T6_E12temp_storage+32];
	add.f32 	%f339, %f337, %f338;
	ld.shared.f32 	%f340, [_ZZN3cub18CUB_300001_SM_10006detail6reduce28DeviceReduceSingleTileKernelINS2_10policy_hubIfjN4cuda3std3__44plusIfEEE10Policy1000EN6thrust24THRUST_300001_SM_1000_NS6detail15normal_iteratorINSD_10device_ptrIfEEEEPfjS9_ffNS7_10__identityEEEvT0_T1_T2_T3_T4_T6_E12temp_storage+36];
	add.f32 	%f341, %f339, %f340;
	ld.shared.f32 	%f342, [_ZZN3cub18CUB_300001_SM_10006detail6reduce28DeviceReduceSingleTileKernelINS2_10policy_hubIfjN4cuda3std3__44plusIfEEE10Policy1000EN6thrust24THRUST_300001_SM_1000_NS6detail15normal_iteratorINSD_10device_ptrIfEEEEPfjS9_ffNS7_10__identityEEEvT0_T1_T2_T3_T4_T6_E12temp_storage+40];
	add.f32 	%f343, %f341, %f342;
	ld.shared.f32 	%f344, [_ZZN3cub18CUB_300001_SM_10006detail6reduce28DeviceReduceSingleTileKernelINS2_10policy_hubIfjN4cuda3std3__44plusIfEEE10Policy1000EN6thrust24THRUST_300001_SM_1000_NS6detail15normal_iteratorINSD_10device_ptrIfEEEEPfjS9_ffNS7_10__identityEEEvT0_T1_T2_T3_T4_T6_E12temp_storage+44];
	add.f32 	%f345, %f343, %f344;
	ld.shared.f32 	%f346, [_ZZN3cub18CUB_300001_SM_10006detail6reduce28DeviceReduceSingleTileKernelINS2_10policy_hubIfjN4cuda3std3__44plusIfEEE10Policy1000EN6thrust24THRUST_300001_SM_1000_NS6detail15normal_iteratorINSD_10device_ptrIfEEEEPfjS9_ffNS7_10__identityEEEvT0_T1_T2_T3_T4_T6_E12temp_storage+48];
	add.f32 	%f347, %f345, %f346;
	ld.shared.f32 	%f348, [_ZZN3cub18CUB_300001_SM_10006detail6reduce28DeviceReduceSingleTileKernelINS2_10policy_hubIfjN4cuda3std3__44plusIfEEE10Policy1000EN6thrust24THRUST_300001_SM_1000_NS6detail15normal_iteratorINSD_10device_ptrIfEEEEPfjS9_ffNS7_10__identityEEEvT0_T1_T2_T3_T4_T6_E12temp_storage+52];
	add.f32 	%f349, %f347, %f348;
	ld.shared.f32 	%f350, [_ZZN3cub18CUB_300001_SM_10006detail6reduce28DeviceReduceSingleTileKernelINS2_10policy_hubIfjN4cuda3std3__44plusIfEEE10Policy1000EN6thrust24THRUST_300001_SM_1000_NS6detail15normal_iteratorINSD_10device_ptrIfEEEEPfjS9_ffNS7_10__identityEEEvT0_T1_T2_T3_T4_T6_E12temp_storage+56];
	add.f32 	%f351, %f349, %f350;
	ld.shared.f32 	%f352, [_ZZN3cub18CUB_300001_SM_10006detail6reduce28DeviceReduceSingleTileKernelINS2_10policy_hubIfjN4cuda3std3__44plusIfEEE10Policy1000EN6thrust24THRUST_300001_SM_1000_NS6detail15normal_iteratorINSD_10device_ptrIfEEEEPfjS9_ffNS7_10__identityEEEvT0_T1_T2_T3_T4_T6_E12temp_storage+60];
	add.f32 	%f353, %f351, %f352;
	ld.shared.f32 	%f354, [_ZZN3cub18CUB_300001_SM_10006detail6reduce28DeviceReduceSingleTileKernelINS2_10policy_hubIfjN4cuda3std3__44plusIfEEE10Policy1000EN6thrust24THRUST_300001_SM_1000_NS6detail15normal_iteratorINSD_10device_ptrIfEEEEPfjS9_ffNS7_10__identityEEEvT0_T1_T2_T3_T4_T6_E12temp_storage+64];
	add.f32 	%f355, %f353, %f354;
	ld.shared.f32 	%f356, [_ZZN3cub18CUB_300001_SM_10006detail6reduce28DeviceReduceSingleTileKernelINS2_10policy_hubIfjN4cuda3std3__44plusIfEEE10Policy1000EN6thrust24THRUST_300001_SM_1000_NS6detail15normal_iteratorINSD_10device_ptrIfEEEEPfjS9_ffNS7_10__identityEEEvT0_T1_T2_T3_T4_T6_E12temp_storage+68];
	add.f32 	%f357, %f355, %f356;
	ld.shared.f32 	%f358, [_ZZN3cub18CUB_300001_SM_10006detail6reduce28DeviceReduceSingleTileKernelINS2_10policy_hubIfjN4cuda3std3__44plusIfEEE10Policy1000EN6thrust24THRUST_300001_SM_1000_NS6detail15normal_iteratorINSD_10device_ptrIfEEEEPfjS9_ffNS7_10__identityEEEvT0_T1_T2_T3_T4_T6_E12temp_storage+72];
	add.f32 	%f359, %f357, %f358;
	ld.shared.f32 	%f360, [_ZZN3cub18CUB_300001_SM_10006detail6reduce28DeviceReduceSingleTileKernelINS2_10policy_hubIfjN4cuda3std3__44plusIfEEE10Policy1000EN6thrust24THRUST_300001_SM_1000_NS6detail15normal_iteratorINSD_10device_ptrIfEEEEPfjS9_ffNS7_10__identityEEEvT0_T1_T2_T3_T4_T6_E12temp_storage+76];
	add.f32 	%f383, %f359, %f360;
	bra.uni 	$L__BB6_50;
$L__BB6_24:
	// begin inline asm
	mov.u32 %r124, %laneid;
	// end inline asm
	and.b32  	%r150, %r1, 992;
	add.s32 	%r151, %r150, 32;
	setp.gt.u32 	%p35, %r151, %r51;
	not.b32 	%r152, %r150;
	add.s32 	%r153, %r51, %r152;
	selp.b32 	%r148, %r153, 31, %p35;
	mov.b32 	%r126, %f371;
	mov.b32 	%r127, 1;
	mov.b32 	%r149, -1;
	// begin inline asm
	shfl.sync.down.b32 %r125, %r126, %r127, %r148, %r149;
	// end inline asm
	setp.lt.s32 	%p36, %r124, %r148;
	mov.b32 	%f261, %r125;
	add.f32 	%f262, %f371, %f261;
	selp.f32 	%f263, %f262, %f371, %p36;
	mov.b32 	%r131, %f263;
	mov.b32 	%r132, 2;
	// begin inline asm
	shfl.sync.down.b32 %r130, %r131, %r132, %r148, %r149;
	// end inline asm
	add.s32 	%r154, %r124, 2;
	setp.gt.s32 	%p37, %r154, %r148;
	mov.b32 	%f264, %r130;
	add.f32 	%f265, %f263, %f264;
	selp.f32 	%f266, %f263, %f265, %p37;
	mov.b32 	%r136, %f266;
	mov.b32 	%r137, 4;
	// begin inline asm
	shfl.sync.down.b32 %r135, %r136, %r137, %r148, %r149;
	// end inline asm
	add.s32 	%r155, %r124, 4;
	setp.gt.s32 	%p38, %r155, %r148;
	mov.b32 	%f267, %r135;
	add.f32 	%f268, %f266, %f267;
	selp.f32 	%f269, %f266, %f268, %p38;
	mov.b32 	%r141, %f269;
	mov.b32 	%r142, 8;
	// begin inline asm
	shfl.sync.down.b32 %r140, %r141, %r142, %r148, %r149;
	// end inline asm
	add.s32 	%r156, %r124, 8;
	setp.gt.s32 	%p39, %r156, %r148;
	mov.b32 	%f270, %r140;
	add.f32 	%f271, %f269, %f270;
	selp.f32 	%f272, %f269, %f271, %p39;
	mov.b32 	%r146, %f272;
	mov.b32 	%r147, 16;
	// begin inline asm
	shfl.sync.down.b32 %r145, %r146, %r147, %r148, %r149;
	// end inline asm
	add.s32 	%r157, %r124, 16;
	setp.gt.s32 	%p40, %r157, %r148;
	mov.b32 	%f273, %r145;
	add.f32 	%f274, %f272, %f273;
	selp.f32 	%f383, %f272, %f274, %p40;
	setp.ne.s32 	%p41, %r124, 0;
	@%p41 bra 	$L__BB6_26;
	shr.u32 	%r158, %r1, 3;
	and.b32  	%r159, %r158, 124;
	mov.u32 	%r160, _ZZN3cub18CUB_300001_SM_10006detail6reduce28DeviceReduceSingleTileKernelINS2_10policy_hubIfjN4cuda3std3__44plusIfEEE10Policy1000EN6thrust24THRUST_300001_SM_1000_NS6detail15normal_iteratorINSD_10device_ptrIfEEEEPfjS9_ffNS7_10__identityEEEvT0_T1_T2_T3_T4_T6_E12temp_storage;
	add.s32 	%r161, %r160, %r159;
	st.shared.f32 	[%r161+16], %f383;
$L__BB6_26:
	bar.sync 	0;
	setp.ne.s32 	%p42, %r1, 0;
	@%p42 bra 	$L__BB6_50;
	setp.gt.u32 	%p43, %r51, 32;
	ld.shared.f32 	%f275, [_ZZN3cub18CUB_300001_SM_10006detail6reduce28DeviceReduceSingleTileKernelINS2_10policy_hubIfjN4cuda3std3__44plusIfEEE10Policy1000EN6thrust24THRUST_300001_SM_1000_NS6detail15normal_iteratorINSD_10device_ptrIfEEEEPfjS9_ffNS7_10__identityEEEvT0_T1_T2_T3_T4_T6_E12temp_storage+20];
	add.f32 	%f276, %f383, %f275;
	selp.f32 	%f277, %f276, %f383, %p43;
	setp.gt.u32 	%p44, %r51, 64;
	ld.shared.f32 	%f278, [_ZZN3cub18CUB_300001_SM_10006detail6reduce28DeviceReduceSingleTileKernelINS2_10policy_hubIfjN4cuda3std3__44plusIfEEE10Policy1000EN6thrust24THRUST_300001_SM_1000_NS6detail15normal_iteratorINSD_10device_ptrIfEEEEPfjS9_ffNS7_10__identityEEEvT0_T1_T2_T3_T4_T6_E12temp_storage+24];
	add.f32 	%f279, %f278, %f277;
	selp.f32 	%f280, %f279, %f277, %p44;
	setp.gt.u32 	%p45, %r51, 96;
	ld.shared.f32 	%f281, [_ZZN3cub18CUB_300001_SM_10006detail6reduce28DeviceReduceSingleTileKernelINS2_10policy_hubIfjN4cuda3std3__44plusIfEEE10Policy1000EN6thrust24THRUST_300001_SM_1000_NS6detail15normal_iteratorINSD_10device_ptrIfEEEEPfjS9_ffNS7_10__identityEEEvT0_T1_T2_T3_T4_T6_E12temp_storage+28];
	add.f32 	%f282, %f281, %f280;
	selp.f32 	%f283, %f282, %f280, %p45;
	setp.gt.u32 	%p46, %r51, 128;
	ld.shared.f32 	%f284, [_ZZN3cub18CUB_300001_SM_10006detail6reduce28DeviceReduceSingleTileKernelINS2_10policy_hubIfjN4cuda3std3__44plusIfEEE10Policy1000EN6thrust24THRUST_300001_SM_1000_NS6detail15normal_iteratorINSD_10device_ptrIfEEEEPfjS9_ffNS7_10__identityEEEvT0_T1_T2_T3_T4_T6_E12temp_storage+32];
	add.f32 	%f285, %f284, %f283;
	selp.f32 	%f286, %f285, %f283, %p46;
	setp.gt.u32 	%p47, %r51, 160;
	ld.shared.f32 	%f287, [_ZZN3cub18CUB_300001_SM_10006detail6reduce28DeviceReduceSingleTileKernelINS2_10policy_hubIfjN4cuda3std3__44plusIfEEE10Policy1000EN6thrust24THRUST_300001_SM_1000_NS6detail15normal_iteratorINSD_10device_ptrIfEEEEPfjS9_ffNS7_10__identityEEEvT0_T1_T2_T3_T4_T6_E12temp_storage+36];
	add.f32 	%f288, %f287, %f286;
	selp.f32 	%f289, %f288, %f286, %p47;
	setp.gt.u32 	%p48, %r51, 192;
	ld.shared.f32 	%f290, [_ZZN3cub18CUB_300001_SM_10006detail6reduce28DeviceReduceSingleTileKernelINS2_10policy_hubIfjN4cuda3std3__44plusIfEEE10Policy1000EN6thrust24THRUST_300001_SM_1000_NS6detail15normal_iteratorINSD_10device_ptrIfEEEEPfjS9_ffNS7_10__identityEEEvT0_T1_T2_T3_T4_T6_E12temp_storage+40];
	add.f32 	%f291, %f290, %f289;
	selp.f32 	%f292, %f291, %f289, %p48;
	setp.gt.u32 	%p49, %r51, 224;
	ld.shared.f32 	%f293, [_ZZN3cub18CUB_300001_SM_10006detail6reduce28DeviceReduceSingleTileKernelINS2_10policy_hubIfjN4cuda3std3__44plusIfEEE10Policy1000EN6thrust24THRUST_300001_SM_1000_NS6detail15normal_iteratorINSD_10device_ptrIfEEEEPfjS9_ffNS7_10__identityEEEvT0_T1_T2_T3_T4_T6_E12temp_storage+44];
	add.f32 	%f294, %f293, %f292;
	selp.f32 	%f295, %f294, %f292, %p49;
	setp.gt.u32 	%p50, %r51, 256;
	ld.shared.f32 	%f296, [_ZZN3cub18CUB_300001_SM_10006detail6reduce28DeviceReduceSingleTileKernelINS2_10policy_hubIfjN4cuda3std3__44plusIfEEE10Policy1000EN6thrust24THRUST_300001_SM_1000_NS6detail15normal_iteratorINSD_10device_ptrIfEEEEPfjS9_ffNS7_10__identityEEEvT0_T1_T2_T3_T4_T6_E12temp_storage+48];
	add.f32 	%f297, %f296, %f295;
	selp.f32 	%f298, %f297, %f295, %p50;
	setp.gt.u32 	%p51, %r51, 288;
	ld.shared.f32 	%f299, [_ZZN3cub18CUB_300001_SM_10006detail6reduce28DeviceReduceSingleTileKernelINS2_10policy_hubIfjN4cuda3std3__44plusIfEEE10Policy1000EN6thrust24THRUST_300001_SM_1000_NS6detail15normal_iteratorINSD_10device_ptrIfEEEEPfjS9_ffNS7_10__identityEEEvT0_T1_T2_T3_T4_T6_E12temp_storage+52];
	add.f32 	%f300, %f299, %f298;
	selp.f32 	%f301, %f300, %f298, %p51;
	setp.gt.u32 	%p52, %r51, 320;
	ld.shared.f32 	%f302, [_ZZN3cub18CUB_300001_SM_10006detail6reduce28DeviceReduceSingleTileKernelINS2_10policy_hubIfjN4cuda3std3__44plusIfEEE10Policy1000EN6thrust24THRUST_300001_SM_1000_NS6detail15normal_iteratorINSD_10device_ptrIfEEEEPfjS9_ffNS7_10__identityEEEvT0_T1_T2_T3_T4_T6_E12temp_storage+56];
	add.f32 	%f303, %f302, %f301;
	selp.f32 	%f304, %f303, %f301, %p52;
	setp.gt.u32 	%p53, %r51, 352;
	ld.shared.f32 	%f305, [_ZZN3cub18CUB_300001_SM_10006detail6reduce28DeviceReduceSingleTileKernelINS2_10policy_hubIfjN4cuda3std3__44plusIfEEE10Policy1000EN6thrust24THRUST_300001_SM_1000_NS6detail15normal_iteratorINSD_10device_ptrIfEEEEPfjS9_ffNS7_10__identityEEEvT0_T1_T2_T3_T4_T6_E12temp_storage+60];
	add.f32 	%f306, %f305, %f304;
	selp.f32 	%f307, %f306, %f304, %p53;
	setp.gt.u32 	%p54, %r51, 384;
	ld.shared.f32 	%f308, [_ZZN3cub18CUB_300001_SM_10006detail6reduce28DeviceReduceSingleTileKernelINS2_10policy_hubIfjN4cuda3std3__44plusIfEEE10Policy1000EN6thrust24THRUST_300001_SM_1000_NS6detail15normal_iteratorINSD_10device_ptrIfEEEEPfjS9_ffNS7_10__identityEEEvT0_T1_T2_T3_T4_T6_E12temp_storage+64];
	add.f32 	%f309, %f308, %f307;
	selp.f32 	%f310, %f309, %f307, %p54;
	setp.gt.u32 	%p55, %r51, 416;
	ld.shared.f32 	%f311, [_ZZN3cub18CUB_300001_SM_10006detail6reduce28DeviceReduceSingleTileKernelINS2_10policy_hubIfjN4cuda3std3__44plusIfEEE10Policy1000EN6thrust24THRUST_300001_SM_1000_NS6detail15normal_iteratorINSD_10device_ptrIfEEEEPfjS9_ffNS7_10__identityEEEvT0_T1_T2_T3_T4_T6_E12temp_storage+68];
	add.f32 	%f312, %f311, %f310;
	selp.f32 	%f313, %f312, %f310, %p55;
	setp.gt.u32 	%p56, %r51, 448;
	ld.shared.f32 	%f314, [_ZZN3cub18CUB_300001_SM_10006detail6reduce28DeviceReduceSingleTileKernelINS2_10policy_hubIfjN4cuda3std3__44plusIfEEE10Policy1000EN6thrust24THRUST_300001_SM_1000_NS6detail15normal_iteratorINSD_10device_ptrIfEEEEPfjS9_ffNS7_10__identityEEEvT0_T1_T2_T3_T4_T6_E12temp_storage+72];
	add.f32 	%f315, %f314, %f313;
	selp.f32 	%f316, %f315, %f313, %p56;
	setp.gt.u32 	%p57, %r51, 480;
	ld.shared.f32 	%f317, [_ZZN3cub18CUB_300001_SM_10006detail6reduce28DeviceReduceSingleTileKernelINS2_10policy_hubIfjN4cuda3std3__44plusIfEEE10Policy1000EN6thrust24THRUST_300001_SM_1000_NS6detail15normal_iteratorINSD_10device_ptrIfEEEEPfjS9_ffNS7_10__identityEEEvT0_T1_T2_T3_T4_T6_E12temp_storage+76];
	add.f32 	%f318, %f317, %f316;
	selp.f32 	%f383, %f318, %f316, %p57;
	bra.uni 	$L__BB6_50;
$L__BB6_28:
	mov.u32 	%r21, %tid.x;
	mul.wide.u32 	%rd11, %r21, 4;
	add.s64 	%rd12, %rd2, %rd11;
	ld.global.f32 	%f43, [%rd12];
	ld.global.f32 	%f44, [%rd12+2048];
	ld.global.f32 	%f45, [%rd12+4096];
	ld.global.f32 	%f46, [%rd12+6144];
	ld.global.f32 	%f47, [%rd12+8192];
	ld.global.f32 	%f48, [%rd12+10240];
	ld.global.f32 	%f49, [%rd12+12288];
	ld.global.f32 	%f50, [%rd12+14336];
	ld.global.f32 	%f51, [%rd12+16384];
	ld.global.f32 	%f52, [%rd12+18432];
	ld.global.f32 	%f53, [%rd12+20480];
	ld.global.f32 	%f54, [%rd12+22528];
	ld.global.f32 	%f55, [%rd12+24576];
	ld.global.f32 	%f56, [%rd12+26624];
	ld.global.f32 	%f57, [%rd12+28672];
	ld.global.f32 	%f58, [%rd12+30720];
	add.f32 	%f59, %f43, %f44;
	add.f32 	%f60, %f45, %f46;
	add.f32 	%f61, %f47, %f48;
	add.f32 	%f62, %f49, %f50;
	add.f32 	%f63, %f51, %f52;
	add.f32 	%f64, %f53, %f54;
	add.f32 	%f65, %f55, %f56;
	add.f32 	%f66, %f57, %f58;
	add.f32 	%f67, %f59, %f60;
	add.f32 	%f68, %f61, %f62;
	add.f32 	%f69, %f63, %f64;
	add.f32 	%f70, %f65, %f66;
	add.f32 	%f71, %f67, %f68;
	add.f32 	%f72, %f69, %f70;
	add.f32 	%f382, %f71, %f72;
	add.s32 	%r22, %r51, -8192;
	setp.lt.u32 	%p3, %r22, 8192;
	mov.b32 	%r202, 8192;
	@%p3 bra 	$L__BB6_32;
	mov.b32 	%r202, 8192;
$L__BB6_30:
	add.s32 	%r54, %r21, %r202;
	mul.wide.u32 	%rd13, %r54, 4;
	add.s64 	%rd14, %rd2, %rd13;
	ld.global.f32 	%f73, [%rd14];
	ld.global.f32 	%f74, [%rd14+2048];
	ld.global.f32 	%f75, [%rd14+4096];
	ld.global.f32 	%f76, [%rd14+6144];
	ld.global.f32 	%f77, [%rd14+8192];
	ld.global.f32 	%f78, [%rd14+10240];
	ld.global.f32 	%f79, [%rd14+12288];
	ld.global.f32 	%f80, [%rd14+14336];
	ld.global.f32 	%f81, [%rd14+16384];
	ld.global.f32 	%f82, [%rd14+18432];
	ld.global.f32 	%f83, [%rd14+20480];
	ld.global.f32 	%f84, [%rd14+22528];
	ld.global.f32 	%f85, [%rd14+24576];
	ld.global.f32 	%f86, [%rd14+26624];
	ld.global.f32 	%f87, [%rd14+28672];
	ld.global.f32 	%f88, [%rd14+30720];
	add.f32 	%f89, %f382, %f73;
	add.f32 	%f90, %f74, %f75;
	add.f32 	%f91, %f76, %f77;
	add.f32 	%f92, %f78, %f79;
	add.f32 	%f93, %f80, %f81;
	add.f32 	%f94, %f82, %f83;
	add.f32 	%f95, %f84, %f85;
	add.f32 	%f96, %f86, %f87;
	add.f32 	%f97, %f89, %f90;
	add.f32 	%f98, %f91, %f92;
	add.f32 	%f99, %f93, %f94;
	add.f32 	%f100, %f95, %f96;
	add.f32 	%f101, %f97, %f98;
	add.f32 	%f102, %f99, %f100;
	add.f32 	%f103, %f101, %f102;
	add.f32 	%f382, %f103, %f88;
	sub.s32 	%r55, %r51, %r202;
	setp.lt.u32 	%p4, %r55, 8192;
	@%p4 bra 	$L__BB6_46;
	add.s32 	%r202, %r202, 8192;
	setp.le.u32 	%p5, %r202, %r22;
	@%p5 bra 	$L__BB6_30;
$L__BB6_32:
	setp.le.u32 	%p6, %r51, %r202;
	sub.s32 	%r56, %r51, %r202;
	setp.ge.s32 	%p7, %r21, %r56;
	or.pred  	%p8, %p6, %p7;
	@%p8 bra 	$L__BB6_46;
	not.b32 	%r58, %r21;
	add.s32 	%r59, %r51, %r58;
	sub.s32 	%r60, %r59, %r202;
	shr.u32 	%r61, %r60, 9;
	add.s32 	%r26, %r61, 1;
	and.b32  	%r27, %r26, 15;
	setp.lt.u32 	%p9, %r60, 7680;
	mov.u32 	%r207, %r21;
	@%p9 bra 	$L__BB6_37;
	or.b32  	%r205, %r21, 4096;
	add.s32 	%r204, %r21, %r202;
	and.b32  	%r62, %r26, 16777200;
	neg.s32 	%r203, %r62;
$L__BB6_35:
	.pragma "nounroll";
	mul.wide.u32 	%rd15, %r204, 4;
	add.s64 	%rd16, %rd2, %rd15;
	ld.global.f32 	%f105, [%rd16];
	add.f32 	%f106, %f382, %f105;
	add.s32 	%r63, %r204, 512;
	mul.wide.u32 	%rd17, %r63, 4;
	add.s64 	%rd18, %rd2, %rd17;
	ld.global.f32 	%f107, [%rd18];
	add.f32 	%f108, %f106, %f107;
	add.s32 	%r64, %r204, 1024;
	mul.wide.u32 	%rd19, %r64, 4;
	add.s64 	%rd20, %rd2, %rd19;
	ld.global.f32 	%f109, [%rd20];
	add.f32 	%f110, %f108, %f109;
	add.s32 	%r65, %r204, 1536;
	mul.wide.u32 	%rd21, %r65, 4;
	add.s64 	%rd22, %rd2, %rd21;
	ld.global.f32 	%f111, [%rd22];
	add.f32 	%f112, %f110, %f111;
	add.s32 	%r66, %r204, 2048;
	mul.wide.u32 	%rd23, %r66, 4;
	add.s64 	%rd24, %rd2, %rd23;
	ld.global.f32 	%f113, [%rd24];
	add.f32 	%f114, %f112, %f113;
	add.s32 	%r67, %r204, 2560;
	mul.wide.u32 	%rd25, %r67, 4;
	add.s64 	%rd26, %rd2, %rd25;
	ld.global.f32 	%f115, [%rd26];
	add.f32 	%f116, %f114, %f115;
	add.s32 	%r68, %r204, 3072;
	mul.wide.u32 	%rd27, %r68, 4;
	add.s64 	%rd28, %rd2, %rd27;
	ld.global.f32 	%f117, [%rd28];
	add.f32 	%f118, %f116, %f117;
	add.s32 	%r69, %r204, 3584;
	mul.wide.u32 	%rd29, %r69, 4;
	add.s64 	%rd30, %rd2, %rd29;
	ld.global.f32 	%f119, [%rd30];
	add.f32 	%f120, %f118, %f119;
	add.s32 	%r70, %r204, 4096;
	mul.wide.u32 	%rd31, %r70, 4;
	add.s64 	%rd32, %rd2, %rd31;
	ld.global.f32 	%f121, [%rd32];
	add.f32 	%f122, %f120, %f121;
	add.s32 	%r71, %r204, 4608;
	mul.wide.u32 	%rd33, %r71, 4;
	add.s64 	%rd34, %rd2, %rd33;
	ld.global.f32 	%f123, [%rd34];
	add.f32 	%f124, %f122, %f123;
	add.s32 	%r72, %r204, 5120;
	mul.wide.u32 	%rd35, %r72, 4;
	add.s64 	%rd36, %rd2, %rd35;
	ld.global.f32 	%f125, [%rd36];
	add.f32 	%f126, %f124, %f125;
	add.s32 	%r73, %r204, 5632;
	mul.wide.u32 	%rd37, %r73, 4;
	add.s64 	%rd38, %rd2, %rd37;
	ld.global.f32 	%f127, [%rd38];
	add.f32 	%f128, %f126, %f127;
	add.s32 	%r74, %r204, 6144;
	mul.wide.u32 	%rd39, %r74, 4;
	add.s64 	%rd40, %rd2, %rd39;
	ld.global.f32 	%f129, [%rd40];
	add.f32 	%f130, %f128, %f129;
	add.s32 	%r75, %r204, 6656;
	mul.wide.u32 	%rd41, %r75, 4;
	add.s64 	%rd42, %rd2, %rd41;
	ld.global.f32 	%f131, [%rd42];
	add.f32 	%f132, %f130, %f131;
	add.s32 	%r76, %r204, 7168;
	mul.wide.u32 	%rd43, %r76, 4;
	add.s64 	%rd44, %rd2, %rd43;
	ld.global.f32 	%f133, [%rd44];
	add.f32 	%f134, %f132, %f133;
	add.s32 	%r77, %r204, 7680;
	mul.wide.u32 	%rd45, %r77, 4;
	add.s64 	%rd46, %rd2, %rd45;
	ld.global.f32 	%f135, [%rd46];
	add.f32 	%f382, %f134, %f135;
	add.s32 	%r205, %r205, 8192;
	add.s32 	%r204, %r204, 8192;
	add.s32 	%r203, %r203, 16;
	setp.ne.s32 	%p10, %r203, 0;
	@%p10 bra 	$L__BB6_35;
	add.s32 	%r207, %r205, -4096;
$L__BB6_37:
	setp.eq.s32 	%p11, %r27, 0;
	@%p11 bra 	$L__BB6_46;
	and.b32  	%r39, %r26, 7;
	setp.lt.u32 	%p12, %r27, 8;
	@%p12 bra 	$L__BB6_40;
	add.s32 	%r78, %r207, %r202;
	mul.wide.u32 	%rd47, %r78, 4;
	add.s64 	%rd48, %rd2, %rd47;
	ld.global.f32 	%f137, [%rd48];
	add.f32 	%f138, %f382, %f137;
	add.s32 	%r79, %r78, 512;
	mul.wide.u32 	%rd49, %r79, 4;
	add.s64 	%rd50, %rd2, %rd49;
	ld.global.f32 	%f139, [%rd50];
	add.f32 	%f140, %f138, %f139;
	add.s32 	%r80, %r78, 1024;
	mul.wide.u32 	%rd51, %r80, 4;
	add.s64 	%rd52, %rd2, %rd51;
	ld.global.f32 	%f141, [%rd52];
	add.f32 	%f142, %f140, %f141;
	add.s32 	%r81, %r78, 1536;
	mul.wide.u32 	%rd53, %r81, 4;
	add.s64 	%rd54, %rd2, %rd53;
	ld.global.f32 	%f143, [%rd54];
	add.f32 	%f144, %f142, %f143;
	add.s32 	%r82, %r78, 2048;
	mul.wide.u32 	%rd55, %r82, 4;
	add.s64 	%rd56, %rd2, %rd55;
	ld.global.f32 	%f145, [%rd56];
	add.f32 	%f146, %f144, %f145;
	add.s32 	%r83, %r78, 2560;
	mul.wide.u32 	%rd57, %r83, 4;
	add.s64 	%rd58, %rd2, %rd57;
	ld.global.f32 	%f147, [%rd58];
	add.f32 	%f148, %f146, %f147;
	add.s32 	%r84, %r78, 3072;
	mul.wide.u32 	%rd59, %r84, 4;
	add.s64 	%rd60, %rd2, %rd59;
	ld.global.f32 	%f149, [%rd60];
	add.f32 	%f150, %f148, %f149;
	add.s32 	%r85, %r78, 3584;
	mul.wide.u32 	%rd61, %r85, 4;
	add.s64 	%rd62, %rd2, %rd61;
	ld.global.f32 	%f151, [%rd62];
	add.f32 	%f382, %f150, %f151;
	add.s32 	%r207, %r207, 4096;
$L__BB6_40:
	setp.eq.s32 	%p13, %r39, 0;
	@%p13 bra 	$L__BB6_46;
	and.b32  	%r42, %r26, 3;
	setp.lt.u32 	%p14, %r39, 4;
	@%p14 bra 	$L__BB6_43;
	add.s32 	%r86, %r207, %r202;
	mul.wide.u32 	%rd63, %r86, 4;
	add.s64 	%rd64, %rd2, %rd63;
	ld.global.f32 	%f153, [%rd64];
	add.f32 	%f154, %f382, %f153;
	add.s32 	%r87, %r86, 512;
	mul.wide.u32 	%rd65, %r87, 4;
	add.s64 	%rd66, %rd2, %rd65;
	ld.global.f32 	%f155, [%rd66];
	add.f32 	%f156, %f154, %f155;
	add.s32 	%r88, %r86, 1024;
	mul.wide.u32 	%rd67, %r88, 4;
	add.s64 	%rd68, %rd2, %rd67;
	ld.global.f32 	%f157, [%rd68];
	add.f32 	%f158, %f156, %f157;
	add.s32 	%r89, %r86, 1536;
	mul.wide.u32 	%rd69, %r89, 4;
	add.s64 	%rd70, %rd2, %rd69;
	ld.global.f32 	%f159, [%rd70];
	add.f32 	%f382, %f158, %f159;
	add.s32 	%r207, %r207, 2048;
$L__BB6_43:
	setp.eq.s32 	%p15, %r42, 0;
	@%p15 bra 	$L__BB6_46;
	add.s32 	%r210, %r207, %r202;
	neg.s32 	%r209, %r42;
$L__BB6_45:
	.pragma "nounroll";
	mul.wide.u32 	%rd71, %r210, 4;
	add.s64 	%rd72, %rd2, %rd71;
	ld.global.f32 	%f160, [%rd72];
	add.f32 	%f382, %f382, %f160;
	add.s32 	%r210, %r210, 512;
	add.s32 	%r209, %r209, 1;
	setp.ne.s32 	%p16, %r209, 0;
	@%p16 bra 	$L__BB6_45;
$L__BB6_46:
	// begin inline asm
	mov.u32 %r90, %laneid;
	// end inline asm
	mov.b32 	%r92, %f382;
	mov.b32 	%r93, 1;
	mov.b32 	%r114, 31;
	mov.b32 	%r115, -1;
	// begin inline asm
	shfl.sync.down.b32 %r91, %r92, %r93, %r114, %r115;
	// end inline asm
	setp.gt.s32 	%p17, %r90, 30;
	mov.b32 	%f161, %r91;
	add.f32 	%f162, %f382, %f161;
	selp.f32 	%f163, %f382, %f162, %p17;
	mov.b32 	%r97, %f163;
	mov.b32 	%r98, 2;
	// begin inline asm
	shfl.sync.down.b32 %r96, %r97, %r98, %r114, %r115;
	// end inline asm
	setp.gt.s32 	%p18, %r90, 29;
	mov.b32 	%f164, %r96;
	add.f32 	%f165, %f163, %f164;
	selp.f32 	%f166, %f163, %f165, %p18;
	mov.b32 	%r102, %f166;
	mov.b32 	%r103, 4;
	// begin inline asm
	shfl.sync.down.b32 %r101, %r102, %r103, %r114, %r115;
	// end inline asm
	setp.gt.s32 	%p19, %r90, 27;
	mov.b32 	%f167, %r101;
	add.f32 	%f168, %f166, %f167;
	selp.f32 	%f169, %f166, %f168, %p19;
	mov.b32 	%r107, %f169;
	mov.b32 	%r108, 8;
	// begin inline asm
	shfl.sync.down.b32 %r106, %r107, %r108, %r114, %r115;
	// end inline asm
	setp.gt.s32 	%p20, %r90, 23;
	mov.b32 	%f170, %r106;
	add.f32 	%f171, %f169, %f170;
	selp.f32 	%f172, %f169, %f171, %p20;
	mov.b32 	%r112, %f172;
	mov.b32 	%r113, 16;
	// begin inline asm
	shfl.sync.down.b32 %r111, %r112, %r113, %r114, %r115;
	// end inline asm
	setp.gt.s32 	%p21, %r90, 15;
	mov.b32 	%f173, %r111;
	add.f32 	%f38, %f172, %f173;
	selp.f32 	%f383, %f172, %f38, %p21;
	setp.ne.s32 	%p22, %r90, 0;
	@%p22 bra 	$L__BB6_48;
	shr.u32 	%r116, %r21, 3;
	and.b32  	%r117, %r116, 124;
	mov.u32 	%r118, _ZZN3cub18CUB_300001_SM_10006detail6reduce28DeviceReduceSingleTileKernelINS2_10policy_hubIfjN4cuda3std3__44plusIfEEE10Policy1000EN6thrust24THRUST_300001_SM_1000_NS6detail15normal_iteratorINSD_10device_ptrIfEEEEPfjS9_ffNS7_10__identityEEEvT0_T1_T2_T3_T4_T6_E12temp_storage;
	add.s32 	%r119, %r118, %r117;
	st.shared.f32 	[%r119+16], %f38;
$L__BB6_48:
	bar.sync 	0;
	setp.ne.s32 	%p23, %r21, 0;
	@%p23 bra 	$L__BB6_50;
	ld.shared.f32 	%f174, [_ZZN3cub18CUB_300001_SM_10006detail6reduce28DeviceReduceSingleTileKernelINS2_10policy_hubIfjN4cuda3std3__44plusIfEEE10Policy1000EN6thrust24THRUST_300001_SM_1000_NS6detail15normal_iteratorINSD_10device_ptrIfEEEEPfjS9_ffNS7_10__identityEEEvT0_T1_T2_T3_T4_T6_E12temp_storage+20];
	add.f32 	%f175, %f383, %f174;
	ld.shared.f32 	%f176, [_ZZN3cub18CUB_300001_SM_10006detail6reduce28DeviceReduceSingleTileKernelINS2_10policy_hubIfjN4cuda3std3__44plusIfEEE10Policy1000EN6thrust24THRUST_300001_SM_1000_NS6detail15normal_iteratorINSD_10device_ptrIfEEEEPfjS9_ffNS7_10__identityEEEvT0_T1_T2_T3_T4_T6_E12temp_storage+24];
	add.f32 	%f177, %f175, %f176;
	ld.shared.f32 	%f178, [_ZZN3cub18CUB_300001_SM_10006detail6reduce28DeviceReduceSingleTileKernelINS2_10policy_hubIfjN4cuda3std3__44plusIfEEE10Policy1000EN6thrust24THRUST_300001_SM_1000_NS6detail15normal_iteratorINSD_10device_ptrIfEEEEPfjS9_ffNS7_10__identityEEEvT0_T1_T2_T3_T4_T6_E12temp_storage+28];
	add.f32 	%f179, %f177, %f178;
	ld.shared.f32 	%f180, [_ZZN3cub18CUB_300001_SM_10006detail6reduce28DeviceReduceSingleTileKernelINS2_10policy_hubIfjN4cuda3std3__44plusIfEEE10Policy1000EN6thrust24THRUST_300001_SM_1000_NS6detail15normal_iteratorINSD_10device_ptrIfEEEEPfjS9_ffNS7_10__identityEEEvT0_T1_T2_T3_T4_T6_E12temp_storage+32];
	add.f32 	%f181, %f179, %f180;
	ld.shared.f32 	%f182, [_ZZN3cub18CUB_300001_SM_10006detail6reduce28DeviceReduceSingleTileKernelINS2_10policy_hubIfjN4cuda3std3__44plusIfEEE10Policy1000EN6thrust24THRUST_300001_SM_1000_NS6detail15normal_iteratorINSD_10device_ptrIfEEEEPfjS9_ffNS7_10__identityEEEvT0_T1_T2_T3_T4_T6_E12temp_storage+36];
	add.f32 	%f183, %f181, %f182;
	ld.shared.f32 	%f184, [_ZZN3cub18CUB_300001_SM_10006detail6reduce28DeviceReduceSingleTileKernelINS2_10policy_hubIfjN4cuda3std3__44plusIfEEE10Policy1000EN6thrust24THRUST_300001_SM_1000_NS6detail15normal_iteratorINSD_10device_ptrIfEEEEPfjS9_ffNS7_10__identityEEEvT0_T1_T2_T3_T4_T6_E12temp_storage+40];
	add.f32 	%f185, %f183, %f184;
	ld.shared.f32 	%f186, [_ZZN3cub18CUB_300001_SM_10006detail6reduce28DeviceReduceSingleTileKernelINS2_10policy_hubIfjN4cuda3std3__44plusIfEEE10Policy1000EN6thrust24THRUST_300001_SM_1000_NS6detail15normal_iteratorINSD_10device_ptrIfEEEEPfjS9_ffNS7_10__identityEEEvT0_T1_T2_T3_T4_T6_E12temp_storage+44];
	add.f32 	%f187, %f185, %f186;
	ld.shared.f32 	%f188, [_ZZN3cub18CUB_300001_SM_10006detail6reduce28DeviceReduceSingleTileKernelINS2_10policy_hubIfjN4cuda3std3__44plusIfEEE10Policy1000EN6thrust24THRUST_300001_SM_1000_NS6detail15normal_iteratorINSD_10device_ptrIfEEEEPfjS9_ffNS7_10__identityEEEvT0_T1_T2_T3_T4_T6_E12temp_storage+48];
	add.f32 	%f189, %f187, %f188;
	ld.shared.f32 	%f190, [_ZZN3cub18CUB_300001_SM_10006detail6reduce28DeviceReduceSingleTileKernelINS2_10policy_hubIfjN4cuda3std3__44plusIfEEE10Policy1000EN6thrust24THRUST_300001_SM_1000_NS6detail15normal_iteratorINSD_10device_ptrIfEEEEPfjS9_ffNS7_10__identityEEEvT0_T1_T2_T3_T4_T6_E12temp_storage+52];
	add.f32 	%f191, %f189, %f190;
	ld.shared.f32 	%f192, [_ZZN3cub18CUB_300001_SM_10006detail6reduce28DeviceReduceSingleTileKernelINS2_10policy_hubIfjN4cuda3std3__44plusIfEEE10Policy1000EN6thrust24THRUST_300001_SM_1000_NS6detail15normal_iteratorINSD_10device_ptrIfEEEEPfjS9_ffNS7_10__identityEEEvT0_T1_T2_T3_T4_T6_E12temp_storage+56];
	add.f32 	%f193, %f191, %f192;
	ld.shared.f32 	%f194, [_ZZN3cub18CUB_300001_SM_10006detail6reduce28DeviceReduceSingleTileKernelINS2_10policy_hubIfjN4cuda3std3__44plusIfEEE10Policy1000EN6thrust24THRUST_300001_SM_1000_NS6detail15normal_iteratorINSD_10device_ptrIfEEEEPfjS9_ffNS7_10__identityEEEvT0_T1_T2_T3_T4_T6_E12temp_storage+60];
	add.f32 	%f195, %f193, %f194;
	ld.shared.f32 	%f196, [_ZZN3cub18CUB_300001_SM_10006detail6reduce28DeviceReduceSingleTileKernelINS2_10policy_hubIfjN4cuda3std3__44plusIfEEE10Policy1000EN6thrust24THRUST_300001_SM_1000_NS6detail15normal_iteratorINSD_10device_ptrIfEEEEPfjS9_ffNS7_10__identityEEEvT0_T1_T2_T3_T4_T6_E12temp_storage+64];
	add.f32 	%f197, %f195, %f196;
	ld.shared.f32 	%f198, [_ZZN3cub18CUB_300001_SM_10006detail6reduce28DeviceReduceSingleTileKernelINS2_10policy_hubIfjN4cuda3std3__44plusIfEEE10Policy1000EN6thrust24THRUST_300001_SM_1000_NS6detail15normal_iteratorINSD_10device_ptrIfEEEEPfjS9_ffNS7_10__identityEEEvT0_T1_T2_T3_T4_T6_E12temp_storage+68];
	add.f32 	%f199, %f197, %f198;
	ld.shared.f32 	%f200, [_ZZN3cub18CUB_300001_SM_10006detail6reduce28DeviceReduceSingleTileKernelINS2_10policy_hubIfjN4cuda3std3__44plusIfEEE10Policy1000EN6thrust24THRUST_300001_SM_1000_NS6detail15normal_iteratorINSD_10device_ptrIfEEEEPfjS9_ffNS7_10__identityEEEvT0_T1_T2_T3_T4_T6_E12temp_storage+72];
	add.f32 	%f201, %f199, %f200;
	ld.shared.f32 	%f202, [_ZZN3cub18CUB_300001_SM_10006detail6reduce28DeviceReduceSingleTileKernelINS2_10policy_hubIfjN4cuda3std3__44plusIfEEE10Policy1000EN6thrust24THRUST_300001_SM_1000_NS6detail15normal_iteratorINSD_10device_ptrIfEEEEPfjS9_ffNS7_10__identityEEEvT0_T1_T2_T3_T4_T6_E12temp_storage+76];
	add.f32 	%f383, %f201, %f202;
$L__BB6_50:
	mov.u32 	%r192, %tid.x;
	setp.ne.s32 	%p65, %r192, 0;
	@%p65 bra 	$L__BB6_52;
	add.f32 	%f361, %f42, %f383;
	st.global.f32 	[%rd1], %f361;
$L__BB6_52:
	ret;

}
	// .globl	_ZN3cub18CUB_300001_SM_10006detail6reduce18DeviceReduceKernelINS2_10policy_hubIfjN4cuda3std3__44plusIfEEE10Policy1000EN6thrust24THRUST_300001_SM_1000_NS6detail15normal_iteratorINSD_10device_ptrIfEEEEjS9_fNS7_10__identityEEEvT0_PT3_T1_NS0_13GridEvenShareISN_EET2_T4_
.visible .entry _ZN3cub18CUB_300001_SM_10006detail6reduce18DeviceReduceKernelINS2_10policy_hubIfjN4cuda3std3__44plusIfEEE10Policy1000EN6thrust24THRUST_300001_SM_1000_NS6detail15normal_iteratorINSD_10device_ptrIfEEEEjS9_fNS7_10__identityEEEvT0_PT3_T1_NS0_13GridEvenShareISN_EET2_T4_(
	.param .align 8 .b8 _ZN3cub18CUB_300001_SM_10006detail6reduce18DeviceReduceKernelINS2_10policy_hubIfjN4cuda3std3__44plusIfEEE10Policy1000EN6thrust24THRUST_300001_SM_1000_NS6detail15normal_iteratorINSD_10device_ptrIfEEEEjS9_fNS7_10__identityEEEvT0_PT3_T1_NS0_13GridEvenShareISN_EET2_T4__param_0[8],
	.param .u64 .ptr .align 1 _ZN3cub18CUB_300001_SM_10006detail6reduce18DeviceReduceKernelINS2_10policy_hubIfjN4cuda3std3__44plusIfEEE10Policy1000EN6thrust24THRUST_300001_SM_1000_NS6detail15normal_iteratorINSD_10device_ptrIfEEEEjS9_fNS7_10__identityEEEvT0_PT3_T1_NS0_13GridEvenShareISN_EET2_T4__param_1,
	.param .u32 _ZN3cub18CUB_300001_SM_10006detail6reduce18DeviceReduceKernelINS2_10policy_hubIfjN4cuda3std3__44plusIfEEE10Policy1000EN6thrust24THRUST_300001_SM_1000_NS6detail15normal_iteratorINSD_10device_ptrIfEEEEjS9_fNS7_10__identityEEEvT0_PT3_T1_NS0_13GridEvenShareISN_EET2_T4__param_2,
	.param .align 4 .b8 _ZN3cub18CUB_300001_SM_10006detail6reduce18DeviceReduceKernelINS2_10policy_hubIfjN4cuda3std3__44plusIfEEE10Policy1000EN6thrust24THRUST_300001_SM_1000_NS6detail15normal_iteratorINSD_10device_ptrIfEEEEjS9_fNS7_10__identityEEEvT0_PT3_T1_NS0_13GridEvenShareISN_EET2_T4__param_3[40],
	.param .align 1 .b8 _ZN3cub18CUB_300001_SM_10006detail6reduce18DeviceReduceKernelINS2_10policy_hubIfjN4cuda3std3__44plusIfEEE10Policy1000EN6thrust24THRUST_300001_SM_1000_NS6detail15normal_iteratorINSD_10device_ptrIfEEEEjS9_fNS7_10__identityEEEvT0_PT3_T1_NS0_13GridEvenShareISN_EET2_T4__param_4[1],
	.param .align 1 .b8 _ZN3cub18CUB_300001_SM_10006detail6reduce18DeviceReduceKernelINS2_10policy_hubIfjN4cuda3std3__44plusIfEEE10Policy1000EN6thrust24THRUST_300001_SM_1000_NS6detail15normal_iteratorINSD_10device_ptrIfEEEEjS9_fNS7_10__identityEEEvT0_PT3_T1_NS0_13GridEvenShareISN_EET2_T4__param_5[1]
)
.maxntid 512
{
	.reg .pred 	%p<65>;
	.reg .b16 	%rs<4>;
	.reg .b32 	%r<279>;
	.reg .b32 	%f<380>;
	.reg .b64 	%rd<130>;
	// demoted variable
	.shared .align 4 .b8 _ZZN3cub18CUB_300001_SM_10006detail6reduce18DeviceReduceKernelINS2_10policy_hubIfjN4cuda3std3__44plusIfEEE10Policy1000EN6thrust24THRUST_300001_SM_1000_NS6detail15normal_iteratorINSD_10device_ptrIfEEEEjS9_fNS7_10__identityEEEvT0_PT3_T1_NS0_13GridEvenShareISN_EET2_T4_E12temp_storage[84];
	ld.param.u32 	%r1, [_ZN3cub18CUB_300001_SM_10006detail6reduce18DeviceReduceKernelINS2_10policy_hubIfjN4cuda3std3__44plusIfEEE10Policy1000EN6thrust24THRUST_300001_SM_1000_NS6detail15normal_iteratorINSD_10device_ptrIfEEEEjS9_fNS7_10__identityEEEvT0_PT3_T1_NS0_13GridEvenShareISN_EET2_T4__param_3+20];
	ld.param.u32 	%r2, [_ZN3cub18CUB_300001_SM_10006detail6reduce18DeviceReduceKernelINS2_10policy_hubIfjN4cuda3std3__44plusIfEEE10Policy1000EN6thrust24THRUST_300001_SM_1000_NS6detail15normal_iteratorINSD_10device_ptrIfEEEEjS9_fNS7_10__identityEEEvT0_PT3_T1_NS0_13GridEvenShareISN_EET2_T4__param_3+24];
	ld.param.u64 	%rd3, [_ZN3cub18CUB_300001_SM_10006detail6reduce18DeviceReduceKernelINS2_10policy_hubIfjN4cuda3std3__44plusIfEEE10Policy1000EN6thrust24THRUST_300001_SM_1000_NS6detail15normal_iteratorINSD_10device_ptrIfEEEEjS9_fNS7_10__identityEEEvT0_PT3_T1_NS0_13GridEvenShareISN_EET2_T4__param_0];
	cvta.to.global.u64 	%rd1, %rd3;
	mov.u32 	%r3, %ctaid.x;
	shl.b32 	%r4, %r2, 13;
	shl.b32 	%r270, %r3, 13;
	sub.s32 	%r6, %r1, %r270;
	setp.gt.u32 	%p1, %r6, 8191;
	@%p1 bra 	$L__BB7_26;
	mov.u32 	%r7, %tid.x;
	setp.ge.u32 	%p23, %r7, %r6;
	mov.f32 	%f368, 0f00000000;
	mov.u32 	%r261, %r7;
	@%p23 bra 	$L__BB7_3;
	add.s32 	%r155, %r270, %r7;
	mul.wide.u32 	%rd66, %r155, 4;
	add.s64 	%rd67, %rd1, %rd66;
	ld.global.f32 	%f368, [%rd67];
	add.s32 	%r261, %r7, 512;
$L__BB7_3:
	setp.ge.u32 	%p24, %r261, %r6;
	@%p24 bra 	$L__BB7_17;
	not.b32 	%r156, %r261;
	add.s32 	%r157, %r1, %r156;
	sub.s32 	%r158, %r157, %r270;
	shr.u32 	%r159, %r158, 9;
	add.s32 	%r10, %r159, 1;
	and.b32  	%r11, %r10, 15;
	setp.lt.u32 	%p25, %r158, 7680;
	@%p25 bra 	$L__BB7_8;
	or.b32  	%r260, %r261, 4096;
	add.s32 	%r259, %r261, %r270;
	and.b32  	%r160, %r10, 16777200;
	neg.s32 	%r258, %r160;
$L__BB7_6:
	.pragma "nounroll";
	mul.wide.u32 	%rd68, %r259, 4;
	add.s64 	%rd69, %rd1, %rd68;
	ld.global.f32 	%f203, [%rd69];
	add.f32 	%f204, %f368, %f203;
	add.s32 	%r161, %r259, 512;
	mul.wide.u32 	%rd70, %r161, 4;
	add.s64 	%rd71, %rd1, %rd70;
	ld.global.f32 	%f205, [%rd71];
	add.f32 	%f206, %f204, %f205;
	add.s32 	%r162, %r259, 1024;
	mul.wide.u32 	%rd72, %r162, 4;
	add.s64 	%rd73, %rd1, %rd72;
	ld.global.f32 	%f207, [%rd73];
	add.f32 	%f208, %f206, %f207;
	add.s32 	%r163, %r259, 1536;
	mul.wide.u32 	%rd74, %r163, 4;
	add.s64 	%rd75, %rd1, %rd74;
	ld.global.f32 	%f209, [%rd75];
	add.f32 	%f210, %f208, %f209;
	add.s32 	%r164, %r259, 2048;
	mul.wide.u32 	%rd76, %r164, 4;
	add.s64 	%rd77, %rd1, %rd76;
	ld.global.f32 	%f211, [%rd77];
	add.f32 	%f212, %f210, %f211;
	add.s32 	%r165, %r259, 2560;
	mul.wide.u32 	%rd78, %r165, 4;
	add.s64 	%rd79, %rd1, %rd78;
	ld.global.f32 	%f213, [%rd79];
	add.f32 	%f214, %f212, %f213;
	add.s32 	%r166, %r259, 3072;
	mul.wide.u32 	%rd80, %r166, 4;
	add.s64 	%rd81, %rd1, %rd80;
	ld.global.f32 	%f215, [%rd81];
	add.f32 	%f216, %f214, %f215;
	add.s32 	%r167, %r259, 3584;
	mul.wide.u32 	%rd82, %r167, 4;
	add.s64 	%rd83, %rd1, %rd82;
	ld.global.f32 	%f217, [%rd83];
	add.f32 	%f218, %f216, %f217;
	add.s32 	%r168, %r259, 4096;
	mul.wide.u32 	%rd84, %r168, 4;
	add.s64 	%rd85, %rd1, %rd84;
	ld.global.f32 	%f219, [%rd85];
	add.f32 	%f220, %f218, %f219;
	add.s32 	%r169, %r259, 4608;
	mul.wide.u32 	%rd86, %r169, 4;
	add.s64 	%rd87, %rd1, %rd86;
	ld.global.f32 	%f221, [%rd87];
	add.f32 	%f222, %f220, %f221;
	add.s32 	%r170, %r259, 5120;
	mul.wide.u32 	%rd88, %r170, 4;
	add.s64 	%rd89, %rd1, %rd88;
	ld.global.f32 	%f223, [%rd89];
	add.f32 	%f224, %f222, %f223;
	add.s32 	%r171, %r259, 5632;
	mul.wide.u32 	%rd90, %r171, 4;
	add.s64 	%rd91, %rd1, %rd90;
	ld.global.f32 	%f225, [%rd91];
	add.f32 	%f226, %f224, %f225;
	add.s32 	%r172, %r259, 6144;
	mul.wide.u32 	%rd92, %r172, 4;
	add.s64 	%rd93, %rd1, %rd92;
	ld.global.f32 	%f227, [%rd93];
	add.f32 	%f228, %f226, %f227;
	add.s32 	%r173, %r259, 6656;
	mul.wide.u32 	%rd94, %r173, 4;
	add.s64 	%rd95, %rd1, %rd94;
	ld.global.f32 	%f229, [%rd95];
	add.f32 	%f230, %f228, %f229;
	add.s32 	%r174, %r259, 7168;
	mul.wide.u32 	%rd96, %r174, 4;
	add.s64 	%rd97, %rd1, %rd96;
	ld.global.f32 	%f231, [%rd97];
	add.f32 	%f232, %f230, %f231;
	add.s32 	%r175, %r259, 7680;
	mul.wide.u32 	%rd98, %r175, 4;
	add.s64 	%rd99, %rd1, %rd98;
	ld.global.f32 	%f233, [%rd99];
	add.f32 	%f368, %f232, %f233;
	add.s32 	%r260, %r260, 8192;
	add.s32 	%r259, %r259, 8192;
	add.s32 	%r258, %r258, 16;
	setp.ne.s32 	%p26, %r258, 0;
	@%p26 bra 	$L__BB7_6;
	add.s32 	%r261, %r260, -4096;
$L__BB7_8:
	setp.eq.s32 	%p27, %r11, 0;
	@%p27 bra 	$L__BB7_17;
	and.b32  	%r23, %r10, 7;
	setp.lt.u32 	%p28, %r11, 8;
	@%p28 bra 	$L__BB7_11;
	add.s32 	%r176, %r270, %r261;
	mul.wide.u32 	%rd100, %r176, 4;
	add.s64 	%rd101, %rd1, %rd100;
	ld.global.f32 	%f235, [%rd101];
	add.f32 	%f236, %f368, %f235;
	add.s32 	%r177, %r176, 512;
	mul.wide.u32 	%rd102, %r177, 4;
	add.s64 	%rd103, %rd1, %rd102;
	ld.global.f32 	%f237, [%rd103];
	add.f32 	%f238, %f236, %f237;
	add.s32 	%r178, %r176, 1024;
	mul.wide.u32 	%rd104, %r178, 4;
	add.s64 	%rd105, %rd1, %rd104;
	ld.global.f32 	%f239, [%rd105];
	add.f32 	%f240, %f238, %f239;
	add.s32 	%r179, %r176, 1536;
	mul.wide.u32 	%rd106, %r179, 4;
	add.s64 	%rd107, %rd1, %rd106;
	ld.global.f32 	%f241, [%rd107];
	add.f32 	%f242, %f240, %f241;
	add.s32 	%r180, %r176, 2048;
	mul.wide.u32 	%rd108, %r180, 4;
	add.s64 	%rd109, %rd1, %rd108;
	ld.global.f32 	%f243, [%rd109];
	add.f32 	%f244, %f242, %f243;
	add.s32 	%r181, %r176, 2560;
	mul.wide.u32 	%rd110, %r181, 4;
	add.s64 	%rd111, %rd1, %rd110;
	ld.global.f32 	%f245, [%rd111];
	add.f32 	%f246, %f244, %f245;
	add.s32 	%r182, %r176, 3072;
	mul.wide.u32 	%rd112, %r182, 4;
	add.s64 	%rd113, %rd1, %rd112;
	ld.global.f32 	%f247, [%rd113];
	add.f32 	%f248, %f246, %f247;
	add.s32 	%r183, %r176, 3584;
	mul.wide.u32 	%rd114, %r183, 4;
	add.s64 	%rd115, %rd1, %rd114;
	ld.global.f32 	%f249, [%rd115];
	add.f32 	%f368, %f248, %f249;
	add.s32 	%r261, %r261, 4096;
$L__BB7_11:
	setp.eq.s32 	%p29, %r23, 0;
	@%p29 bra 	$L__BB7_17;
	and.b32  	%r26, %r10, 3;
	setp.lt.u32 	%p30, %r23, 4;
	@%p30 bra 	$L__BB7_14;
	add.s32 	%r184, %r270, %r261;
	mul.wide.u32 	%rd116, %r184, 4;
	add.s64 	%rd117, %rd1, %rd116;
	ld.global.f32 	%f251, [%rd117];
	add.f32 	%f252, %f368, %f251;
	add.s32 	%r185, %r184, 512;
	mul.wide.u32 	%rd118, %r185, 4;
	add.s64 	%rd119, %rd1, %rd118;
	ld.global.f32 	%f253, [%rd119];
	add.f32 	%f254, %f252, %f253;
	add.s32 	%r186, %r184, 1024;
	mul.wide.u32 	%rd120, %r186, 4;
	add.s64 	%rd121, %rd1, %rd120;
	ld.global.f32 	%f255, [%rd121];
	add.f32 	%f256, %f254, %f255;
	add.s32 	%r187, %r184, 1536;
	mul.wide.u32 	%rd122, %r187, 4;
	add.s64 	%rd123, %rd1, %rd122;
	ld.global.f32 	%f257, [%rd123];
	add.f32 	%f368, %f256, %f257;
	add.s32 	%r261, %r261, 2048;
$L__BB7_14:
	setp.eq.s32 	%p31, %r26, 0;
	@%p31 bra 	$L__BB7_17;
	add.s32 	%r265, %r261, %r270;
	neg.s32 	%r264, %r26;
$L__BB7_16:
	.pragma "nounroll";
	mul.wide.u32 	%rd124, %r265, 4;
	add.s64 	%rd125, %rd1, %rd124;
	ld.global.f32 	%f258, [%rd125];
	add.f32 	%f368, %f368, %f258;
	add.s32 	%r265, %r265, 512;
	add.s32 	%r264, %r264, 1;
	setp.ne.s32 	%p32, %r264, 0;
	@%p32 bra 	$L__BB7_16;
$L__BB7_17:
	setp.lt.u32 	%p33, %r6, 512;
	@%p33 bra 	$L__BB7_22;
	// begin inline asm
	mov.u32 %r226, %laneid;
	// end inline asm
	mov.b32 	%r228, %f368;
	mov.b32 	%r229, 1;
	mov.b32 	%r250, 31;
	mov.b32 	%r251, -1;
	// begin inline asm
	shfl.sync.down.b32 %r227, %r228, %r229, %r250, %r251;
	// end inline asm
	setp.gt.s32 	%p57, %r226, 30;
	mov.b32 	%f317, %r227;
	add.f32 	%f318, %f368, %f317;
	selp.f32 	%f319, %f368, %f318, %p57;
	mov.b32 	%r233, %f319;
	mov.b32 	%r234, 2;
	// begin inline asm
	shfl.sync.down.b32 %r232, %r233, %r234, %r250, %r251;
	// end inline asm
	setp.gt.s32 	%p58, %r226, 29;
	mov.b32 	%f320, %r232;
	add.f32 	%f321, %f319, %f320;
	selp.f32 	%f322, %f319, %f321, %p58;
	mov.b32 	%r238, %f322;
	mov.b32 	%r239, 4;
	// begin inline asm
	shfl.sync.down.b32 %r237, %r238, %r239, %r250, %r251;
	// end inline asm
	setp.gt.s32 	%p59, %r226, 27;
	mov.b32 	%f323, %r237;
	add.f32 	%f324, %f322, %f323;
	selp.f32 	%f325, %f322, %f324, %p59;
	mov.b32 	%r243, %f325;
	mov.b32 	%r244, 8;
	// begin inline asm
	shfl.sync.down.b32 %r242, %r243, %r244, %r250, %r251;
	// end inline asm
	setp.gt.s32 	%p60, %r226, 23;
	mov.b32 	%f326, %r242;
	add.f32 	%f327, %f325, %f326;
	selp.f32 	%f328, %f325, %f327, %p60;
	mov.b32 	%r248, %f328;
	mov.b32 	%r249, 16;
	// begin inline asm
	shfl.sync.down.b32 %r247, %r248, %r249, %r250, %r251;
	// end inline asm
	setp.gt.s32 	%p61, %r226, 15;
	mov.b32 	%f329, %r247;
	add.f32 	%f16, %f328, %f329;
	selp.f32 	%f379, %f328, %f16, %p61;
	setp.ne.s32 	%p62, %r226, 0;
	@%p62 bra 	$L__BB7_20;
	shr.u32 	%r252, %r7, 3;
	and.b32  	%r253, %r252, 124;
	mov.u32 	%r254, _ZZN3cub18CUB_300001_SM_10006detail6reduce18DeviceReduceKernelINS2_10policy_hubIfjN4cuda3std3__44plusIfEEE10Policy1000EN6thrust24THRUST_300001_SM_1000_NS6detail15normal_iteratorINSD_10device_ptrIfEEEEjS9_fNS7_10__identityEEEvT0_PT3_T1_NS0_13GridEvenShareISN_EET2_T4_E12temp_storage;
	add.s32 	%r255, %r254, %r253;
	st.shared.f32 	[%r255+16], %f16;
$L__BB7_20:
	bar.sync 	0;
	setp.ne.s32 	%p63, %r7, 0;
	@%p63 bra 	$L__BB7_48;
	ld.shared.f32 	%f330, [_ZZN3cub18CUB_300001_SM_10006detail6reduce18DeviceReduceKernelINS2_10policy_hubIfjN4cuda3std3__44plusIfEEE10Policy1000EN6thrust24THRUST_300001_SM_1000_NS6detail15normal_iteratorINSD_10device_ptrIfEEEEjS9_fNS7_10__identityEEEvT0_PT3_T1_NS0_13GridEvenShareISN_EET2_T4_E12temp_storage+20];
	add.f32 	%f331, %f379, %f330;
	ld.shared.f32 	%f332, [_ZZN3cub18CUB_300001_SM_10006detail6reduce18DeviceReduceKernelINS2_10policy_hubIfjN4cuda3std3__44plusIfEEE10Policy1000EN6thrust24THRUST_300001_SM_1000_NS6detail15normal_iteratorINSD_10device_ptrIfEEEEjS9_fNS7_10__identityEEEvT0_PT3_T1_NS0_13GridEvenShareISN_EET2_T4_E12temp_storage+24];
	add.f32 	%f333, %f331, %f332;
	ld.shared.f32 	%f334, [_ZZN3cub18CUB_300001_SM_10006detail6reduce18DeviceReduceKernelINS2_10policy_hubIfjN4cuda3std3__44plusIfEEE10Policy1000EN6thrust24THRUST_300001_SM_1000_NS6detail15normal_iteratorINSD_10device_ptrIfEEEEjS9_fNS7_10__identityEEEvT0_PT3_T1_NS0_13GridEvenShareISN_EET2_T4_E12temp_storage+28];
	add.f32 	%f335, %f333, %f334;
	ld.shared.f32 	%f336, [_ZZN3cub18CUB_300001_SM_10006detail6reduce18DeviceReduceKernelINS2_10policy_hubIfjN4cuda3std3__44plusIfEEE10Policy1000EN6thrust24THRUST_300001_SM_1000_NS6detail15normal_iteratorINSD_10device_ptrIfEEEEjS9_fNS7_10__identityEEEvT0_PT3_T1_NS0_13GridEvenShareISN_EET2_T4_E12temp_storage+32];
	add.f32 	%f337, %f335, %f336;
	ld.shared.f32 	%f338, [_ZZN3cub18CUB_300001_SM_10006detail6reduce18DeviceReduceKernelINS2_10policy_hubIfjN4cuda3std3__44plusIfEEE10Policy1000EN6thrust24THRUST_300001_SM_1000_NS6detail15normal_iteratorINSD_10device_ptrIfEEEEjS9_fNS7_10__identityEEEvT0_PT3_T1_NS0_13GridEvenShareISN_EET2_T4_E12temp_storage+36];
	add.f32 	%f339, %f337, %f338;
	ld.shared.f32 	%f340, [_ZZN3cub18CUB_300001_SM_10006detail6reduce18DeviceReduceKernelINS2_10policy_hubIfjN4cuda3std3__44plusIfEEE10Policy1000EN6thrust24THRUST_300001_SM_1000_NS6detail15normal_iteratorINSD_10device_ptrIfEEEEjS9_fNS7_10__identityEEEvT0_PT3_T1_NS0_13GridEvenShareISN_EET2_T4_E12temp_storage+40];
	add.f32 	%f341, %f339, %f340;
	ld.shared.f32 	%f342, [_ZZN3cub18CUB_300001_SM_10006detail6reduce18DeviceReduceKernelINS2_10policy_hubIfjN4cuda3std3__44plusIfEEE10Policy1000EN6thrust24THRUST_300001_SM_1000_NS6detail15normal_iteratorINSD_10device_ptrIfEEEEjS9_fNS7_10__identityEEEvT0_PT3_T1_NS0_13GridEvenShareISN_EET2_T4_E12temp_storage+44];
	add.f32 	%f343, %f341, %f342;
	ld.shared.f32 	%f344, [_ZZN3cub18CUB_300001_SM_10006detail6reduce18DeviceReduceKernelINS2_10policy_hubIfjN4cuda3std3__44plusIfEEE10Policy1000EN6thrust24THRUST_300001_SM_1000_NS6detail15normal_iteratorINSD_10device_ptrIfEEEEjS9_fNS7_10__identityEEEvT0_PT3_T1_NS0_13GridEvenShareISN_EET2_T4_E12temp_storage+48];
	add.f32 	%f345, %f343, %f344;
	ld.shared.f32 	%f346, [_ZZN3cub18CUB_300001_SM_10006detail6reduce18DeviceReduceKernelINS2_10policy_hubIfjN4cuda3std3__44plusIfEEE10Policy1000EN6thrust24THRUST_300001_SM_1000_NS6detail15normal_iteratorINSD_10device_ptrIfEEEEjS9_fNS7_10__identityEEEvT0_PT3_T1_NS0_13GridEvenShareISN_EET2_T4_E12temp_storage+52];
	add.f32 	%f347, %f345, %f346;
	ld.shared.f32 	%f348, [_ZZN3cub18CUB_300001_SM_10006detail6reduce18DeviceReduceKernelINS2_10policy_hubIfjN4cuda3std3__44plusIfEEE10Policy1000EN6thrust24THRUST_300001_SM_1000_NS6detail15normal_iteratorINSD_10device_ptrIfEEEEjS9_fNS7_10__identityEEEvT0_PT3_T1_NS0_13GridEvenShareISN_EET2_T4_E12temp_storage+56];
	add.f32 	%f349, %f347, %f348;
	ld.shared.f32 	%f350, [_ZZN3cub18CUB_300001_SM_10006detail6reduce18DeviceReduceKernelINS2_10policy_hubIfjN4cuda3std3__44plusIfEEE10Policy1000EN6thrust24THRUST_300001_SM_1000_NS6detail15normal_iteratorINSD_10device_ptrIfEEEEjS9_fNS7_10__identityEEEvT0_PT3_T1_NS0_13GridEvenShareISN_EET2_T4_E12temp_storage+60];
	add.f32 	%f351, %f349, %f350;
	ld.shared.f32 	%f352, [_ZZN3cub18CUB_300001_SM_10006detail6reduce18DeviceReduceKernelINS2_10policy_hubIfjN4cuda3std3__44plusIfEEE10Policy1000EN6thrust24THRUST_300001_SM_1000_NS6detail15normal_iteratorINSD_10device_ptrIfEEEEjS9_fNS7_10__identityEEEvT0_PT3_T1_NS0_13GridEvenShareISN_EET2_T4_E12temp_storage+64];
	add.f32 	%f353, %f351, %f352;
	ld.shared.f32 	%f354, [_ZZN3cub18CUB_300001_SM_10006detail6reduce18DeviceReduceKernelINS2_10policy_hubIfjN4cuda3std3__44plusIfEEE10Policy1000EN6thrust24THRUST_300001_SM_1000_NS6detail15normal_iteratorINSD_10device_ptrIfEEEEjS9_fNS7_10__identityEEEvT0_PT3_T1_NS0_13GridEvenShareISN_EET2_T4_E12temp_storage+68];
	add.f32 	%f355, %f353, %f354;
	ld.shared.f32 	%f356, [_ZZN3cub18CUB_300001_SM_10006detail6reduce18DeviceReduceKernelINS2_10policy_hubIfjN4cuda3std3__44plusIfEEE10Policy1000EN6thrust24THRUST_300001_SM_1000_NS6detail15normal_iteratorINSD_10device_ptrIfEEEEjS9_fNS7_10__identityEEEvT0_PT3_T1_NS0_13GridEvenShareISN_EET2_T4_E12temp_storage+72];
	add.f32 	%f357, %f355, %f356;
	ld.shared.f32 	%f358, [_ZZN3cub18CUB_300001_SM_10006detail6reduce18DeviceReduceKernelINS2_10policy_hubIfjN4cuda3std3__44plusIfEEE10Policy1000EN6thrust24THRUST_300001_SM_1000_NS6detail15normal_iteratorINSD_10device_ptrIfEEEEjS9_fNS7_10__identityEEEvT0_PT3_T1_NS0_13GridEvenShareISN_EET2_T4_E12temp_storage+76];
	add.f32 	%f379, %f357, %f358;
	bra.uni 	$L__BB7_48;
$L__BB7_22:
	// begin inline asm
	mov.u32 %r188, %laneid;
	// end inline asm
	and.b32  	%r214, %r7, 992;
	add.s32 	%r215, %r214, 32;
	setp.gt.u32 	%p34, %r215, %r6;
	not.b32 	%r216, %r214;
	add.s32 	%r217, %r6, %r216;
	selp.b32 	%r212, %r217, 31, %p34;
	mov.b32 	%r190, %f368;
	mov.b32 	%r191, 1;
	mov.b32 	%r213, -1;
	// begin inline asm
	shfl.sync.down.b32 %r189, %r190, %r191, %r212, %r213;
	// end inline asm
	setp.lt.s32 	%p35, %r188, %r212;
	mov.b32 	%f259, %r189;
	add.f32 	%f260, %f368, %f259;
	selp.f32 	%f261, %f260, %f368, %p35;
	mov.b32 	%r195, %f261;
	mov.b32 	%r196, 2;
	// begin inline asm
	shfl.sync.down.b32 %r194, %r195, %r196, %r212, %r213;
	// end inline asm
	add.s32 	%r218, %r188, 2;
	setp.gt.s32 	%p36, %r218, %r212;
	mov.b32 	%f262, %r194;
	add.f32 	%f263, %f261, %f262;
	selp.f32 	%f264, %f261, %f263, %p36;
	mov.b32 	%r200, %f264;
	mov.b32 	%r201, 4;
	// begin inline asm
	shfl.sync.down.b32 %r199, %r200, %r201, %r212, %r213;
	// end inline asm
	add.s32 	%r219, %r188, 4;
	setp.gt.s32 	%p37, %r219, %r212;
	mov.b32 	%f265, %r199;
	add.f32 	%f266, %f264, %f265;
	selp.f32 	%f267, %f264, %f266, %p37;
	mov.b32 	%r205, %f267;
	mov.b32 	%r206, 8;
	// begin inline asm
	shfl.sync.down.b32 %r204, %r205, %r206, %r212, %r213;
	// end inline asm
	add.s32 	%r220, %r188, 8;
	setp.gt.s32 	%p38, %r220, %r212;
	mov.b32 	%f268, %r204;
	add.f32 	%f269, %f267, %f268;
	selp.f32 	%f270, %f267, %f269, %p38;
	mov.b32 	%r210, %f270;
	mov.b32 	%r211, 16;
	// begin inline asm
	shfl.sync.down.b32 %r209, %r210, %r211, %r212, %r213;
	// end inline asm
	add.s32 	%r221, %r188, 16;
	setp.gt.s32 	%p39, %r221, %r212;
	mov.b32 	%f271, %r209;
	add.f32 	%f272, %f270, %f271;
	selp.f32 	%f379, %f270, %f272, %p39;
	setp.ne.s32 	%p40, %r188, 0;
	@%p40 bra 	$L__BB7_24;
	shr.u32 	%r222, %r7, 3;
	and.b32  	%r223, %r222, 124;
	mov.u32 	%r224, _ZZN3cub18CUB_300001_SM_10006detail6reduce18DeviceReduceKernelINS2_10policy_hubIfjN4cuda3std3__44plusIfEEE10Policy1000EN6thrust24THRUST_300001_SM_1000_NS6detail15normal_iteratorINSD_10device_ptrIfEEEEjS9_fNS7_10__identityEEEvT0_PT3_T1_NS0_13GridEvenShareISN_EET2_T4_E12temp_storage;
	add.s32 	%r225, %r224, %r223;
	st.shared.f32 	[%r225+16], %f379;
$L__BB7_24:
	bar.sync 	0;
	setp.ne.s32 	%p41, %r7, 0;
	@%p41 bra 	$L__BB7_48;
	setp.gt.u32 	%p42, %r6, 32;
	ld.shared.f32 	%f273, [_ZZN3cub18CUB_300001_SM_10006detail6reduce18DeviceReduceKernelINS2_10policy_hubIfjN4cuda3std3__44plusIfEEE10Policy1000EN6thrust24THRUST_300001_SM_1000_NS6detail15normal_iteratorINSD_10device_ptrIfEEEEjS9_fNS7_10__identityEEEvT0_PT3_T1_NS0_13GridEvenShareISN_EET2_T4_E12temp_storage+20];
	add.f32 	%f274, %f379, %f273;
	selp.f32 	%f275, %f274, %f379, %p42;
	setp.gt.u32 	%p43, %r6, 64;
	ld.shared.f32 	%f276, [_ZZN3cub18CUB_300001_SM_10006detail6reduce18DeviceReduceKernelINS2_10policy_hubIfjN4cuda3std3__44plusIfEEE10Policy1000EN6thrust24THRUST_300001_SM_1000_NS6detail15normal_iteratorINSD_10device_ptrIfEEEEjS9_fNS7_10__identityEEEvT0_PT3_T1_NS0_13GridEvenShareISN_EET2_T4_E12temp_storage+24];
	add.f32 	%f277, %f276, %f275;
	selp.f32 	%f278, %f277, %f275, %p43;
	setp.gt.u32 	%p44, %r6, 96;
	ld.shared.f32 	%f279, [_ZZN3cub18CUB_300001_SM_10006detail6reduce18DeviceReduceKernelINS2_10policy_hubIfjN4cuda3std3__44plusIfEEE10Policy1000EN6thrust24THRUST_300001_SM_1000_NS6detail15normal_iteratorINSD_10device_ptrIfEEEEjS9_fNS7_10__identityEEEvT0_PT3_T1_NS0_13GridEvenShareISN_EET2_T4_E12temp_storage+28];
	add.f32 	%f280, %f279, %f278;
	selp.f32 	%f281, %f280, %f278, %p44;
	setp.gt.u32 	%p45, %r6, 128;
	ld.shared.f32 	%f282, [_ZZN3cub18CUB_300001_SM_10006detail6reduce18DeviceReduceKernelINS2_10policy_hubIfjN4cuda3std3__44plusIfEEE10Policy1000EN6thrust24THRUST_300001_SM_1000_NS6detail15normal_iteratorINSD_10device_ptrIfEEEEjS9_fNS7_10__identityEEEvT0_PT3_T1_NS0_13GridEvenShareISN_EET2_T4_E12temp_storage+32];
	add.f32 	%f283, %f282, %f281;
	selp.f32 	%f284, %f283, %f281, %p45;
	setp.gt.u32 	%p46, %r6, 160;
	ld.shared.f32 	%f285, [_ZZN3cub18CUB_300001_SM_10006detail6reduce18DeviceReduceKernelINS2_10policy_hubIfjN4cuda3std3__44plusIfEEE10Policy1000EN6thrust24THRUST_300001_SM_1000_NS6detail15normal_iteratorINSD_10device_ptrIfEEEEjS9_fNS7_10__identityEEEvT0_PT3_T1_NS0_13GridEvenShareISN_EET2_T4_E12temp_storage+36];
	add.f32 	%f286, %f285, %f284;
	selp.f32 	%f287, %f286, %f284, %p46;
	setp.gt.u32 	%p47, %r6, 192;
	ld.shared.f32 	%f288, [_ZZN3cub18CUB_300001_SM_10006detail6reduce18DeviceReduceKernelINS2_10policy_hubIfjN4cuda3std3__44plusIfEEE10Policy1000EN6thrust24THRUST_300001_SM_1000_NS6detail15normal_iteratorINSD_10device_ptrIfEEEEjS9_fNS7_10__identityEEEvT0_PT3_T1_NS0_13GridEvenShareISN_EET2_T4_E12temp_storage+40];
	add.f32 	%f289, %f288, %f287;
	selp.f32 	%f290, %f289, %f287, %p47;
	setp.gt.u32 	%p48, %r6, 224;
	ld.shared.f32 	%f291, [_ZZN3cub18CUB_300001_SM_10006detail6reduce18DeviceReduceKernelINS2_10policy_hubIfjN4cuda3std3__44plusIfEEE10Policy1000EN6thrust24THRUST_300001_SM_1000_NS6detail15normal_iteratorINSD_10device_ptrIfEEEEjS9_fNS7_10__identityEEEvT0_PT3_T1_NS0_13GridEvenShareISN_EET2_T4_E12temp_storage+44];
	add.f32 	%f292, %f291, %f290;
	selp.f32 	%f293, %f292, %f290, %p48;
	setp.gt.u32 	%p49, %r6, 256;
	ld.shared.f32 	%f294, [_ZZN3cub18CUB_300001_SM_10006detail6reduce18DeviceReduceKernelINS2_10policy_hubIfjN4cuda3std3__44plusIfEEE10Policy1000EN6thrust24THRUST_300001_SM_1000_NS6detail15normal_iteratorINSD_10device_ptrIfEEEEjS9_fNS7_10__identityEEEvT0_PT3_T1_NS0_13GridEvenShareISN_EET2_T4_E12temp_storage+48];
	add.f32 	%f295, %f294, %f293;
	selp.f32 	%f296, %f295, %f293, %p49;
	setp.gt.u32 	%p50, %r6, 288;
	ld.shared.f32 	%f297, [_ZZN3cub18CUB_300001_SM_10006detail6reduce18DeviceReduceKernelINS2_10policy_hubIfjN4cuda3std3__44plusIfEEE10Policy1000EN6thrust24THRUST_300001_SM_1000_NS6detail15normal_iteratorINSD_10device_ptrIfEEEEjS9_fNS7_10__identityEEEvT0_PT3_T1_NS0_13GridEvenShareISN_EET2_T4_E12temp_storage+52];
	add.f32 	%f298, %f297, %f296;
	selp.f32 	%f299, %f298, %f296, %p50;
	setp.gt.u32 	%p51, %r6, 320;
	ld.shared.f32 	%f300, [_ZZN3cub18CUB_300001_SM_10006detail6reduce18DeviceReduceKernelINS2_10policy_hubIfjN4cuda3std3__44plusIfEEE10Policy1000EN6thrust24THRUST_300001_SM_1000_NS6detail15normal_iteratorINSD_10device_ptrIfEEEEjS9_fNS7_10__identityEEEvT0_PT3_T1_NS0_13GridEvenShareISN_EET2_T4_E12temp_storage+56];
	add.f32 	%f301, %f300, %f299;
	selp.f32 	%f302, %f301, %f299, %p51;
	setp.gt.u32 	%p52, %r6, 352;
	ld.shared.f32 	%f303, [_ZZN3cub18CUB_300001_SM_10006detail6reduce18DeviceReduceKernelINS2_10policy_hubIfjN4cuda3std3__44plusIfEEE10Policy1000EN6thrust24THRUST_300001_SM_1000_NS6detail15normal_iteratorINSD_10device_ptrIfEEEEjS9_fNS7_10__identityEEEvT0_PT3_T1_NS0_13GridEvenShareISN_EET2_T4_E12temp_storage+60];
	add.f32 	%f304, %f303, %f302;
	selp.f32 	%f305, %f304, %f302, %p52;
	setp.gt.u32 	%p53, %r6, 384;
	ld.shared.f32 	%f306, [_ZZN3cub18CUB_300001_SM_10006detail6reduce18DeviceReduceKernelINS2_10policy_hubIfjN4cuda3std3__44plusIfEEE10Policy1000EN6thrust24THRUST_300001_SM_1000_NS6detail15normal_iteratorINSD_10device_ptrIfEEEEjS9_fNS7_10__identityEEEvT0_PT3_T1_NS0_13GridEvenShareISN_EET2_T4_E12temp_storage+64];
	add.f32 	%f307, %f306, %f305;
	selp.f32 	%f308, %f307, %f305, %p53;
	setp.gt.u32 	%p54, %r6, 416;
	ld.shared.f32 	%f309, [_ZZN3cub18CUB_300001_SM_10006detail6reduce18DeviceReduceKernelINS2_10policy_hubIfjN4cuda3std3__44plusIfEEE10Policy1000EN6thrust24THRUST_300001_SM_1000_NS6detail15normal_iteratorINSD_10device_ptrIfEEEEjS9_fNS7_10__identityEEEvT0_PT3_T1_NS0_13GridEvenShareISN_EET2_T4_E12temp_storage+68];
	add.f32 	%f310, %f309, %f308;
	selp.f32 	%f311, %f310, %f308, %p54;
	setp.gt.u32 	%p55, %r6, 448;
	ld.shared.f32 	%f312, [_ZZN3cub18CUB_300001_SM_10006detail6reduce18DeviceReduceKernelINS2_10policy_hubIfjN4cuda3std3__44plusIfEEE10Policy1000EN6thrust24THRUST_300001_SM_1000_NS6detail15normal_iteratorINSD_10device_ptrIfEEEEjS9_fNS7_10__identityEEEvT0_PT3_T1_NS0_13GridEvenShareISN_EET2_T4_E12temp_storage+72];
	add.f32 	%f313, %f312, %f311;
	selp.f32 	%f314, %f313, %f311, %p55;
	setp.gt.u32 	%p56, %r6, 480;
	ld.shared.f32 	%f315, [_ZZN3cub18CUB_300001_SM_10006detail6reduce18DeviceReduceKernelINS2_10policy_hubIfjN4cuda3std3__44plusIfEEE10Policy1000EN6thrust24THRUST_300001_SM_1000_NS6detail15normal_iteratorINSD_10device_ptrIfEEEEjS9_fNS7_10__identityEEEvT0_PT3_T1_NS0_13GridEvenShareISN_EET2_T4_E12temp_storage+76];
	add.f32 	%f316, %f315, %f314;
	selp.f32 	%f379, %f316, %f314, %p56;
	bra.uni 	$L__BB7_48;
$L__BB7_26:
	mov.u32 	%r35, %tid.x;
	add.s32 	%r72, %r35, %r270;
	mul.wide.u32 	%rd4, %r72, 4;
	add.s64 	%rd5, %rd1, %rd4;
	ld.global.f32 	%f41, [%rd5];
	ld.global.f32 	%f42, [%rd5+2048];
	ld.global.f32 	%f43, [%rd5+4096];
	ld.global.f32 	%f44, [%rd5+6144];
	ld.global.f32 	%f45, [%rd5+8192];
	ld.global.f32 	%f46, [%rd5+10240];
	ld.global.f32 	%f47, [%rd5+12288];
	ld.global.f32 	%f48, [%rd5+14336];
	ld.global.f32 	%f49, [%rd5+16384];
	ld.global.f32 	%f50, [%rd5+18432];
	ld.global.f32 	%f51, [%rd5+20480];
	ld.global.f32 	%f52, [%rd5+22528];
	ld.global.f32 	%f53, [%rd5+24576];
	ld.global.f32 	%f54, [%rd5+26624];
	ld.global.f32 	%f55, [%rd5+28672];
	ld.global.f32 	%f56, [%rd5+30720];
	add.f32 	%f57, %f41, %f42;
	add.f32 	%f58, %f43, %f44;
	add.f32 	%f59, %f45, %f46;
	add.f32 	%f60, %f47, %f48;
	add.f32 	%f61, %f49, %f50;
	add.f32 	%f62, %f51, %f52;
	add.f32 	%f63, %f53, %f54;
	add.f32 	%f64, %f55, %f56;
	add.f32 	%f65, %f57, %f58;
	add.f32 	%f66, %f59, %f60;
	add.f32 	%f67, %f61, %f62;
	add.f32 	%f68, %f63, %f64;
	add.f32 	%f69, %f65, %f66;
	add.f32 	%f70, %f67, %f68;
	add.f32 	%f378, %f69, %f70;
	setp.lt.u32 	%p2, %r6, %r4;
	@%p2 bra 	$L__BB7_44;
	add.s32 	%r36, %r4, %r270;
	not.b32 	%r74, %r35;
	add.s32 	%r75, %r74, %r1;
	sub.s32 	%r76, %r75, %r4;
	sub.s32 	%r267, %r76, %r270;
	add.s32 	%r77, %r36, %r35;
	add.s32 	%r266, %r77, 4096;
	mov.b32 	%r269, 0;
	mov.u32 	%r268, %r36;
$L__BB7_28:
	add.s32 	%r270, %r270, %r4;
	add.s32 	%r79, %r1, -8192;
	setp.gt.u32 	%p3, %r270, %r79;
	@%p3 bra 	$L__BB7_30;
	add.s32 	%r80, %r35, %r270;
	mul.wide.u32 	%rd6, %r80, 4;
	add.s64 	%rd7, %rd1, %rd6;
	ld.global.f32 	%f71, [%rd7];
	ld.global.f32 	%f72, [%rd7+2048];
	ld.global.f32 	%f73, [%rd7+4096];
	ld.global.f32 	%f74, [%rd7+6144];
	ld.global.f32 	%f75, [%rd7+8192];
	ld.global.f32 	%f76, [%rd7+10240];
	ld.global.f32 	%f77, [%rd7+12288];
	ld.global.f32 	%f78, [%rd7+14336];
	ld.global.f32 	%f79, [%rd7+16384];
	ld.global.f32 	%f80, [%rd7+18432];
	ld.global.f32 	%f81, [%rd7+20480];
	ld.global.f32 	%f82, [%rd7+22528];
	ld.global.f32 	%f83, [%rd7+24576];
	ld.global.f32 	%f84, [%rd7+26624];
	ld.global.f32 	%f85, [%rd7+28672];
	ld.global.f32 	%f86, [%rd7+30720];
	add.f32 	%f87, %f378, %f71;
	add.f32 	%f88, %f72, %f73;
	add.f32 	%f89, %f74, %f75;
	add.f32 	%f90, %f76, %f77;
	add.f32 	%f91, %f78, %f79;
	add.f32 	%f92, %f80, %f81;
	add.f32 	%f93, %f82, %f83;
	add.f32 	%f94, %f84, %f85;
	add.f32 	%f95, %f87, %f88;
	add.f32 	%f96, %f89, %f90;
	add.f32 	%f97, %f91, %f92;
	add.f32 	%f98, %f93, %f94;
	add.f32 	%f99, %f95, %f96;
	add.f32 	%f100, %f97, %f98;
	add.f32 	%f101, %f99, %f100;
	add.f32 	%f378, %f101, %f86;
	sub.s32 	%r81, %r1, %r270;
	setp.lt.u32 	%p4, %r81, %r4;
	add.s32 	%r269, %r269, 1;
	add.s32 	%r268, %r268, %r4;
	sub.s32 	%r267, %r267, %r4;
	add.s32 	%r266, %r266, %r4;
	@%p4 bra 	$L__BB7_44;
	bra.uni 	$L__BB7_28;
$L__BB7_30:
	setp.le.u32 	%p5, %r1, %r270;
	sub.s32 	%r83, %r1, %r270;
	setp.ge.s32 	%p6, %r35, %r83;
	or.pred  	%p7, %p5, %p6;
	@%p7 bra 	$L__BB7_44;
	not.b32 	%r85, %r35;
	add.s32 	%r86, %r1, %r85;
	sub.s32 	%r87, %r86, %r36;
	mul.lo.s32 	%r88, %r2, %r269;
	shl.b32 	%r89, %r88, 13;
	sub.s32 	%r90, %r87, %r89;
	shr.u32 	%r91, %r90, 9;
	add.s32 	%r49, %r91, 1;
	and.b32  	%r50, %r49, 15;
	setp.lt.u32 	%p8, %r90, 7680;
	mov.u32 	%r275, %r35;
	@%p8 bra 	$L__BB7_35;
	or.b32  	%r273, %r35, 4096;
	shr.u32 	%r92, %r267, 9;
	add.s32 	%r93, %r92, 1;
	and.b32  	%r94, %r93, 16777200;
	neg.s32 	%r271, %r94;
$L__BB7_33:
	.pragma "nounroll";
	add.s32 	%r95, %r266, -4096;
	mul.wide.u32 	%rd8, %r95, 4;
	add.s64 	%rd9, %rd1, %rd8;
	ld.global.f32 	%f103, [%rd9];
	add.f32 	%f104, %f378, %f103;
	add.s32 	%r96, %r266, -3584;
	mul.wide.u32 	%rd10, %r96, 4;
	add.s64 	%rd11, %rd1, %rd10;
	ld.global.f32 	%f105, [%rd11];
	add.f32 	%f106, %f104, %f105;
	add.s32 	%r97, %r266, -3072;
	mul.wide.u32 	%rd12, %r97, 4;
	add.s64 	%rd13, %rd1, %rd12;
	ld.global.f32 	%f107, [%rd13];
	add.f32 	%f108, %f106, %f107;
	add.s32 	%r98, %r266, -2560;
	mul.wide.u32 	%rd14, %r98, 4;
	add.s64 	%rd15, %rd1, %rd14;
	ld.global.f32 	%f109, [%rd15];
	add.f32 	%f110, %f108, %f109;
	add.s32 	%r99, %r266, -2048;
	mul.wide.u32 	%rd16, %r99, 4;
	add.s64 	%rd17, %rd1, %rd16;
	ld.global.f32 	%f111, [%rd17];
	add.f32 	%f112, %f110, %f111;
	add.s32 	%r100, %r266, -1536;
	mul.wide.u32 	%rd18, %r100, 4;
	add.s64 	%rd19, %rd1, %rd18;
	ld.global.f32 	%f113, [%rd19];
	add.f32 	%f114, %f112, %f113;
	add.s32 	%r101, %r266, -1024;
	mul.wide.u32 	%rd20, %r101, 4;
	add.s64 	%rd21, %rd1, %rd20;
	ld.global.f32 	%f115, [%rd21];
	add.f32 	%f116, %f114, %f115;
	add.s32 	%r102, %r266, 3584;
	add.s32 	%r103, %r266, -512;
	mul.wide.u32 	%rd22, %r103, 4;
	add.s64 	%rd23, %rd1, %rd22;
	ld.global.f32 	%f117, [%rd23];
	add.f32 	%f118, %f116, %f117;
	mul.wide.u32 	%rd24, %r266, 4;
	add.s64 	%rd25, %rd1, %rd24;
	ld.global.f32 	%f119, [%rd25];
	add.f32 	%f120, %f118, %f119;
	add.s32 	%r104, %r266, 512;
	mul.wide.u32 	%rd26, %r104, 4;
	add.s64 	%rd27, %rd1, %rd26;
	ld.global.f32 	%f121, [%rd27];
	add.f32 	%f122, %f120, %f121;
	add.s32 	%r105, %r266, 1024;
	mul.wide.u32 	%rd28, %r105, 4;
	add.s64 	%rd29, %rd1, %rd28;
	ld.global.f32 	%f123, [%rd29];
	add.f32 	%f124, %f122, %f123;
	add.s32 	%r106, %r266, 1536;
	mul.wide.u32 	%rd30, %r106, 4;
	add.s64 	%rd31, %rd1, %rd30;
	ld.global.f32 	%f125, [%rd31];
	add.f32 	%f126, %f124, %f125;
	add.s32 	%r107, %r266, 2048;
	mul.wide.u32 	%rd32, %r107, 4;
	add.s64 	%rd33, %rd1, %rd32;
	ld.global.f32 	%f127, [%rd33];
	add.f32 	%f128, %f126, %f127;
	add.s32 	%r108, %r266, 2560;
	mul.wide.u32 	%rd34, %r108, 4;
	add.s64 	%rd35, %rd1, %rd34;
	ld.global.f32 	%f129, [%rd35];
	add.f32 	%f130, %f128, %f129;
	add.s32 	%r109, %r266, 3072;
	mul.wide.u32 	%rd36, %r109, 4;
	add.s64 	%rd37, %rd1, %rd36;
	ld.global.f32 	%f131, [%rd37];
	add.f32 	%f132, %f130, %f131;
	mul.wide.u32 	%rd38, %r102, 4;
	add.s64 	%rd39, %rd1, %rd38;
	ld.global.f32 	%f133, [%rd39];
	add.f32 	%f378, %f132, %f133;
	add.s32 	%r273, %r273, 8192;
	add.s32 	%r266, %r266, 8192;
	add.s32 	%r271, %r271, 16;
	setp.ne.s32 	%p9, %r271, 0;
	@%p9 bra 	$L__BB7_33;
	add.s32 	%r275, %r273, -4096;
$L__BB7_35:
	setp.eq.s32 	%p10, %r50, 0;
	@%p10 bra 	$L__BB7_44;
	and.b32  	%r61, %r49, 7;
	setp.lt.u32 	%p11, %r50, 8;
	@%p11 bra 	$L__BB7_38;
	add.s32 	%r110, %r275, %r270;
	mul.wide.u32 	%rd40, %r110, 4;
	add.s64 	%rd41, %rd1, %rd40;
	ld.global.f32 	%f135, [%rd41];
	add.f32 	%f136, %f378, %f135;
	add.s32 	%r111, %r110, 512;
	mul.wide.u32 	%rd42, %r111, 4;
	add.s64 	%rd43, %rd1, %rd42;
	ld.global.f32 	%f137, [%rd43];
	add.f32 	%f138, %f136, %f137;
	add.s32 	%r112, %r110, 1024;
	mul.wide.u32 	%rd44, %r112, 4;
	add.s64 	%rd45, %rd1, %rd44;
	ld.global.f32 	%f139, [%rd45];
	add.f32 	%f140, %f138, %f139;
	add.s32 	%r113, %r110, 1536;
	mul.wide.u32 	%rd46, %r113, 4;
	add.s64 	%rd47, %rd1, %rd46;
	ld.global.f32 	%f141, [%rd47];
	add.f32 	%f142, %f140, %f141;
	add.s32 	%r114, %r110, 2048;
	mul.wide.u32 	%rd48, %r114, 4;
	add.s64 	%rd49, %rd1, %rd48;
	ld.global.f32 	%f143, [%rd49];
	add.f32 	%f144, %f142, %f143;
	add.s32 	%r115, %r110, 2560;
	mul.wide.u32 	%rd50, %r115, 4;
	add.s64 	%rd51, %rd1, %rd50;
	ld.global.f32 	%f145, [%rd51];
	add.f32 	%f146, %f144, %f145;
	add.s32 	%r116, %r110, 3072;
	mul.wide.u32 	%rd52, %r116, 4;
	add.s64 	%rd53, %rd1, %rd52;
	ld.global.f32 	%f147, [%rd53];
	add.f32 	%f148, %f146, %f147;
	add.s32 	%r117, %r110, 3584;
	mul.wide.u32 	%rd54, %r117, 4;
	add.s64 	%rd55, %rd1, %rd54;
	ld.global.f32 	%f149, [%rd55];
	add.f32 	%f378, %f148, %f149;
	add.s32 	%r275, %r275, 4096;
$L__BB7_38:
	setp.eq.s32 	%p12, %r61, 0;
	@%p12 bra 	$L__BB7_44;
	setp.lt.u32 	%p13, %r61, 4;
	@%p13 bra 	$L__BB7_41;
	add.s32 	%r118, %r275, %r270;
	mul.wide.u32 	%rd56, %r118, 4;
	add.s64 	%rd57, %rd1, %rd56;
	ld.global.f32 	%f151, [%rd57];
	add.f32 	%f152, %f378, %f151;
	add.s32 	%r119, %r118, 512;
	mul.wide.u32 	%rd58, %r119, 4;
	add.s64 	%rd59, %rd1, %rd58;
	ld.global.f32 	%f153, [%rd59];
	add.f32 	%f154, %f152, %f153;
	add.s32 	%r120, %r118, 1024;
	mul.wide.u32 	%rd60, %r120, 4;
	add.s64 	%rd61, %rd1, %rd60;
	ld.global.f32 	%f155, [%rd61];
	add.f32 	%f156, %f154, %f155;
	add.s32 	%r121, %r118, 1536;
	mul.wide.u32 	%rd62, %r121, 4;
	add.s64 	%rd63, %rd1, %rd62;
	ld.global.f32 	%f157, [%rd63];
	add.f32 	%f378, %f156, %f157;
	add.s32 	%r275, %r275, 2048;
$L__BB7_41:
	and.b32  	%r122, %r49, 3;
	setp.eq.s32 	%p14, %r122, 0;
	@%p14 bra 	$L__BB7_44;
	add.s32 	%r278, %r275, %r268;
	cvt.u16.u32 	%rs1, %r267;
	shr.u16 	%rs2, %rs1, 9;
	add.s16 	%rs3, %rs2, 1;
	cvt.u32.u16 	%r123, %rs3;
	and.b32  	%r124, %r123, 3;
	neg.s32 	%r277, %r124;
$L__BB7_43:
	.pragma "nounroll";
	mul.wide.u32 	%rd64, %r278, 4;
	add.s64 	%rd65, %rd1, %rd64;
	ld.global.f32 	%f158, [%rd65];
	add.f32 	%f378, %f378, %f158;
	add.s32 	%r278, %r278, 512;
	add.s32 	%r277, %r277, 1;
	setp.ne.s32 	%p15, %r277, 0;
	@%p15 bra 	$L__BB7_43;
$L__BB7_44:
	// begin inline asm
	mov.u32 %r125, %laneid;
	// end inline asm
	mov.b32 	%r127, %f378;
	mov.b32 	%r128, 1;
	mov.b32 	%r149, 31;
	mov.b32 	%r150, -1;
	// begin inline asm
	shfl.sync.down.b32 %r126, %r127, %r128, %r149, %r150;
	// end inline asm
	setp.gt.s32 	%p16, %r125, 30;
	mov.b32 	%f159, %r126;
	add.f32 	%f160, %f378, %f159;
	selp.f32 	%f161, %f378, %f160, %p16;
	mov.b32 	%r132, %f161;
	mov.b32 	%r133, 2;
	// begin inline asm
	shfl.sync.down.b32 %r131, %r132, %r133, %r149, %r150;
	// end inline asm
	setp.gt.s32 	%p17, %r125, 29;
	mov.b32 	%f162, %r131;
	add.f32 	%f163, %f161, %f162;
	selp.f32 	%f164, %f161, %f163, %p17;
	mov.b32 	%r137, %f164;
	mov.b32 	%r138, 4;
	// begin inline asm
	shfl.sync.down.b32 %r136, %r137, %r138, %r149, %r150;
	// end inline asm
	setp.gt.s32 	%p18, %r125, 27;
	mov.b32 	%f165, %r136;
	add.f32 	%f166, %f164, %f165;
	selp.f32 	%f167, %f164, %f166, %p18;
	mov.b32 	%r142, %f167;
	mov.b32 	%r143, 8;
	// begin inline asm
	shfl.sync.down.b32 %r141, %r142, %r143, %r149, %r150;
	// end inline asm
	setp.gt.s32 	%p19, %r125, 23;
	mov.b32 	%f168, %r141;
	add.f32 	%f169, %f167, %f168;
	selp.f32 	%f170, %f167, %f169, %p19;
	mov.b32 	%r147, %f170;
	mov.b32 	%r148, 16;
	// begin inline asm
	shfl.sync.down.b32 %r146, %r147, %r148, %r149, %r150;
	// end inline asm
	setp.gt.s32 	%p20, %r125, 15;
	mov.b32 	%f171, %r146;
	add.f32 	%f37, %f170, %f171;
	selp.f32 	%f379, %f170, %f37, %p20;
	setp.ne.s32 	%p21, %r125, 0;
	@%p21 bra 	$L__BB7_46;
	shr.u32 	%r151, %r35, 3;
	and.b32  	%r152, %r151, 124;
	mov.u32 	%r153, _ZZN3cub18CUB_300001_SM_10006detail6reduce18DeviceReduceKernelINS2_10policy_hubIfjN4cuda3std3__44plusIfEEE10Policy1000EN6thrust24THRUST_300001_SM_1000_NS6detail15normal_iteratorINSD_10device_ptrIfEEEEjS9_fNS7_10__identityEEEvT0_PT3_T1_NS0_13GridEvenShareISN_EET2_T4_E12temp_storage;
	add.s32 	%r154, %r153, %r152;
	st.shared.f32 	[%r154+16], %f37;
$L__BB7_46:
	bar.sync 	0;
	setp.ne.s32 	%p22, %r35, 0;
	@%p22 bra 	$L__BB7_48;
	ld.shared.f32 	%f172, [_ZZN3cub18CUB_300001_SM_10006detail6reduce18DeviceReduceKernelINS2_10policy_hubIfjN4cuda3std3__44plusIfEEE10Policy1000EN6thrust24THRUST_300001_SM_1000_NS6detail15normal_iteratorINSD_10device_ptrIfEEEEjS9_fNS7_10__identityEEEvT0_PT3_T1_NS0_13GridEvenShareISN_EET2_T4_E12temp_storage+20];
	add.f32 	%f173, %f379, %f172;
	ld.shared.f32 	%f174, [_ZZN3cub18CUB_300001_SM_10006detail6reduce18DeviceReduceKernelINS2_10policy_hubIfjN4cuda3std3__44plusIfEEE10Policy1000EN6thrust24THRUST_300001_SM_1000_NS6detail15normal_iteratorINSD_10device_ptrIfEEEEjS9_fNS7_10__identityEEEvT0_PT3_T1_NS0_13GridEvenShareISN_EET2_T4_E12temp_storage+24];
	add.f32 	%f175, %f173, %f174;
	ld.shared.f32 	%f176, [_ZZN3cub18CUB_300001_SM_10006detail6reduce18DeviceReduceKernelINS2_10policy_hubIfjN4cuda3std3__44plusIfEEE10Policy1000EN6thrust24THRUST_300001_SM_1000_NS6detail15normal_iteratorINSD_10device_ptrIfEEEEjS9_fNS7_10__identityEEEvT0_PT3_T1_NS0_13GridEvenShareISN_EET2_T4_E12temp_storage+28];
	add.f32 	%f177, %f175, %f176;
	ld.shared.f32 	%f178, [_ZZN3cub18CUB_300001_SM_10006detail6reduce18DeviceReduceKernelINS2_10policy_hubIfjN4cuda3std3__44plusIfEEE10Policy1000EN6thrust24THRUST_300001_SM_1000_NS6detail15normal_iteratorINSD_10device_ptrIfEEEEjS9_fNS7_10__identityEEEvT0_PT3_T1_NS0_13GridEvenShareISN_EET2_T4_E12temp_storage+32];
	add.f32 	%f179, %f177, %f178;
	ld.shared.f32 	%f180, [_ZZN3cub18CUB_300001_SM_10006detail6reduce18DeviceReduceKernelINS2_10policy_hubIfjN4cuda3std3__44plusIfEEE10Policy1000EN6thrust24THRUST_300001_SM_1000_NS6detail15normal_iteratorINSD_10device_ptrIfEEEEjS9_fNS7_10__identityEEEvT0_PT3_T1_NS0_13GridEvenShareISN_EET2_T4_E12temp_storage+36];
	add.f32 	%f181, %f179, %f180;
	ld.shared.f32 	%f182, [_ZZN3cub18CUB_300001_SM_10006detail6reduce18DeviceReduceKernelINS2_10policy_hubIfjN4cuda3std3__44plusIfEEE10Policy1000EN6thrust24THRUST_300001_SM_1000_NS6detail15normal_iteratorINSD_10device_ptrIfEEEEjS9_fNS7_10__identityEEEvT0_PT3_T1_NS0_13GridEvenShareISN_EET2_T4_E12temp_storage+40];
	add.f32 	%f183, %f181, %f182;
	ld.shared.f32 	%f184, [_ZZN3cub18CUB_300001_SM_10006detail6reduce18DeviceReduceKernelINS2_10policy_hubIfjN4cuda3std3__44plusIfEEE10Policy1000EN6thrust24THRUST_300001_SM_1000_NS6detail15normal_iteratorINSD_10device_ptrIfEEEEjS9_fNS7_10__identityEEEvT0_PT3_T1_NS0_13GridEvenShareISN_EET2_T4_E12temp_storage+44];
	add.f32 	%f185, %f183, %f184;
	ld.shared.f32 	%f186, [_ZZN3cub18CUB_300001_SM_10006detail6reduce18DeviceReduceKernelINS2_10policy_hubIfjN4cuda3std3__44plusIfEEE10Policy1000EN6thrust24THRUST_300001_SM_1000_NS6detail15normal_iteratorINSD_10device_ptrIfEEEEjS9_fNS7_10__identityEEEvT0_PT3_T1_NS0_13GridEvenShareISN_EET2_T4_E12temp_storage+48];
	add.f32 	%f187, %f185, %f186;
	ld.shared.f32 	%f188, [_ZZN3cub18CUB_300001_SM_10006detail6reduce18DeviceReduceKernelINS2_10policy_hubIfjN4cuda3std3__44plusIfEEE10Policy1000EN6thrust24THRUST_300001_SM_1000_NS6detail15normal_iteratorINSD_10device_ptrIfEEEEjS9_fNS7_10__identityEEEvT0_PT3_T1_NS0_13GridEvenShareISN_EET2_T4_E12temp_storage+52];
	add.f32 	%f189, %f187, %f188;
	ld.shared.f32 	%f190, [_ZZN3cub18CUB_300001_SM_10006detail6reduce18DeviceReduceKernelINS2_10policy_hubIfjN4cuda3std3__44plusIfEEE10Policy1000EN6thrust24THRUST_300001_SM_1000_NS6detail15normal_iteratorINSD_10device_ptrIfEEEEjS9_fNS7_10__identityEEEvT0_PT3_T1_NS0_13GridEvenShareISN_EET2_T4_E12temp_storage+56];
	add.f32 	%f191, %f189, %f190;
	ld.shared.f32 	%f192, [_ZZN3cub18CUB_300001_SM_10006detail6reduce18DeviceReduceKernelINS2_10policy_hubIfjN4cuda3std3__44plusIfEEE10Policy1000EN6thrust24THRUST_300001_SM_1000_NS6detail15normal_iteratorINSD_10device_ptrIfEEEEjS9_fNS7_10__identityEEEvT0_PT3_T1_NS0_13GridEvenShareISN_EET2_T4_E12temp_storage+60];
	add.f32 	%f193, %f191, %f192;
	ld.shared.f32 	%f194, [_ZZN3cub18CUB_300001_SM_10006detail6reduce18DeviceReduceKernelINS2_10policy_hubIfjN4cuda3std3__44plusIfEEE10Policy1000EN6thrust24THRUST_300001_SM_1000_NS6detail15normal_iteratorINSD_10device_ptrIfEEEEjS9_fNS7_10__identityEEEvT0_PT3_T1_NS0_13GridEvenShareISN_EET2_T4_E12temp_storage+64];
	add.f32 	%f195, %f193, %f194;
	ld.shared.f32 	%f196, [_ZZN3cub18CUB_300001_SM_10006detail6reduce18DeviceReduceKernelINS2_10policy_hubIfjN4cuda3std3__44plusIfEEE10Policy1000EN6thrust24THRUST_300001_SM_1000_NS6detail15normal_iteratorINSD_10device_ptrIfEEEEjS9_fNS7_10__identityEEEvT0_PT3_T1_NS0_13GridEvenShareISN_EET2_T4_E12temp_storage+68];
	add.f32 	%f197, %f195, %f196;
	ld.shared.f32 	%f198, [_ZZN3cub18CUB_300001_SM_10006detail6reduce18DeviceReduceKernelINS2_10policy_hubIfjN4cuda3std3__44plusIfEEE10Policy1000EN6thrust24THRUST_300001_SM_1000_NS6detail15normal_iteratorINSD_10device_ptrIfEEEEjS9_fNS7_10__identityEEEvT0_PT3_T1_NS0_13GridEvenShareISN_EET2_T4_E12temp_storage+72];
	add.f32 	%f199, %f197, %f198;
	ld.shared.f32 	%f200, [_ZZN3cub18CUB_300001_SM_10006detail6reduce18DeviceReduceKernelINS2_10policy_hubIfjN4cuda3std3__44plusIfEEE10Policy1000EN6thrust24THRUST_300001_SM_1000_NS6detail15normal_iteratorINSD_10device_ptrIfEEEEjS9_fNS7_10__identityEEEvT0_PT3_T1_NS0_13GridEvenShareISN_EET2_T4_E12temp_storage+76];
	add.f32 	%f379, %f199, %f200;
$L__BB7_48:
	mov.u32 	%r256, %tid.x;
	setp.ne.s32 	%p64, %r256, 0;
	@%p64 bra 	$L__BB7_50;
	ld.param.u64 	%rd129, [_ZN3cub18CUB_300001_SM_10006detail6reduce18DeviceReduceKernelINS2_10policy_hubIfjN4cuda3std3__44plusIfEEE10Policy1000EN6thrust24THRUST_300001_SM_1000_NS6detail15normal_iteratorINSD_10device_ptrIfEEEEjS9_fNS7_10__identityEEEvT0_PT3_T1_NS0_13GridEvenShareISN_EET2_T4__param_1];
	cvta.to.global.u64 	%rd126, %rd129;
	mul.wide.u32 	%rd127, %r3, 4;
	add.s64 	%rd128, %rd126, %rd127;
	st.global.f32 	[%rd128], %f379;
$L__BB7_50:
	ret;

}
	// .globl	_ZN3cub18CUB_300001_SM_10006detail6reduce28DeviceReduceSingleTileKernelINS2_10policy_hubIfjN4cuda3std3__44plusIfEEE10Policy1000EPfSC_iS9_ffNS7_10__identityEEEvT0_T1_T2_T3_T4_T6_
.visible .entry _ZN3cub18CUB_300001_SM_10006detail6reduce28DeviceReduceSingleTileKernelINS2_10policy_hubIfjN4cuda3std3__44plusIfEEE10Policy1000EPfSC_iS9_ffNS7_10__identityEEEvT0_T1_T2_T3_T4_T6_(
	.param .u64 .ptr .align 1 _ZN3cub18CUB_300001_SM_10006detail6reduce28DeviceReduceSingleTileKernelINS2_10policy_hubIfjN4cuda3std3__44plusIfEEE10Policy1000EPfSC_iS9_ffNS7_10__identityEEEvT0_T1_T2_T3_T4_T6__param_0,
	.param .u64 .ptr .align 1 _ZN3cub18CUB_300001_SM_10006detail6reduce28DeviceReduceSingleTileKernelINS2_10policy_hubIfjN4cuda3std3__44plusIfEEE10Policy1000EPfSC_iS9_ffNS7_10__identityEEEvT0_T1_T2_T3_T4_T6__param_1,
	.param .u32 _ZN3cub18CUB_300001_SM_10006detail6reduce28DeviceReduceSingleTileKernelINS2_10policy_hubIfjN4cuda3std3__44plusIfEEE10Policy1000EPfSC_iS9_ffNS7_10__identityEEEvT0_T1_T2_T3_T4_T6__param_2,
	.param .align 1 .b8 _ZN3cub18CUB_300001_SM_10006detail6reduce28DeviceReduceSingleTileKernelINS2_10policy_hubIfjN4cuda3std3__44plusIfEEE10Policy1000EPfSC_iS9_ffNS7_10__identityEEEvT0_T1_T2_T3_T4_T6__param_3[1],
	.param .f32 _ZN3cub18CUB_300001_SM_10006detail6reduce28DeviceReduceSingleTileKernelINS2_10policy_hubIfjN4cuda3std3__44plusIfEEE10Policy1000EPfSC_iS9_ffNS7_10__identityEEEvT0_T1_T2_T3_T4_T6__param_4,
	.param .align 1 .b8 _ZN3cub18CUB_300001_SM_10006detail6reduce28DeviceReduceSingleTileKernelINS2_10policy_hubIfjN4cuda3std3__44plusIfEEE10Policy1000EPfSC_iS9_ffNS7_10__identityEEEvT0_T1_T2_T3_T4_T6__param_5[1]
)
.maxntid 512
.minnctapersm 1
{
	.reg .pred 	%p<113>;
	.reg .b32 	%r<407>;
	.reg .b32 	%f<531>;
	.reg .b64 	%rd<133>;
	// demoted variable
	.shared .align 4 .b8 _ZZN3cub18CUB_300001_SM_10006detail6reduce28DeviceReduceSingleTileKernelINS2_10policy_hubIfjN4cuda3std3__44plusIfEEE10Policy1000EPfSC_iS9_ffNS7_10__identityEEEvT0_T1_T2_T3_T4_T6_E12temp_storage[84];
	ld.param.u64 	%rd16, [_ZN3cub18CUB_300001_SM_10006detail6reduce28DeviceReduceSingleTileKernelINS2_10policy_hubIfjN4cuda3std3__44plusIfEEE10Policy1000EPfSC_iS9_ffNS7_10__identityEEEvT0_T1_T2_T3_T4_T6__param_0];
	ld.param.u64 	%rd17, [_ZN3cub18CUB_300001_SM_10006detail6reduce28DeviceReduceSingleTileKernelINS2_10policy_hubIfjN4cuda3std3__44plusIfEEE10Policy1000EPfSC_iS9_ffNS7_10__identityEEEvT0_T1_T2_T3_T4_T6__param_1];
	ld.param.u32 	%r67, [_ZN3cub18CUB_300001_SM_10006detail6reduce28DeviceReduceSingleTileKernelINS2_10policy_hubIfjN4cuda3std3__44plusIfEEE10Policy1000EPfSC_iS9_ffNS7_10__identityEEEvT0_T1_T2_T3_T4_T6__param_2];
	ld.param.f32 	%f58, [_ZN3cub18CUB_300001_SM_10006detail6reduce28DeviceReduceSingleTileKernelINS2_10policy_hubIfjN4cuda3std3__44plusIfEEE10Policy1000EPfSC_iS9_ffNS7_10__identityEEEvT0_T1_T2_T3_T4_T6__param_4];
	cvta.to.global.u64 	%rd1, %rd17;
	setp.ne.s32 	%p1, %r67, 0;
	@%p1 bra 	$L__BB8_3;
	mov.u32 	%r380, %tid.x;
	setp.ne.s32 	%p112, %r380, 0;
	@%p112 bra 	$L__BB8_74;
	st.global.f32 	[%rd1], %f58;
	bra.uni 	$L__BB8_74;
$L__BB8_3:
	and.b64  	%rd18, %rd16, 7;
	setp.ne.s64 	%p2, %rd18, 0;
	@%p2 bra 	$L__BB8_38;
	setp.gt.s32 	%p57, %r67, 8191;
	@%p57 bra 	$L__BB8_22;
	mov.u32 	%r1, %tid.x;
	setp.ge.s32 	%p74, %r1, %r67;
	mov.f32 	%f509, 0f00000000;
	mov.u32 	%r384, %r1;
	@%p74 bra 	$L__BB8_7;
	mul.wide.u32 	%rd121, %r1, 4;
	add.s64 	%rd120, %rd16, %rd121;
	// begin inline asm
	ld.global.nc.u32 %r300, [%rd120];
	// end inline asm
	mov.b32 	%f509, %r300;
	add.s32 	%r384, %r1, 512;
$L__BB8_7:
	setp.ge.s32 	%p75, %r384, %r67;
	@%p75 bra 	$L__BB8_13;
	not.b32 	%r301, %r384;
	add.s32 	%r4, %r67, %r301;
	and.b32  	%r302, %r4, 1536;
	setp.eq.s32 	%p76, %r302, 1536;
	@%p76 bra 	$L__BB8_11;
	mul.wide.u32 	%rd122, %r384, 4;
	add.s64 	%rd129, %rd16, %rd122;
	shr.u32 	%r303, %r4, 9;
	add.s32 	%r304, %r303, 1;
	and.b32  	%r305, %r304, 3;
	neg.s32 	%r382, %r305;
$L__BB8_10:
	.pragma "nounroll";
	// begin inline asm
	ld.global.nc.u32 %r306, [%rd129];
	// end inline asm
	mov.b32 	%f395, %r306;
	add.f32 	%f509, %f509, %f395;
	add.s32 	%r384, %r384, 512;
	add.s64 	%rd129, %rd129, 2048;
	add.s32 	%r382, %r382, 1;
	setp.ne.s32 	%p77, %r382, 0;
	@%p77 bra 	$L__BB8_10;
$L__BB8_11:
	setp.lt.u32 	%p78, %r4, 1536;
	@%p78 bra 	$L__BB8_13;
$L__BB8_12:
	mul.wide.s32 	%rd128, %r384, 4;
	add.s64 	%rd124, %rd16, %rd128;
	// begin inline asm
	ld.global.nc.u32 %r307, [%rd124];
	// end inline asm
	mov.b32 	%f396, %r307;
	add.f32 	%f397, %f509, %f396;
	add.s64 	%rd125, %rd124, 2048;
	// begin inline asm
	ld.global.nc.u32 %r308, [%rd125];
	// end inline asm
	mov.b32 	%f398, %r308;
	add.f32 	%f399, %f397, %f398;
	add.s64 	%rd126, %rd124, 4096;
	// begin inline asm
	ld.global.nc.u32 %r309, [%rd126];
	// end inline asm
	mov.b32 	%f400, %r309;
	add.f32 	%f401, %f399, %f400;
	add.s64 	%rd127, %rd124, 6144;
	// begin inline asm
	ld.global.nc.u32 %r310, [%rd127];
	// end inline asm
	mov.b32 	%f402, %r310;
	add.f32 	%f509, %f401, %f402;
	add.s32 	%r384, %r384, 2048;
	setp.lt.s32 	%p79, %r384, %r67;
	@%p79 bra 	$L__BB8_12;
$L__BB8_13:
	setp.lt.s32 	%p80, %r67, 512;
	@%p80 bra 	$L__BB8_18;
	// begin inline asm
	mov.u32 %r349, %laneid;
	// end inline asm
	mov.b32 	%r351, %f509;
	mov.b32 	%r352, 1;
	mov.b32 	%r373, 31;
	mov.b32 	%r374, -1;
	// begin inline asm
	shfl.sync.down.b32 %r350, %r351, %r352, %r373, %r374;
	// end inline asm
	setp.gt.s32 	%p104, %r349, 30;
	mov.b32 	%f461, %r350;
	add.f32 	%f462, %f509, %f461;
	selp.f32 	%f463, %f509, %f462, %p104;
	mov.b32 	%r356, %f463;
	mov.b32 	%r357, 2;
	// begin inline asm
	shfl.sync.down.b32 %r355, %r356, %r357, %r373, %r374;
	// end inline asm
	setp.gt.s32 	%p105, %r349, 29;
	mov.b32 	%f464, %r355;
	add.f32 	%f465, %f463, %f464;
	selp.f32 	%f466, %f463, %f465, %p105;
	mov.b32 	%r361, %f466;
	mov.b32 	%r362, 4;
	// begin inline asm
	shfl.sync.down.b32 %r360, %r361, %r362, %r373, %r374;
	// end inline asm
	setp.gt.s32 	%p106, %r349, 27;
	mov.b32 	%f467, %r360;
	add.f32 	%f468, %f466, %f467;
	selp.f32 	%f469, %f466, %f468, %p106;
	mov.b32 	%r366, %f469;
	mov.b32 	%r367, 8;
	// begin inline asm
	shfl.sync.down.b32 %r365, %r366, %r367, %r373, %r374;
	// end inline asm
	setp.gt.s32 	%p107, %r349, 23;
	mov.b32 	%f470, %r365;
	add.f32 	%f471, %f469, %f470;
	selp.f32 	%f472, %f469, %f471, %p107;
	mov.b32 	%r371, %f472;
	mov.b32 	%r372, 16;
	// begin inline asm
	shfl.sync.down.b32 %r370, %r371, %r372, %r373, %r374;
	// end inline asm
	setp.gt.s32 	%p108, %r349, 15;
	mov.b32 	%f473, %r370;
	add.f32 	%f10, %f472, %f473;
	selp.f32 	%f530, %f472, %f10, %p108;
	setp.ne.s32 	%p109, %r349, 0;
	@%p109 bra 	$L__BB8_16;
	shr.u32 	%r375, %r1, 3;
	and.b32  	%r376, %r375, 124;
	mov.u32 	%r377, _ZZN3cub18CUB_300001_SM_10006detail6reduce28DeviceReduceSingleTileKernelINS2_10policy_hubIfjN4cuda3std3__44plusIfEEE10Policy1000EPfSC_iS9_ffNS7_10__identityEEEvT0_T1_T2_T3_T4_T6_E12temp_storage;
	add.s32 	%r378, %r377, %r376;
	st.shared.f32 	[%r378+16], %f10;
$L__BB8_16:
	bar.sync 	0;
	setp.ne.s32 	%p110, %r1, 0;
	@%p110 bra 	$L__BB8_72;
	ld.shared.f32 	%f474, [_ZZN3cub18CUB_300001_SM_10006detail6reduce28DeviceReduceSingleTileKernelINS2_10policy_hubIfjN4cuda3std3__44plusIfEEE10Policy1000EPfSC_iS9_ffNS7_10__identityEEEvT0_T1_T2_T3_T4_T6_E12temp_storage+20];
	add.f32 	%f475, %f530, %f474;
	ld.shared.f32 	%f476, [_ZZN3cub18CUB_300001_SM_10006detail6reduce28DeviceReduceSingleTileKernelINS2_10policy_hubIfjN4cuda3std3__44plusIfEEE10Policy1000EPfSC_iS9_ffNS7_10__identityEEEvT0_T1_T2_T3_T4_T6_E12temp_storage+24];
	add.f32 	%f477, %f475, %f476;
	ld.shared.f32 	%f478, [_ZZN3cub18CUB_300001_SM_10006detail6reduce28DeviceReduceSingleTileKernelINS2_10policy_hubIfjN4cuda3std3__44plusIfEEE10Policy1000EPfSC_iS9_ffNS7_10__identityEEEvT0_T1_T2_T3_T4_T6_E12temp_storage+28];
	add.f32 	%f479, %f477, %f478;
	ld.shared.f32 	%f480, [_ZZN3cub18CUB_300001_SM_10006detail6reduce28DeviceReduceSingleTileKernelINS2_10policy_hubIfjN4cuda3std3__44plusIfEEE10Policy1000EPfSC_iS9_ffNS7_10__identityEEEvT0_T1_T2_T3_T4_T6_E12temp_storage+32];
	add.f32 	%f481, %f479, %f480;
	ld.shared.f32 	%f482, [_ZZN3cub18CUB_300001_SM_10006detail6reduce28DeviceReduceSingleTileKernelINS2_10policy_hubIfjN4cuda3std3__44plusIfEEE10Policy1000EPfSC_iS9_ffNS7_10__identityEEEvT0_T1_T2_T3_T4_T6_E12temp_storage+36];
	add.f32 	%f483, %f481, %f482;
	ld.shared.f32 	%f484, [_ZZN3cub18CUB_300001_SM_10006detail6reduce28DeviceReduceSingleTileKernelINS2_10policy_hubIfjN4cuda3std3__44plusIfEEE10Policy1000EPfSC_iS9_ffNS7_10__identityEEEvT0_T1_T2_T3_T4_T6_E12temp_storage+40];
	add.f32 	%f485, %f483, %f484;
	ld.shared.f32 	%f486, [_ZZN3cub18CUB_300001_SM_10006detail6reduce28DeviceReduceSingleTileKernelINS2_10policy_hubIfjN4cuda3std3__44plusIfEEE10Policy1000EPfSC_iS9_ffNS7_10__identityEEEvT0_T1_T2_T3_T4_T6_E12temp_storage+44];
	add.f32 	%f487, %f485, %f486;
	ld.shared.f32 	%f488, [_ZZN3cub18CUB_300001_SM_10006detail6reduce28DeviceReduceSingleTileKernelINS2_10policy_hubIfjN4cuda3std3__44plusIfEEE10Policy1000EPfSC_iS9_ffNS7_10__identityEEEvT0_T1_T2_T3_T4_T6_E12temp_storage+48];
	add.f32 	%f489, %f487, %f488;
	ld.shared.f32 	%f490, [_ZZN3cub18CUB_300001_SM_10006detail6reduce28DeviceReduceSingleTileKernelINS2_10policy_hubIfjN4cuda3std3__44plusIfEEE10Policy1000EPfSC_iS9_ffNS7_10__identityEEEvT0_T1_T2_T3_T4_T6_E12temp_storage+52];
	add.f32 	%f491, %f489, %f490;
	ld.shared.f32 	%f492, [_ZZN3cub18CUB_300001_SM_10006detail6reduce28DeviceReduceSingleTileKernelINS2_10policy_hubIfjN4cuda3std3__44plusIfEEE10Policy1000EPfSC_iS9_ffNS7_10__identityEEEvT0_T1_T2_T3_T4_T6_E12temp_storage+56];
	add.f32 	%f493, %f491, %f492;
	ld.shared.f32 	%f494, [_ZZN3cub18CUB_300001_SM_10006detail6reduce28DeviceReduceSingleTileKernelINS2_10policy_hubIfjN4cuda3std3__44plusIfEEE10Policy1000EPfSC_iS9_ffNS7_10__identityEEEvT0_T1_T2_T3_T4_T6_E12temp_storage+60];
	add.f32 	%f495, %f493, %f494;
	ld.shared.f32 	%f496, [_ZZN3cub18CUB_300001_SM_10006detail6reduce28DeviceReduceSingleTileKernelINS2_10policy_hubIfjN4cuda3std3__44plusIfEEE10Policy1000EPfSC_iS9_ffNS7_10__identityEEEvT0_T1_T2_T3_T4_T6_E12temp_storage+64];
	add.f32 	%f497, %f495, %f496;
	ld.shared.f32 	%f498, [_ZZN3cub18CUB_300001_SM_10006detail6reduce28DeviceReduceSingleTileKernelINS2_10policy_hubIfjN4cuda3std3__44plusIfEEE10Policy1000EPfSC_iS9_ffNS7_10__identityEEEvT0_T1_T2_T3_T4_T6_E12temp_storage+68];
	add.f32 	%f499, %f497, %f498;
	ld.shared.f32 	%f500, [_ZZN3cub18CUB_300001_SM_10006detail6reduce28DeviceReduceSingleTileKernelINS2_10policy_hubIfjN4cuda3std3__44plusIfEEE10Policy1000EPfSC_iS9_ffNS7_10__identityEEEvT0_T1_T2_T3_T4_T6_E12temp_storage+72];
	add.f32 	%f501, %f499, %f500;
	ld.shared.f32 	%f502, [_ZZN3cub18CUB_300001_SM_10006detail6reduce28DeviceReduceSingleTileKernelINS2_10policy_hubIfjN4cuda3std3__44plusIfEEE10Policy1000EPfSC_iS9_ffNS7_10__identityEEEvT0_T1_T2_T3_T4_T6_E12temp_storage+76];
	add.f32 	%f530, %f501, %f502;
	bra.uni 	$L__BB8_72;
$L__BB8_18:
	// begin inline asm
	mov.u32 %r311, %laneid;
	// end inline asm
	and.b32  	%r337, %r1, 992;
	add.s32 	%r338, %r337, 32;
	setp.gt.s32 	%p81, %r338, %r67;
	not.b32 	%r339, %r337;
	add.s32 	%r340, %r67, %r339;
	selp.b32 	%r335, %r340, 31, %p81;
	mov.b32 	%r313, %f509;
	mov.b32 	%r314, 1;
	mov.b32 	%r336, -1;
	// begin inline asm
	shfl.sync.down.b32 %r312, %r313, %r314, %r335, %r336;
	// end inline asm
	setp.lt.s32 	%p82, %r311, %r335;
	mov.b32 	%f403, %r312;
	add.f32 	%f404, %f509, %f403;
	selp.f32 	%f405, %f404, %f509, %p82;
	mov.b32 	%r318, %f405;
	mov.b32 	%r319, 2;
	// begin inline asm
	shfl.sync.down.b32 %r317, %r318, %r319, %r335, %r336;
	// end inline asm
	add.s32 	%r341, %r311, 2;
	setp.gt.s32 	%p83, %r341, %r335;
	mov.b32 	%f406, %r317;
	add.f32 	%f407, %f405, %f406;
	selp.f32 	%f408, %f405, %f407, %p83;
	mov.b32 	%r323, %f408;
	mov.b32 	%r324, 4;
	// begin inline asm
	shfl.sync.down.b32 %r322, %r323, %r324, %r335, %r336;
	// end inline asm
	add.s32 	%r342, %r311, 4;
	setp.gt.s32 	%p84, %r342, %r335;
	mov.b32 	%f409, %r322;
	add.f32 	%f410, %f408, %f409;
	selp.f32 	%f411, %f408, %f410, %p84;
	mov.b32 	%r328, %f411;
	mov.b32 	%r329, 8;
	// begin inline asm
	shfl.sync.down.b32 %r327, %r328, %r329, %r335, %r336;
	// end inline asm
	add.s32 	%r343, %r311, 8;
	setp.gt.s32 	%p85, %r343, %r335;
	mov.b32 	%f412, %r327;
	add.f32 	%f413, %f411, %f412;
	selp.f32 	%f414, %f411, %f413, %p85;
	mov.b32 	%r333, %f414;
	mov.b32 	%r334, 16;
	// begin inline asm
	shfl.sync.down.b32 %r332, %r333, %r334, %r335, %r336;
	// end inline asm
	add.s32 	%r344, %r311, 16;
	setp.gt.s32 	%p86, %r344, %r335;
	mov.b32 	%f415, %r332;
	add.f32 	%f416, %f414, %f415;
	selp.f32 	%f530, %f414, %f416, %p86;
	setp.ne.s32 	%p87, %r311, 0;
	@%p87 bra 	$L__BB8_20;
	shr.u32 	%r345, %r1, 3;
	and.b32  	%r346, %r345, 124;
	mov.u32 	%r347, _ZZN3cub18CUB_300001_SM_10006detail6reduce28DeviceReduceSingleTileKernelINS2_10policy_hubIfjN4cuda3std3__44plusIfEEE10Policy1000EPfSC_iS9_ffNS7_10__identityEEEvT0_T1_T2_T3_T4_T6_E12temp_storage;
	add.s32 	%r348, %r347, %r346;
	st.shared.f32 	[%r348+16], %f530;
$L__BB8_20:
	bar.sync 	0;
	setp.ne.s32 	%p88, %r1, 0;
	@%p88 bra 	$L__BB8_72;
	setp.gt.s32 	%p89, %r67, 32;
	ld.shared.f32 	%f417, [_ZZN3cub18CUB_300001_SM_10006detail6reduce28DeviceReduceSingleTileKernelINS2_10policy_hubIfjN4cuda3std3__44plusIfEEE10Policy1000EPfSC_iS9_ffNS7_10__identityEEEvT0_T1_T2_T3_T4_T6_E12temp_storage+20];
	add.f32 	%f418, %f530, %f417;
	selp.f32 	%f419, %f418, %f530, %p89;
	setp.gt.s32 	%p90, %r67, 64;
	ld.shared.f32 	%f420, [_ZZN3cub18CUB_300001_SM_10006detail6reduce28DeviceReduceSingleTileKernelINS2_10policy_hubIfjN4cuda3std3__44plusIfEEE10Policy1000EPfSC_iS9_ffNS7_10__identityEEEvT0_T1_T2_T3_T4_T6_E12temp_storage+24];
	add.f32 	%f421, %f420, %f419;
	selp.f32 	%f422, %f421, %f419, %p90;
	setp.gt.s32 	%p91, %r67, 96;
	ld.shared.f32 	%f423, [_ZZN3cub18CUB_300001_SM_10006detail6reduce28DeviceReduceSingleTileKernelINS2_10policy_hubIfjN4cuda3std3__44plusIfEEE10Policy1000EPfSC_iS9_ffNS7_10__identityEEEvT0_T1_T2_T3_T4_T6_E12temp_storage+28];
	add.f32 	%f424, %f423, %f422;
	selp.f32 	%f425, %f424, %f422, %p91;
	setp.gt.s32 	%p92, %r67, 128;
	ld.shared.f32 	%f426, [_ZZN3cub18CUB_300001_SM_10006detail6reduce28DeviceReduceSingleTileKernelINS2_10policy_hubIfjN4cuda3std3__44plusIfEEE10Policy1000EPfSC_iS9_ffNS7_10__identityEEEvT0_T1_T2_T3_T4_T6_E12temp_storage+32];
	add.f32 	%f427, %f426, %f425;
	selp.f32 	%f428, %f427, %f425, %p92;
	setp.gt.s32 	%p93, %r67, 160;
	ld.shared.f32 	%f429, [_ZZN3cub18CUB_300001_SM_10006detail6reduce28DeviceReduceSingleTileKernelINS2_10policy_hubIfjN4cuda3std3__44plusIfEEE10Policy1000EPfSC_iS9_ffNS7_10__identityEEEvT0_T1_T2_T3_T4_T6_E12temp_storage+36];
	add.f32 	%f430, %f429, %f428;
	selp.f32 	%f431, %f430, %f428, %p93;
	setp.gt.s32 	%p94, %r67, 192;
	ld.shared.f32 	%f432, [_ZZN3cub18CUB_300001_SM_10006detail6reduce28DeviceReduceSingleTileKernelINS2_10policy_hubIfjN4cuda3std3__44plusIfEEE10Policy1000EPfSC_iS9_ffNS7_10__identityEEEvT0_T1_T2_T3_T4_T6_E12temp_storage+40];
	add.f32 	%f433, %f432, %f431;
	selp.f32 	%f434, %f433, %f431, %p94;
	setp.gt.s32 	%p95, %r67, 224;
	ld.shared.f32 	%f435, [_ZZN3cub18CUB_300001_SM_10006detail6reduce28DeviceReduceSingleTileKernelINS2_10policy_hubIfjN4cuda3std3__44plusIfEEE10Policy1000EPfSC_iS9_ffNS7_10__identityEEEvT0_T1_T2_T3_T4_T6_E12temp_storage+44];
	add.f32 	%f436, %f435, %f434;
	selp.f32 	%f437, %f436, %f434, %p95;
	setp.gt.s32 	%p96, %r67, 256;
	ld.shared.f32 	%f438, [_ZZN3cub18CUB_300001_SM_10006detail6reduce28DeviceReduceSingleTileKernelINS2_10policy_hubIfjN4cuda3std3__44plusIfEEE10Policy1000EPfSC_iS9_ffNS7_10__identityEEEvT0_T1_T2_T3_T4_T6_E12temp_storage+48];
	add.f32 	%f439, %f438, %f437;
	selp.f32 	%f440, %f439, %f437, %p96;
	setp.gt.s32 	%p97, %r67, 288;
	ld.shared.f32 	%f441, [_ZZN3cub18CUB_300001_SM_10006detail6reduce28DeviceReduceSingleTileKernelINS2_10policy_hubIfjN4cuda3std3__44plusIfEEE10Policy1000EPfSC_iS9_ffNS7_10__identityEEEvT0_T1_T2_T3_T4_T6_E12temp_storage+52];
	add.f32 	%f442, %f441, %f440;
	selp.f32 	%f443, %f442, %f440, %p97;
	setp.gt.s32 	%p98, %r67, 320;
	ld.shared.f32 	%f444, [_ZZN3cub18CUB_300001_SM_10006detail6reduce28DeviceReduceSingleTileKernelINS2_10policy_hubIfjN4cuda3std3__44plusIfEEE10Policy1000EPfSC_iS9_ffNS7_10__identityEEEvT0_T1_T2_T3_T4_T6_E12temp_storage+56];
	add.f32 	%f445, %f444, %f443;
	selp.f32 	%f446, %f445, %f443, %p98;
	setp.gt.s32 	%p99, %r67, 352;
	ld.shared.f32 	%f447, [_ZZN3cub18CUB_300001_SM_10006detail6reduce28DeviceReduceSingleTileKernelINS2_10policy_hubIfjN4cuda3std3__44plusIfEEE10Policy1000EPfSC_iS9_ffNS7_10__identityEEEvT0_T1_T2_T3_T4_T6_E12temp_storage+60];
	add.f32 	%f448, %f447, %f446;
	selp.f32 	%f449, %f448, %f446, %p99;
	setp.gt.s32 	%p100, %r67, 384;
	ld.shared.f32 	%f450, [_ZZN3cub18CUB_300001_SM_10006detail6reduce28DeviceReduceSingleTileKernelINS2_10policy_hubIfjN4cuda3std3__44plusIfEEE10Policy1000EPfSC_iS9_ffNS7_10__identityEEEvT0_T1_T2_T3_T4_T6_E12temp_storage+64];
	add.f32 	%f451, %f450, %f449;
	selp.f32 	%f452, %f451, %f449, %p100;
	setp.gt.s32 	%p101, %r67, 416;
	ld.shared.f32 	%f453, [_ZZN3cub18CUB_300001_SM_10006detail6reduce28DeviceReduceSingleTileKernelINS2_10policy_hubIfjN4cuda3std3__44plusIfEEE10Policy1000EPfSC_iS9_ffNS7_10__identityEEEvT0_T1_T2_T3_T4_T6_E12temp_storage+68];
	add.f32 	%f454, %f453, %f452;
	selp.f32 	%f455, %f454, %f452, %p101;
	setp.gt.s32 	%p102, %r67, 448;
	ld.shared.f32 	%f456, [_ZZN3cub18CUB_300001_SM_10006detail6reduce28DeviceReduceSingleTileKernelINS2_10policy_hubIfjN4cuda3std3__44plusIfEEE10Policy1000EPfSC_iS9_ffNS7_10__identityEEEvT0_T1_T2_T3_T4_T6_E12temp_storage+72];
	add.f32 	%f457, %f456, %f455;
	selp.f32 	%f458, %f457, %f455, %p102;
	setp.gt.s32 	%p103, %r67, 480;
	ld.shared.f32 	%f459, [_ZZN3cub18CUB_300001_SM_10006detail6reduce28DeviceReduceSingleTileKernelINS2_10policy_hubIfjN4cuda3std3__44plusIfEEE10Policy1000EPfSC_iS9_ffNS7_10__identityEEEvT0_T1_T2_T3_T4_T6_E12temp_storage+76];
	add.f32 	%f460, %f459, %f458;
	selp.f32 	%f530, %f460, %f458, %p103;
	bra.uni 	$L__BB8_72;
$L__BB8_22:
	mov.u32 	%r13, %tid.x;
	shl.b32 	%r224, %r13, 1;
	mul.wide.u32 	%rd90, %r224, 4;
	add.s64 	%rd75, %rd16, %rd90;
	// begin inline asm
	ld.global.nc.u64 %rd74, [%rd75];
	// end inline asm
	mov.b64 	{%r225, %r226}, %rd74;
	mov.b32 	%f281, %r226;
	mov.b32 	%f282, %r225;
	add.s64 	%rd77, %rd75, 4096;
	// begin inline asm
	ld.global.nc.u64 %rd76, [%rd77];
	// end inline asm
	mov.b64 	{%r227, %r228}, %rd76;
	mov.b32 	%f283, %r228;
	mov.b32 	%f284, %r227;
	add.s64 	%rd79, %rd75, 8192;
	// begin inline asm
	ld.global.nc.u64 %rd78, [%rd79];
	// end inline asm
	mov.b64 	{%r229, %r230}, %rd78;
	mov.b32 	%f285, %r230;
	mov.b32 	%f286, %r229;
	add.s64 	%rd81, %rd75, 12288;
	// begin inline asm
	ld.global.nc.u64 %rd80, [%rd81];
	// end inline asm
	mov.b64 	{%r231, %r232}, %rd80;
	mov.b32 	%f287, %r232;
	mov.b32 	%f288, %r231;
	add.s64 	%rd83, %rd75, 16384;
	// begin inline asm
	ld.global.nc.u64 %rd82, [%rd83];
	// end inline asm
	mov.b64 	{%r233, %r234}, %rd82;
	mov.b32 	%f289, %r234;
	mov.b32 	%f290, %r233;
	add.s64 	%rd85, %rd75, 20480;
	// begin inline asm
	ld.global.nc.u64 %rd84, [%rd85];
	// end inline asm
	mov.b64 	{%r235, %r236}, %rd84;
	mov.b32 	%f291, %r236;
	mov.b32 	%f292, %r235;
	add.s64 	%rd87, %rd75, 24576;
	// begin inline asm
	ld.global.nc.u64 %rd86, [%rd87];
	// end inline asm
	mov.b64 	{%r237, %r238}, %rd86;
	mov.b32 	%f293, %r238;
	mov.b32 	%f294, %r237;
	add.s64 	%rd89, %rd75, 28672;
	// begin inline asm
	ld.global.nc.u64 %rd88, [%rd89];
	// end inline asm
	mov.b64 	{%r239, %r240}, %rd88;
	mov.b32 	%f295, %r240;
	mov.b32 	%f296, %r239;
	add.f32 	%f297, %f282, %f281;
	add.f32 	%f298, %f284, %f283;
	add.f32 	%f299, %f286, %f285;
	add.f32 	%f300, %f288, %f287;
	add.f32 	%f301, %f290, %f289;
	add.f32 	%f302, %f292, %f291;
	add.f32 	%f303, %f294, %f293;
	add.f32 	%f304, %f296, %f295;
	add.f32 	%f305, %f297, %f298;
	add.f32 	%f306, %f299, %f300;
	add.f32 	%f307, %f301, %f302;
	add.f32 	%f308, %f303, %f304;
	add.f32 	%f309, %f305, %f306;
	add.f32 	%f310, %f307, %f308;
	add.f32 	%f516, %f309, %f310;
	setp.lt.u32 	%p58, %r67, 16384;
	mov.b32 	%r387, 8192;
	@%p58 bra 	$L__BB8_26;
	add.s32 	%r14, %r67, -8192;
	mov.b32 	%r387, 8192;
$L__BB8_24:
	mul.wide.s32 	%rd107, %r387, 4;
	add.s64 	%rd92, %rd75, %rd107;
	// begin inline asm
	ld.global.nc.u64 %rd91, [%rd92];
	// end inline asm
	mov.b64 	{%r242, %r243}, %rd91;
	mov.b32 	%f311, %r243;
	mov.b32 	%f312, %r242;
	add.s64 	%rd94, %rd92, 4096;
	// begin inline asm
	ld.global.nc.u64 %rd93, [%rd94];
	// end inline asm
	mov.b64 	{%r244, %r245}, %rd93;
	mov.b32 	%f313, %r245;
	mov.b32 	%f314, %r244;
	add.s64 	%rd96, %rd92, 8192;
	// begin inline asm
	ld.global.nc.u64 %rd95, [%rd96];
	// end inline asm
	mov.b64 	{%r246, %r247}, %rd95;
	mov.b32 	%f315, %r247;
	mov.b32 	%f316, %r246;
	add.s64 	%rd98, %rd92, 12288;
	// begin inline asm
	ld.global.nc.u64 %rd97, [%rd98];
	// end inline asm
	mov.b64 	{%r248, %r249}, %rd97;
	mov.b32 	%f317, %r249;
	mov.b32 	%f318, %r248;
	add.s64 	%rd100, %rd92, 16384;
	// begin inline asm
	ld.global.nc.u64 %rd99, [%rd100];
	// end inline asm
	mov.b64 	{%r250, %r251}, %rd99;
	mov.b32 	%f319, %r251;
	mov.b32 	%f320, %r250;
	add.s64 	%rd102, %rd92, 20480;
	// begin inline asm
	ld.global.nc.u64 %rd101, [%rd102];
	// end inline asm
	mov.b64 	{%r252, %r253}, %rd101;
	mov.b32 	%f321, %r253;
	mov.b32 	%f322, %r252;
	add.s64 	%rd104, %rd92, 24576;
	// begin inline asm
	ld.global.nc.u64 %rd103, [%rd104];
	// end inline asm
	mov.b64 	{%r254, %r255}, %rd103;
	mov.b32 	%f323, %r255;
	mov.b32 	%f324, %r254;
	add.s64 	%rd106, %rd92, 28672;
	// begin inline asm
	ld.global.nc.u64 %rd105, [%rd106];
	// end inline asm
	mov.b64 	{%r256, %r257}, %rd105;
	mov.b32 	%f325, %r257;
	mov.b32 	%f326, %r256;
	add.f32 	%f327, %f516, %f312;
	add.f32 	%f328, %f311, %f314;
	add.f32 	%f329, %f313, %f316;
	add.f32 	%f330, %f315, %f318;
	add.f32 	%f331, %f317, %f320;
	add.f32 	%f332, %f319, %f322;
	add.f32 	%f333, %f321, %f324;
	add.f32 	%f334, %f323, %f326;
	add.f32 	%f335, %f327, %f328;
	add.f32 	%f336, %f329, %f330;
	add.f32 	%f337, %f331, %f332;
	add.f32 	%f338, %f333, %f334;
	add.f32 	%f339, %f335, %f336;
	add.f32 	%f340, %f337, %f338;
	add.f32 	%f341, %f339, %f340;
	add.f32 	%f516, %f341, %f325;
	sub.s32 	%r258, %r67, %r387;
	setp.lt.s32 	%p59, %r258, 8192;
	@%p59 bra 	$L__BB8_34;
	add.s32 	%r387, %r387, 8192;
	setp.le.s32 	%p60, %r387, %r14;
	@%p60 bra 	$L__BB8_24;
$L__BB8_26:
	setp.le.s32 	%p61, %r67, %r387;
	@%p61 bra 	$L__BB8_34;
	sub.s32 	%r18, %r67, %r387;
	setp.ge.s32 	%p62, %r13, %r18;
	@%p62 bra 	$L__BB8_34;
	not.b32 	%r259, %r13;
	add.s32 	%r260, %r67, %r259;
	sub.s32 	%r19, %r260, %r387;
	and.b32  	%r261, %r19, 1536;
	setp.eq.s32 	%p63, %r261, 1536;
	mov.u32 	%r391, %r13;
	@%p63 bra 	$L__BB8_31;
	add.s32 	%r389, %r13, %r387;
	shr.u32 	%r262, %r19, 9;
	add.s32 	%r263, %r262, 1;
	and.b32  	%r264, %r263, 3;
	neg.s32 	%r388, %r264;
	mov.u32 	%r391, %r13;
$L__BB8_30:
	.pragma "nounroll";
	mul.wide.u32 	%rd109, %r389, 4;
	add.s64 	%rd108, %rd16, %rd109;
	// begin inline asm
	ld.global.nc.u32 %r265, [%rd108];
	// end inline asm
	mov.b32 	%f343, %r265;
	add.f32 	%f516, %f516, %f343;
	add.s32 	%r391, %r391, 512;
	add.s32 	%r389, %r389, 512;
	add.s32 	%r388, %r388, 1;
	setp.ne.s32 	%p64, %r388, 0;
	@%p64 bra 	$L__BB8_30;
$L__BB8_31:
	setp.lt.u32 	%p65, %r19, 1536;
	@%p65 bra 	$L__BB8_34;
	cvt.u64.u32 	%rd110, %r391;
	cvt.u64.u32 	%rd111, %r387;
	add.s64 	%rd112, %rd110, %rd111;
	shl.b64 	%rd113, %rd112, 2;
	add.s64 	%rd114, %rd113, %rd16;
	add.s64 	%rd130, %rd114, 4096;
	add.s32 	%r392, %r391, %r387;
$L__BB8_33:
	mul.wide.u32 	%rd119, %r392, 4;
	add.s64 	%rd115, %rd16, %rd119;
	// begin inline asm
	ld.global.nc.u32 %r266, [%rd115];
	// end inline asm
	mov.b32 	%f344, %r266;
	add.f32 	%f345, %f516, %f344;
	add.s64 	%rd116, %rd130, -2048;
	// begin inline asm
	ld.global.nc.u32 %r267, [%rd116];
	// end inline asm
	mov.b32 	%f346, %r267;
	add.f32 	%f347, %f345, %f346;
	// begin inline asm
	ld.global.nc.u32 %r268, [%rd130];
	// end inline asm
	mov.b32 	%f348, %r268;
	add.f32 	%f349, %f347, %f348;
	add.s64 	%rd118, %rd130, 2048;
	// begin inline asm
	ld.global.nc.u32 %r269, [%rd118];
	// end inline asm
	mov.b32 	%f350, %r269;
	add.f32 	%f516, %f349, %f350;
	add.s32 	%r391, %r391, 2048;
	add.s64 	%rd130, %rd130, 8192;
	add.s32 	%r392, %r392, 2048;
	setp.lt.s32 	%p66, %r391, %r18;
	@%p66 bra 	$L__BB8_33;
$L__BB8_34:
	// begin inline asm
	mov.u32 %r270, %laneid;
	// end inline asm
	mov.b32 	%r272, %f516;
	mov.b32 	%r273, 1;
	mov.b32 	%r294, 31;
	mov.b32 	%r295, -1;
	// begin inline asm
	shfl.sync.down.b32 %r271, %r272, %r273, %r294, %r295;
	// end inline asm
	setp.gt.s32 	%p67, %r270, 30;
	mov.b32 	%f351, %r271;
	add.f32 	%f352, %f516, %f351;
	selp.f32 	%f353, %f516, %f352, %p67;
	mov.b32 	%r277, %f353;
	mov.b32 	%r278, 2;
	// begin inline asm
	shfl.sync.down.b32 %r276, %r277, %r278, %r294, %r295;
	// end inline asm
	setp.gt.s32 	%p68, %r270, 29;
	mov.b32 	%f354, %r276;
	add.f32 	%f355, %f353, %f354;
	selp.f32 	%f356, %f353, %f355, %p68;
	mov.b32 	%r282, %f356;
	mov.b32 	%r283, 4;
	// begin inline asm
	shfl.sync.down.b32 %r281, %r282, %r283, %r294, %r295;
	// end inline asm
	setp.gt.s32 	%p69, %r270, 27;
	mov.b32 	%f357, %r281;
	add.f32 	%f358, %f356, %f357;
	selp.f32 	%f359, %f356, %f358, %p69;
	mov.b32 	%r287, %f359;
	mov.b32 	%r288, 8;
	// begin inline asm
	shfl.sync.down.b32 %r286, %r287, %r288, %r294, %r295;
	// end inline asm
	setp.gt.s32 	%p70, %r270, 23;
	mov.b32 	%f360, %r286;
	add.f32 	%f361, %f359, %f360;
	selp.f32 	%f362, %f359, %f361, %p70;
	mov.b32 	%r292, %f362;
	mov.b32 	%r293, 16;
	// begin inline asm
	shfl.sync.down.b32 %r291, %r292, %r293, %r294, %r295;
	// end inline asm
	setp.gt.s32 	%p71, %r270, 15;
	mov.b32 	%f363, %r291;
	add.f32 	%f26, %f362, %f363;
	selp.f32 	%f530, %f362, %f26, %p71;
	setp.ne.s32 	%p72, %r270, 0;
	@%p72 bra 	$L__BB8_36;
	shr.u32 	%r296, %r13, 3;
	and.b32  	%r297, %r296, 124;
	mov.u32 	%r298, _ZZN3cub18CUB_300001_SM_10006detail6reduce28DeviceReduceSingleTileKernelINS2_10policy_hubIfjN4cuda3std3__44plusIfEEE10Policy1000EPfSC_iS9_ffNS7_10__identityEEEvT0_T1_T2_T3_T4_T6_E12temp_storage;
	add.s32 	%r299, %r298, %r297;
	st.shared.f32 	[%r299+16], %f26;
$L__BB8_36:
	bar.sync 	0;
	setp.ne.s32 	%p73, %r13, 0;
	@%p73 bra 	$L__BB8_72;
	ld.shared.f32 	%f364, [_ZZN3cub18CUB_300001_SM_10006detail6reduce28DeviceReduceSingleTileKernelINS2_10policy_hubIfjN4cuda3std3__44plusIfEEE10Policy1000EPfSC_iS9_ffNS7_10__identityEEEvT0_T1_T2_T3_T4_T6_E12temp_storage+20];
	add.f32 	%f365, %f530, %f364;
	ld.shared.f32 	%f366, [_ZZN3cub18CUB_300001_SM_10006detail6reduce28DeviceReduceSingleTileKernelINS2_10policy_hubIfjN4cuda3std3__44plusIfEEE10Policy1000EPfSC_iS9_ffNS7_10__identityEEEvT0_T1_T2_T3_T4_T6_E12temp_storage+24];
	add.f32 	%f367, %f365, %f366;
	ld.shared.f32 	%f368, [_ZZN3cub18CUB_300001_SM_10006detail6reduce28DeviceReduceSingleTileKernelINS2_10policy_hubIfjN4cuda3std3__44plusIfEEE10Policy1000EPfSC_iS9_ffNS7_10__identityEEEvT0_T1_T2_T3_T4_T6_E12temp_storage+28];
	add.f32 	%f369, %f367, %f368;
	ld.shared.f32 	%f370, [_ZZN3cub18CUB_300001_SM_10006detail6reduce28DeviceReduceSingleTileKernelINS2_10policy_hubIfjN4cuda3std3__44plusIfEEE10Policy1000EPfSC_iS9_ffNS7_10__identityEEEvT0_T1_T2_T3_T4_T6_E12temp_storage+32];
	add.f32 	%f371, %f369, %f370;
	ld.shared.f32 	%f372, [_ZZN3cub18CUB_300001_SM_10006detail6reduce28DeviceReduceSingleTileKernelINS2_10policy_hubIfjN4cuda3std3__44plusIfEEE10Policy1000EPfSC_iS9_ffNS7_10__identityEEEvT0_T1_T2_T3_T4_T6_E12temp_storage+36];
	add.f32 	%f373, %f371, %f372;
	ld.shared.f32 	%f374, [_ZZN3cub18CUB_300001_SM_10006detail6reduce28DeviceReduceSingleTileKernelINS2_10policy_hubIfjN4cuda3std3__44plusIfEEE10Policy1000EPfSC_iS9_ffNS7_10__identityEEEvT0_T1_T2_T3_T4_T6_E12temp_storage+40];
	add.f32 	%f375, %f373, %f374;
	ld.shared.f32 	%f376, [_ZZN3cub18CUB_300001_SM_10006detail6reduce28DeviceReduceSingleTileKernelINS2_10policy_hubIfjN4cuda3std3__44plusIfEEE10Policy1000EPfSC_iS9_ffNS7_10__identityEEEvT0_T1_T2_T3_T4_T6_E12temp_storage+44];
	add.f32 	%f377, %f375, %f376;
	ld.shared.f32 	%f378, [_ZZN3cub18CUB_300001_SM_10006detail6reduce28DeviceReduceSingleTileKernelINS2_10policy_hubIfjN4cuda3std3__44plusIfEEE10Policy1000EPfSC_iS9_ffNS7_10__identityEEEvT0_T1_T2_T3_T4_T6_E12temp_storage+48];
	add.f32 	%f379, %f377, %f378;
	ld.shared.f32 	%f380, [_ZZN3cub18CUB_300001_SM_10006detail6reduce28DeviceReduceSingleTileKernelINS2_10policy_hubIfjN4cuda3std3__44plusIfEEE10Policy1000EPfSC_iS9_ffNS7_10__identityEEEvT0_T1_T2_T3_T4_T6_E12temp_storage+52];
	add.f32 	%f381, %f379, %f380;
	ld.shared.f32 	%f382, [_ZZN3cub18CUB_300001_SM_10006detail6reduce28DeviceReduceSingleTileKernelINS2_10policy_hubIfjN4cuda3std3__44plusIfEEE10Policy1000EPfSC_iS9_ffNS7_10__identityEEEvT0_T1_T2_T3_T4_T6_E12temp_storage+56];
	add.f32 	%f383, %f381, %f382;
	ld.shared.f32 	%f384, [_ZZN3cub18CUB_300001_SM_10006detail6reduce28DeviceReduceSingleTileKernelINS2_10policy_hubIfjN4cuda3std3__44plusIfEEE10Policy1000EPfSC_iS9_ffNS7_10__identityEEEvT0_T1_T2_T3_T4_T6_E12temp_storage+60];
	add.f32 	%f385, %f383, %f384;
	ld.shared.f32 	%f386, [_ZZN3cub18CUB_300001_SM_10006detail6reduce28DeviceReduceSingleTileKernelINS2_10policy_hubIfjN4cuda3std3__44plusIfEEE10Policy1000EPfSC_iS9_ffNS7_10__identityEEEvT0_T1_T2_T3_T4_T6_E12temp_storage+64];
	add.f32 	%f387, %f385, %f386;
	ld.shared.f32 	%f388, [_ZZN3cub18CUB_300001_SM_10006detail6reduce28DeviceReduceSingleTileKernelINS2_10policy_hubIfjN4cuda3std3__44plusIfEEE10Policy1000EPfSC_iS9_ffNS7_10__identityEEEvT0_T1_T2_T3_T4_T6_E12temp_storage+68];
	add.f32 	%f389, %f387, %f388;
	ld.shared.f32 	%f390, [_ZZN3cub18CUB_300001_SM_10006detail6reduce28DeviceReduceSingleTileKernelINS2_10policy_hubIfjN4cuda3std3__44plusIfEEE10Policy1000EPfSC_iS9_ffNS7_10__identityEEEvT0_T1_T2_T3_T4_T6_E12temp_storage+72];
	add.f32 	%f391, %f389, %f390;
	ld.shared.f32 	%f392, [_ZZN3cub18CUB_300001_SM_10006detail6reduce28DeviceReduceSingleTileKernelINS2_10policy_hubIfjN4cuda3std3__44plusIfEEE10Policy1000EPfSC_iS9_ffNS7_10__identityEEEvT0_T1_T2_T3_T4_T6_E12temp_storage+76];
	add.f32 	%f530, %f391, %f392;
	bra.uni 	$L__BB8_72;
$L__BB8_38:
	setp.gt.s32 	%p3, %r67, 8191;
	@%p3 bra 	$L__BB8_56;
	mov.u32 	%r34, %tid.x;
	setp.ge.s32 	%p20, %r34, %r67;
	mov.f32 	%f522, 0f00000000;
	mov.u32 	%r397, %r34;
	@%p20 bra 	$L__BB8_41;
	mul.wide.u32 	%rd66, %r34, 4;
	add.s64 	%rd65, %rd16, %rd66;
	// begin inline asm
	ld.global.nc.u32 %r144, [%rd65];
	// end inline asm
	mov.b32 	%f522, %r144;
	add.s32 	%r397, %r34, 512;
$L__BB8_41:
	setp.ge.s32 	%p21, %r397, %r67;
	@%p21 bra 	$L__BB8_47;
	not.b32 	%r145, %r397;
	add.s32 	%r37, %r67, %r145;
	and.b32  	%r146, %r37, 1536;
	setp.eq.s32 	%p22, %r146, 1536;
	@%p22 bra 	$L__BB8_45;
	mul.wide.u32 	%rd67, %r397, 4;
	add.s64 	%rd131, %rd16, %rd67;
	shr.u32 	%r147, %r37, 9;
	add.s32 	%r148, %r147, 1;
	and.b32  	%r149, %r148, 3;
	neg.s32 	%r395, %r149;
$L__BB8_44:
	.pragma "nounroll";
	// begin inline asm
	ld.global.nc.u32 %r150, [%rd131];
	// end inline asm
	mov.b32 	%f173, %r150;
	add.f32 	%f522, %f522, %f173;
	add.s32 	%r397, %r397, 512;
	add.s64 	%rd131, %rd131, 2048;
	add.s32 	%r395, %r395, 1;
	setp.ne.s32 	%p23, %r395, 0;
	@%p23 bra 	$L__BB8_44;
$L__BB8_45:
	setp.lt.u32 	%p24, %r37, 1536;
	@%p24 bra 	$L__BB8_47;
$L__BB8_46:
	mul.wide.s32 	%rd73, %r397, 4;
	add.s64 	%rd69, %rd16, %rd73;
	// begin inline asm
	ld.global.nc.u32 %r151, [%rd69];
	// end inline asm
	mov.b32 	%f174, %r151;
	add.f32 	%f175, %f522, %f174;
	add.s64 	%rd70, %rd69, 2048;
	// begin inline asm
	ld.global.nc.u32 %r152, [%rd70];
	// end inline asm
	mov.b32 	%f176, %r152;
	add.f32 	%f177, %f175, %f176;
	add.s64 	%rd71, %rd69, 4096;
	// begin inline asm
	ld.global.nc.u32 %r153, [%rd71];
	// end inline asm
	mov.b32 	%f178, %r153;
	add.f32 	%f179, %f177, %f178;
	add.s64 	%rd72, %rd69, 6144;
	// begin inline asm
	ld.global.nc.u32 %r154, [%rd72];
	// end inline asm
	mov.b32 	%f180, %r154;
	add.f32 	%f522, %f179, %f180;
	add.s32 	%r397, %r397, 2048;
	setp.lt.s32 	%p25, %r397, %r67;
	@%p25 bra 	$L__BB8_46;
$L__BB8_47:
	setp.lt.s32 	%p26, %r67, 512;
	@%p26 bra 	$L__BB8_52;
	// begin inline asm
	mov.u32 %r193, %laneid;
	// end inline asm
	mov.b32 	%r195, %f522;
	mov.b32 	%r196, 1;
	mov.b32 	%r217, 31;
	mov.b32 	%r218, -1;
	// begin inline asm
	shfl.sync.down.b32 %r194, %r195, %r196, %r217, %r218;
	// end inline asm
	setp.gt.s32 	%p50, %r193, 30;
	mov.b32 	%f239, %r194;
	add.f32 	%f240, %f522, %f239;
	selp.f32 	%f241, %f522, %f240, %p50;
	mov.b32 	%r200, %f241;
	mov.b32 	%r201, 2;
	// begin inline asm
	shfl.sync.down.b32 %r199, %r200, %r201, %r217, %r218;
	// end inline asm
	setp.gt.s32 	%p51, %r193, 29;
	mov.b32 	%f242, %r199;
	add.f32 	%f243, %f241, %f242;
	selp.f32 	%f244, %f241, %f243, %p51;
	mov.b32 	%r205, %f244;
	mov.b32 	%r206, 4;
	// begin inline asm
	shfl.sync.down.b32 %r204, %r205, %r206, %r217, %r218;
	// end inline asm
	setp.gt.s32 	%p52, %r193, 27;
	mov.b32 	%f245, %r204;
	add.f32 	%f246, %f244, %f245;
	selp.f32 	%f247, %f244, %f246, %p52;
	mov.b32 	%r210, %f247;
	mov.b32 	%r211, 8;
	// begin inline asm
	shfl.sync.down.b32 %r209, %r210, %r211, %r217, %r218;
	// end inline asm
	setp.gt.s32 	%p53, %r193, 23;
	mov.b32 	%f248, %r209;
	add.f32 	%f249, %f247, %f248;
	selp.f32 	%f250, %f247, %f249, %p53;
	mov.b32 	%r215, %f250;
	mov.b32 	%r216, 16;
	// begin inline asm
	shfl.sync.down.b32 %r214, %r215, %r216, %r217, %r218;
	// end inline asm
	setp.gt.s32 	%p54, %r193, 15;
	mov.b32 	%f251, %r214;
	add.f32 	%f38, %f250, %f251;
	selp.f32 	%f530, %f250, %f38, %p54;
	setp.ne.s32 	%p55, %r193, 0;
	@%p55 bra 	$L__BB8_50;
	shr.u32 	%r219, %r34, 3;
	and.b32  	%r220, %r219, 124;
	mov.u32 	%r221, _ZZN3cub18CUB_300001_SM_10006detail6reduce28DeviceReduceSingleTileKernelINS2_10policy_hubIfjN4cuda3std3__44plusIfEEE10Policy1000EPfSC_iS9_ffNS7_10__identityEEEvT0_T1_T2_T3_T4_T6_E12temp_storage;
	add.s32 	%r222, %r221, %r220;
	st.shared.f32 	[%r222+16], %f38;
$L__BB8_50:
	bar.sync 	0;
	setp.ne.s32 	%p56, %r34, 0;
	@%p56 bra 	$L__BB8_72;
	ld.shared.f32 	%f252, [_ZZN3cub18CUB_300001_SM_10006detail6reduce28DeviceReduceSingleTileKernelINS2_10policy_hubIfjN4cuda3std3__44plusIfEEE10Policy1000EPfSC_iS9_ffNS7_10__identityEEEvT0_T1_T2_T3_T4_T6_E12temp_storage+20];
	add.f32 	%f253, %f530, %f252;
	ld.shared.f32 	%f254, [_ZZN3cub18CUB_300001_SM_10006detail6reduce28DeviceReduceSingleTileKernelINS2_10policy_hubIfjN4cuda3std3__44plusIfEEE10Policy1000EPfSC_iS9_ffNS7_10__identityEEEvT0_T1_T2_T3_T4_T6_E12temp_storage+24];
	add.f32 	%f255, %f253, %f254;
	ld.shared.f32 	%f256, [_ZZN3cub18CUB_300001_SM_10006detail6reduce28DeviceReduceSingleTileKernelINS2_10policy_hubIfjN4cuda3std3__44plusIfEEE10Policy1000EPfSC_iS9_ffNS7_10__identityEEEvT0_T1_T2_T3_T4_T6_E12temp_storage+28];
	add.f32 	%f257, %f255, %f256;
	ld.shared.f32 	%f258, [_ZZN3cub18CUB_300001_SM_10006detail6reduce28DeviceReduceSingleTileKernelINS2_10policy_hubIfjN4cuda3std3__44plusIfEEE10Policy1000EPfSC_iS9_ffNS7_10__identityEEEvT0_T1_T2_T3_T4_T6_E12temp_storage+32];
	add.f32 	%f259, %f257, %f258;
	ld.shared.f32 	%f260, [_ZZN3cub18CUB_300001_SM_10006detail6reduce28DeviceReduceSingleTileKernelINS2_10policy_hubIfjN4cuda3std3__44plusIfEEE10Policy1000EPfSC_iS9_ffNS7_10__identityEEEvT0_T1_T2_T3_T4_T6_E12temp_storage+36];
	add.f32 	%f261, %f259, %f260;
	ld.shared.f32 	%f262, [_ZZN3cub18CUB_300001_SM_10006detail6reduce28DeviceReduceSingleTileKernelINS2_10policy_hubIfjN4cuda3std3__44plusIfEEE10Policy1000EPfSC_iS9_ffNS7_10__identityEEEvT0_T1_T2_T3_T4_T6_E12temp_storage+40];
	add.f32 	%f263, %f261, %f262;
	ld.shared.f32 	%f264, [_ZZN3cub18CUB_300001_SM_10006detail6reduce28DeviceReduceSingleTileKernelINS2_10policy_hubIfjN4cuda3std3__44plusIfEEE10Policy1000EPfSC_iS9_ffNS7_10__identityEEEvT0_T1_T2_T3_T4_T6_E12temp_storage+44];
	add.f32 	%f265, %f263, %f264;
	ld.shared.f32 	%f266, [_ZZN3cub18CUB_300001_SM_10006detail6reduce28DeviceReduceSingleTileKernelINS2_10policy_hubIfjN4cuda3std3__44plusIfEEE10Policy1000EPfSC_iS9_ffNS7_10__identityEEEvT0_T1_T2_T3_T4_T6_E12temp_storage+48];
	add.f32 	%f267, %f265, %f266;
	ld.shared.f32 	%f268, [_ZZN3cub18CUB_300001_SM_10006detail6reduce28DeviceReduceSingleTileKernelINS2_10policy_hubIfjN4cuda3std3__44plusIfEEE10Policy1000EPfSC_iS9_ffNS7_10__identityEEEvT0_T1_T2_T3_T4_T6_E12temp_storage+52];
	add.f32 	%f269, %f267, %f268;
	ld.shared.f32 	%f270, [_ZZN3cub18CUB_300001_SM_10006detail6reduce28DeviceReduceSingleTileKernelINS2_10policy_hubIfjN4cuda3std3__44plusIfEEE10Policy1000EPfSC_iS9_ffNS7_10__identityEEEvT0_T1_T2_T3_T4_T6_E12temp_storage+56];
	add.f32 	%f271, %f269, %f270;
	ld.shared.f32 	%f272, [_ZZN3cub18CUB_300001_SM_10006detail6reduce28DeviceReduceSingleTileKernelINS2_10policy_hubIfjN4cuda3std3__44plusIfEEE10Policy1000EPfSC_iS9_ffNS7_10__identityEEEvT0_T1_T2_T3_T4_T6_E12temp_storage+60];
	add.f32 	%f273, %f271, %f272;
	ld.shared.f32 	%f274, [_ZZN3cub18CUB_300001_SM_10006detail6reduce28DeviceReduceSingleTileKernelINS2_10policy_hubIfjN4cuda3std3__44plusIfEEE10Policy1000EPfSC_iS9_ffNS7_10__identityEEEvT0_T1_T2_T3_T4_T6_E12temp_storage+64];
	add.f32 	%f275, %f273, %f274;
	ld.shared.f32 	%f276, [_ZZN3cub18CUB_300001_SM_10006detail6reduce28DeviceReduceSingleTileKernelINS2_10policy_hubIfjN4cuda3std3__44plusIfEEE10Policy1000EPfSC_iS9_ffNS7_10__identityEEEvT0_T1_T2_T3_T4_T6_E12temp_storage+68];
	add.f32 	%f277, %f275, %f276;
	ld.shared.f32 	%f278, [_ZZN3cub18CUB_300001_SM_10006detail6reduce28DeviceReduceSingleTileKernelINS2_10policy_hubIfjN4cuda3std3__44plusIfEEE10Policy1000EPfSC_iS9_ffNS7_10__identityEEEvT0_T1_T2_T3_T4_T6_E12temp_storage+72];
	add.f32 	%f279, %f277, %f278;
	ld.shared.f32 	%f280, [_ZZN3cub18CUB_300001_SM_10006detail6reduce28DeviceReduceSingleTileKernelINS2_10policy_hubIfjN4cuda3std3__44plusIfEEE10Policy1000EPfSC_iS9_ffNS7_10__identityEEEvT0_T1_T2_T3_T4_T6_E12temp_storage+76];
	add.f32 	%f530, %f279, %f280;
	bra.uni 	$L__BB8_72;
$L__BB8_52:
	// begin inline asm
	mov.u32 %r155, %laneid;
	// end inline asm
	and.b32  	%r181, %r34, 992;
	add.s32 	%r182, %r181, 32;
	setp.gt.s32 	%p27, %r182, %r67;
	not.b32 	%r183, %r181;
	add.s32 	%r184, %r67, %r183;
	selp.b32 	%r179, %r184, 31, %p27;
	mov.b32 	%r157, %f522;
	mov.b32 	%r158, 1;
	mov.b32 	%r180, -1;
	// begin inline asm
	shfl.sync.down.b32 %r156, %r157, %r158, %r179, %r180;
	// end inline asm
	setp.lt.s32 	%p28, %r155, %r179;
	mov.b32 	%f181, %r156;
	add.f32 	%f182, %f522, %f181;
	selp.f32 	%f183, %f182, %f522, %p28;
	mov.b32 	%r162, %f183;
	mov.b32 	%r163, 2;
	// begin inline asm
	shfl.sync.down.b32 %r161, %r162, %r163, %r179, %r180;
	// end inline asm
	add.s32 	%r185, %r155, 2;
	setp.gt.s32 	%p29, %r185, %r179;
	mov.b32 	%f184, %r161;
	add.f32 	%f185, %f183, %f184;
	selp.f32 	%f186, %f183, %f185, %p29;
	mov.b32 	%r167, %f186;
	mov.b32 	%r168, 4;
	// begin inline asm
	shfl.sync.down.b32 %r166, %r167, %r168, %r179, %r180;
	// end inline asm
	add.s32 	%r186, %r155, 4;
	setp.gt.s32 	%p30, %r186, %r179;
	mov.b32 	%f187, %r166;
	add.f32 	%f188, %f186, %f187;
	selp.f32 	%f189, %f186, %f188, %p30;
	mov.b32 	%r172, %f189;
	mov.b32 	%r173, 8;
	// begin inline asm
	shfl.sync.down.b32 %r171, %r172, %r173, %r179, %r180;
	// end inline asm
	add.s32 	%r187, %r155, 8;
	setp.gt.s32 	%p31, %r187, %r179;
	mov.b32 	%f190, %r171;
	add.f32 	%f191, %f189, %f190;
	selp.f32 	%f192, %f189, %f191, %p31;
	mov.b32 	%r177, %f192;
	mov.b32 	%r178, 16;
	// begin inline asm
	shfl.sync.down.b32 %r176, %r177, %r178, %r179, %r180;
	// end inline asm
	add.s32 	%r188, %r155, 16;
	setp.gt.s32 	%p32, %r188, %r179;
	mov.b32 	%f193, %r176;
	add.f32 	%f194, %f192, %f193;
	selp.f32 	%f530, %f192, %f194, %p32;
	setp.ne.s32 	%p33, %r155, 0;
	@%p33 bra 	$L__BB8_54;
	shr.u32 	%r189, %r34, 3;
	and.b32  	%r190, %r189, 124;
	mov.u32 	%r191, _ZZN3cub18CUB_300001_SM_10006detail6reduce28DeviceReduceSingleTileKernelINS2_10policy_hubIfjN4cuda3std3__44plusIfEEE10Policy1000EPfSC_iS9_ffNS7_10__identityEEEvT0_T1_T2_T3_T4_T6_E12temp_storage;
	add.s32 	%r192, %r191, %r190;
	st.shared.f32 	[%r192+16], %f530;
$L__BB8_54:
	bar.sync 	0;
	setp.ne.s32 	%p34, %r34, 0;
	@%p34 bra 	$L__BB8_72;
	setp.gt.s32 	%p35, %r67, 32;
	ld.shared.f32 	%f195, [_ZZN3cub18CUB_300001_SM_10006detail6reduce28DeviceReduceSingleTileKernelINS2_10policy_hubIfjN4cuda3std3__44plusIfEEE10Policy1000EPfSC_iS9_ffNS7_10__identityEEEvT0_T1_T2_T3_T4_T6_E12temp_storage+20];
	add.f32 	%f196, %f530, %f195;
	selp.f32 	%f197, %f196, %f530, %p35;
	setp.gt.s32 	%p36, %r67, 64;
	ld.shared.f32 	%f198, [_ZZN3cub18CUB_300001_SM_10006detail6reduce28DeviceReduceSingleTileKernelINS2_10policy_hubIfjN4cuda3std3__44plusIfEEE10Policy1000EPfSC_iS9_ffNS7_10__identityEEEvT0_T1_T2_T3_T4_T6_E12temp_storage+24];
	add.f32 	%f199, %f198, %f197;
	selp.f32 	%f200, %f199, %f197, %p36;
	setp.gt.s32 	%p37, %r67, 96;
	ld.shared.f32 	%f201, [_ZZN3cub18CUB_300001_SM_10006detail6reduce28DeviceReduceSingleTileKernelINS2_10policy_hubIfjN4cuda3std3__44plusIfEEE10Policy1000EPfSC_iS9_ffNS7_10__identityEEEvT0_T1_T2_T3_T4_T6_E12temp_storage+28];
	add.f32 	%f202, %f201, %f200;
	selp.f32 	%f203, %f202, %f200, %p37;
	setp.gt.s32 	%p38, %r67, 128;
	ld.shared.f32 	%f204, [_ZZN3cub18CUB_300001_SM_10006detail6reduce28DeviceReduceSingleTileKernelINS2_10policy_hubIfjN4cuda3std3__44plusIfEEE10Policy1000EPfSC_iS9_ffNS7_10__identityEEEvT0_T1_T2_T3_T4_T6_E12temp_storage+32];
	add.f32 	%f205, %f204, %f203;
	selp.f32 	%f206, %f205, %f203, %p38;
	setp.gt.s32 	%p39, %r67, 160;
	ld.shared.f32 	%f207, [_ZZN3cub18CUB_300001_SM_10006detail6reduce28DeviceReduceSingleTileKernelINS2_10policy_hubIfjN4cuda3std3__44plusIfEEE10Policy1000EPfSC_iS9_ffNS7_10__identityEEEvT0_T1_T2_T3_T4_T6_E12temp_storage+36];
	add.f32 	%f208, %f207, %f206;
	selp.f32 	%f209, %f208, %f206, %p39;
	setp.gt.s32 	%p40, %r67, 192;
	ld.shared.f32 	%f210, [_ZZN3cub18CUB_300001_SM_10006detail6reduce28DeviceReduceSingleTileKernelINS2_10policy_hubIfjN4cuda3std3__44plusIfEEE10Policy1000EPfSC_iS9_ffNS7_10__identityEEEvT0_T1_T2_T3_T4_T6_E12temp_storage+40];
	add.f32 	%f211, %f210, %f209;
	selp.f32 	%f212, %f211, %f209, %p40;
	setp.gt.s32 	%p41, %r67, 224;
	ld.shared.f32 	%f213, [_ZZN3cub18CUB_300001_SM_10006detail6reduce28DeviceReduceSingleTileKernelINS2_10policy_hubIfjN4cuda3std3__44plusIfEEE10Policy1000EPfSC_iS9_ffNS7_10__identityEEEvT0_T1_T2_T3_T4_T6_E12temp_storage+44];
	add.f32 	%f214, %f213, %f212;
	selp.f32 	%f215, %f214, %f212, %p41;
	setp.gt.s32 	%p42, %r67, 256;
	ld.shared.f32 	%f216, [_ZZN3cub18CUB_300001_SM_10006detail6reduce28DeviceReduceSingleTileKernelINS2_10policy_hubIfjN4cuda3std3__44plusIfEEE10Policy1000EPfSC_iS9_ffNS7_10__identityEEEvT0_T1_T2_T3_T4_T6_E12temp_storage+48];
	add.f32 	%f217, %f216, %f215;
	selp.f32 	%f218, %f217, %f215, %p42;
	setp.gt.s32 	%p43, %r67, 288;
	ld.shared.f32 	%f219, [_ZZN3cub18CUB_300001_SM_10006detail6reduce28DeviceReduceSingleTileKernelINS2_10policy_hubIfjN4cuda3std3__44plusIfEEE10Policy1000EPfSC_iS9_ffNS7_10__identityEEEvT0_T1_T2_T3_T4_T6_E12temp_storage+52];
	add.f32 	%f220, %f219, %f218;
	selp.f32 	%f221, %f220, %f218, %p43;
	setp.gt.s32 	%p44, %r67, 320;
	ld.shared.f32 	%f222, [_ZZN3cub18CUB_300001_SM_10006detail6reduce28DeviceReduceSingleTileKernelINS2_10policy_hubIfjN4cuda3std3__44plusIfEEE10Policy1000EPfSC_iS9_ffNS7_10__identityEEEvT0_T1_T2_T3_T4_T6_E12temp_storage+56];
	add.f32 	%f223, %f222, %f221;
	selp.f32 	%f224, %f223, %f221, %p44;
	setp.gt.s32 	%p45, %r67, 352;
	ld.shared.f32 	%f225, [_ZZN3cub18CUB_300001_SM_10006detail6reduce28DeviceReduceSingleTileKernelINS2_10policy_hubIfjN4cuda3std3__44plusIfEEE10Policy1000EPfSC_iS9_ffNS7_10__identityEEEvT0_T1_T2_T3_T4_T6_E12temp_storage+60];
	add.f32 	%f226, %f225, %f224;
	selp.f32 	%f227, %f226, %f224, %p45;
	setp.gt.s32 	%p46, %r67, 384;
	ld.shared.f32 	%f228, [_ZZN3cub18CUB_300001_SM_10006detail6reduce28DeviceReduceSingleTileKernelINS2_10policy_hubIfjN4cuda3std3__44plusIfEEE10Policy1000EPfSC_iS9_ffNS7_10__identityEEEvT0_T1_T2_T3_T4_T6_E12temp_storage+64];
	add.f32 	%f229, %f228, %f227;
	selp.f32 	%f230, %f229, %f227, %p46;
	setp.gt.s32 	%p47, %r67, 416;
	ld.shared.f32 	%f231, [_ZZN3cub18CUB_300001_SM_10006detail6reduce28DeviceReduceSingleTileKernelINS2_10policy_hubIfjN4cuda3std3__44plusIfEEE10Policy1000EPfSC_iS9_ffNS7_10__identityEEEvT0_T1_T2_T3_T4_T6_E12temp_storage+68];
	add.f32 	%f232, %f231, %f230;
	selp.f32 	%f233, %f232, %f230, %p47;
	setp.gt.s32 	%p48, %r67, 448;
	ld.shared.f32 	%f234, [_ZZN3cub18CUB_300001_SM_10006detail6reduce28DeviceReduceSingleTileKernelINS2_10policy_hubIfjN4cuda3std3__44plusIfEEE10Policy1000EPfSC_iS9_ffNS7_10__identityEEEvT0_T1_T2_T3_T4_T6_E12temp_storage+72];
	add.f32 	%f235, %f234, %f233;
	selp.f32 	%f236, %f235, %f233, %p48;
	setp.gt.s32 	%p49, %r67, 480;
	ld.shared.f32 	%f237, [_ZZN3cub18CUB_300001_SM_10006detail6reduce28DeviceReduceSingleTileKernelINS2_10policy_hubIfjN4cuda3std3__44plusIfEEE10Policy1000EPfSC_iS9_ffNS7_10__identityEEEvT0_T1_T2_T3_T4_T6_E12temp_storage+76];
	add.f32 	%f238, %f237, %f236;
	selp.f32 	%f530, %f238, %f236, %p49;
	bra.uni 	$L__BB8_72;
$L__BB8_56:
	mov.u32 	%r46, %tid.x;
	mul.wide.u32 	%rd35, %r46, 4;
	add.s64 	%rd19, %rd16, %rd35;
	// begin inline asm
	ld.global.nc.u32 %r68, [%rd19];
	// end inline asm
	mov.b32 	%f59, %r68;
	add.s64 	%rd20, %rd19, 2048;
	// begin inline asm
	ld.global.nc.u32 %r69, [%rd20];
	// end inline asm
	mov.b32 	%f60, %r69;
	add.s64 	%rd21, %rd19, 4096;
	// begin inline asm
	ld.global.nc.u32 %r70, [%rd21];
	// end inline asm
	mov.b32 	%f61, %r70;
	add.s64 	%rd22, %rd19, 6144;
	// begin inline asm
	ld.global.nc.u32 %r71, [%rd22];
	// end inline asm
	mov.b32 	%f62, %r71;
	add.s64 	%rd23, %rd19, 8192;
	// begin inline asm
	ld.global.nc.u32 %r72, [%rd23];
	// end inline asm
	mov.b32 	%f63, %r72;
	add.s64 	%rd24, %rd19, 10240;
	// begin inline asm
	ld.global.nc.u32 %r73, [%rd24];
	// end inline asm
	mov.b32 	%f64, %r73;
	add.s64 	%rd25, %rd19, 12288;
	// begin inline asm
	ld.global.nc.u32 %r74, [%rd25];
	// end inline asm
	mov.b32 	%f65, %r74;
	add.s64 	%rd26, %rd19, 14336;
	// begin inline asm
	ld.global.nc.u32 %r75, [%rd26];
	// end inline asm
	mov.b32 	%f66, %r75;
	add.s64 	%rd27, %rd19, 16384;
	// begin inline asm
	ld.global.nc.u32 %r76, [%rd27];
	// end inline asm
	mov.b32 	%f67, %r76;
	add.s64 	%rd28, %rd19, 18432;
	// begin inline asm
	ld.global.nc.u32 %r77, [%rd28];
	// end inline asm
	mov.b32 	%f68, %r77;
	add.s64 	%rd29, %rd19, 20480;
	// begin inline asm
	ld.global.nc.u32 %r78, [%rd29];
	// end inline asm
	mov.b32 	%f69, %r78;
	add.s64 	%rd30, %rd19, 22528;
	// begin inline asm
	ld.global.nc.u32 %r79, [%rd30];
	// end inline asm
	mov.b32 	%f70, %r79;
	add.s64 	%rd31, %rd19, 24576;
	// begin inline asm
	ld.global.nc.u32 %r80, [%rd31];
	// end inline asm
	mov.b32 	%f71, %r80;
	add.s64 	%rd32, %rd19, 26624;
	// begin inline asm
	ld.global.nc.u32 %r81, [%rd32];
	// end inline asm
	mov.b32 	%f72, %r81;
	add.s64 	%rd33, %rd19, 28672;
	// begin inline asm
	ld.global.nc.u32 %r82, [%rd33];
	// end inline asm
	mov.b32 	%f73, %r82;
	add.s64 	%rd34, %rd19, 30720;
	// begin inline asm
	ld.global.nc.u32 %r83, [%rd34];
	// end inline asm
	mov.b32 	%f74, %r83;
	add.f32 	%f75, %f59, %f60;
	add.f32 	%f76, %f61, %f62;
	add.f32 	%f77, %f63, %f64;
	add.f32 	%f78, %f65, %f66;
	add.f32 	%f79, %f67, %f68;
	add.f32 	%f80, %f69, %f70;
	add.f32 	%f81, %f71, %f72;
	add.f32 	%f82, %f73, %f74;
	add.f32 	%f83, %f75, %f76;
	add.f32 	%f84, %f77, %f78;
	add.f32 	%f85, %f79, %f80;
	add.f32 	%f86, %f81, %f82;
	add.f32 	%f87, %f83, %f84;
	add.f32 	%f88, %f85, %f86;
	add.f32 	%f529, %f87, %f88;
	setp.lt.u32 	%p4, %r67, 16384;
	mov.b32 	%r400, 8192;
	@%p4 bra 	$L__BB8_60;
	add.s32 	%r47, %r67, -8192;
	mov.b32 	%r400, 8192;
$L__BB8_58:
	mul.wide.s32 	%rd52, %r400, 4;
	add.s64 	%rd36, %rd19, %rd52;
	// begin inline asm
	ld.global.nc.u32 %r86, [%rd36];
	// end inline asm
	mov.b32 	%f89, %r86;
	add.s64 	%rd37, %rd36, 2048;
	// begin inline asm
	ld.global.nc.u32 %r87, [%rd37];
	// end inline asm
	mov.b32 	%f90, %r87;
	add.s64 	%rd38, %rd36, 4096;
	// begin inline asm
	ld.global.nc.u32 %r88, [%rd38];
	// end inline asm
	mov.b32 	%f91, %r88;
	add.s64 	%rd39, %rd36, 6144;
	// begin inline asm
	ld.global.nc.u32 %r89, [%rd39];
	// end inline asm
	mov.b32 	%f92, %r89;
	add.s64 	%rd40, %rd36, 8192;
	// begin inline asm
	ld.global.nc.u32 %r90, [%rd40];
	// end inline asm
	mov.b32 	%f93, %r90;
	add.s64 	%rd41, %rd36, 10240;
	// begin inline asm
	ld.global.nc.u32 %r91, [%rd41];
	// end inline asm
	mov.b32 	%f94, %r91;
	add.s64 	%rd42, %rd36, 12288;
	// begin inline asm
	ld.global.nc.u32 %r92, [%rd42];
	// end inline asm
	mov.b32 	%f95, %r92;
	add.s64 	%rd43, %rd36, 14336;
	// begin inline asm
	ld.global.nc.u32 %r93, [%rd43];
	// end inline asm
	mov.b32 	%f96, %r93;
	add.s64 	%rd44, %rd36, 16384;
	// begin inline asm
	ld.global.nc.u32 %r94, [%rd44];
	// end inline asm
	mov.b32 	%f97, %r94;
	add.s64 	%rd45, %rd36, 18432;
	// begin inline asm
	ld.global.nc.u32 %r95, [%rd45];
	// end inline asm
	mov.b32 	%f98, %r95;
	add.s64 	%rd46, %rd36, 20480;
	// begin inline asm
	ld.global.nc.u32 %r96, [%rd46];
	// end inline asm
	mov.b32 	%f99, %r96;
	add.s64 	%rd47, %rd36, 22528;
	// begin inline asm
	ld.global.nc.u32 %r97, [%rd47];
	// end inline asm
	mov.b32 	%f100, %r97;
	add.s64 	%rd48, %rd36, 24576;
	// begin inline asm
	ld.global.nc.u32 %r98, [%rd48];
	// end inline asm
	mov.b32 	%f101, %r98;
	add.s64 	%rd49, %rd36, 26624;
	// begin inline asm
	ld.global.nc.u32 %r99, [%rd49];
	// end inline asm
	mov.b32 	%f102, %r99;
	add.s64 	%rd50, %rd36, 28672;
	// begin inline asm
	ld.global.nc.u32 %r100, [%rd50];
	// end inline asm
	mov.b32 	%f103, %r100;
	add.s64 	%rd51, %rd36, 30720;
	// begin inline asm
	ld.global.nc.u32 %r101, [%rd51];
	// end inline asm
	mov.b32 	%f104, %r101;
	add.f32 	%f105, %f529, %f89;
	add.f32 	%f106, %f90, %f91;
	add.f32 	%f107, %f92, %f93;
	add.f32 	%f108, %f94, %f95;
	add.f32 	%f109, %f96, %f97;
	add.f32 	%f110, %f98, %f99;
	add.f32 	%f111, %f100, %f101;
	add.f32 	%f112, %f102, %f103;
	add.f32 	%f113, %f105, %f106;
	add.f32 	%f114, %f107, %f108;
	add.f32 	%f115, %f109, %f110;
	add.f32 	%f116, %f111, %f112;
	add.f32 	%f117, %f113, %f114;
	add.f32 	%f118, %f115, %f116;
	add.f32 	%f119, %f117, %f118;
	add.f32 	%f529, %f119, %f104;
	sub.s32 	%r102, %r67, %r400;
	setp.lt.s32 	%p5, %r102, 8192;
	@%p5 bra 	$L__BB8_68;
	add.s32 	%r400, %r400, 8192;
	setp.le.s32 	%p6, %r400, %r47;
	@%p6 bra 	$L__BB8_58;
$L__BB8_60:
	setp.le.s32 	%p7, %r67, %r400;
	@%p7 bra 	$L__BB8_68;
	sub.s32 	%r51, %r67, %r400;
	setp.ge.s32 	%p8, %r46, %r51;
	@%p8 bra 	$L__BB8_68;
	not.b32 	%r103, %r46;
	add.s32 	%r104, %r67, %r103;
	sub.s32 	%r52, %r104, %r400;
	and.b32  	%r105, %r52, 1536;
	setp.eq.s32 	%p9, %r105, 1536;
	mov.u32 	%r404, %r46;
	@%p9 bra 	$L__BB8_65;
	add.s32 	%r402, %r46, %r400;
	shr.u32 	%r106, %r52, 9;
	add.s32 	%r107, %r106, 1;
	and.b32  	%r108, %r107, 3;
	neg.s32 	%r401, %r108;
	mov.u32 	%r404, %r46;
$L__BB8_64:
	.pragma "nounroll";
	mul.wide.u32 	%rd54, %r402, 4;
	add.s64 	%rd53, %rd16, %rd54;
	// begin inline asm
	ld.global.nc.u32 %r109, [%rd53];
	// end inline asm
	mov.b32 	%f121, %r109;
	add.f32 	%f529, %f529, %f121;
	add.s32 	%r404, %r404, 512;
	add.s32 	%r402, %r402, 512;
	add.s32 	%r401, %r401, 1;
	setp.ne.s32 	%p10, %r401, 0;
	@%p10 bra 	$L__BB8_64;
$L__BB8_65:
	setp.lt.u32 	%p11, %r52, 1536;
	@%p11 bra 	$L__BB8_68;
	cvt.u64.u32 	%rd55, %r404;
	cvt.u64.u32 	%rd56, %r400;
	add.s64 	%rd57, %rd55, %rd56;
	shl.b64 	%rd58, %rd57, 2;
	add.s64 	%rd59, %rd58, %rd16;
	add.s64 	%rd132, %rd59, 4096;
	add.s32 	%r405, %r404, %r400;
$L__BB8_67:
	mul.wide.u32 	%rd64, %r405, 4;
	add.s64 	%rd60, %rd16, %rd64;
	// begin inline asm
	ld.global.nc.u32 %r110, [%rd60];
	// end inline asm
	mov.b32 	%f122, %r110;
	add.f32 	%f123, %f529, %f122;
	add.s64 	%rd61, %rd132, -2048;
	// begin inline asm
	ld.global.nc.u32 %r111, [%rd61];
	// end inline asm
	mov.b32 	%f124, %r111;
	add.f32 	%f125, %f123, %f124;
	// begin inline asm
	ld.global.nc.u32 %r112, [%rd132];
	// end inline asm
	mov.b32 	%f126, %r112;
	add.f32 	%f127, %f125, %f126;
	add.s64 	%rd63, %rd132, 2048;
	// begin inline asm
	ld.global.nc.u32 %r113, [%rd63];
	// end inline asm
	mov.b32 	%f128, %r113;
	add.f32 	%f529, %f127, %f128;
	add.s32 	%r404, %r404, 2048;
	add.s64 	%rd132, %rd132, 8192;
	add.s32 	%r405, %r405, 2048;
	setp.lt.s32 	%p12, %r404, %r51;
	@%p12 bra 	$L__BB8_67;
$L__BB8_68:
	// begin inline asm
	mov.u32 %r114, %laneid;
	// end inline asm
	mov.b32 	%r116, %f529;
	mov.b32 	%r117, 1;
	mov.b32 	%r138, 31;
	mov.b32 	%r139, -1;
	// begin inline asm
	shfl.sync.down.b32 %r115, %r116, %r117, %r138, %r139;
	// end inline asm
	setp.gt.s32 	%p13, %r114, 30;
	mov.b32 	%f129, %r115;
	add.f32 	%f130, %f529, %f129;
	selp.f32 	%f131, %f529, %f130, %p13;
	mov.b32 	%r121, %f131;
	mov.b32 	%r122, 2;
	// begin inline asm
	shfl.sync.down.b32 %r120, %r121, %r122, %r138, %r139;
	// end inline asm
	setp.gt.s32 	%p14, %r114, 29;
	mov.b32 	%f132, %r120;
	add.f32 	%f133, %f131, %f132;
	selp.f32 	%f134, %f131, %f133, %p14;
	mov.b32 	%r126, %f134;
	mov.b32 	%r127, 4;
	// begin inline asm
	shfl.sync.down.b32 %r125, %r126, %r127, %r138, %r139;
	// end inline asm
	setp.gt.s32 	%p15, %r114, 27;
	mov.b32 	%f135, %r125;
	add.f32 	%f136, %f134, %f135;
	selp.f32 	%f137, %f134, %f136, %p15;
	mov.b32 	%r131, %f137;
	mov.b32 	%r132, 8;
	// begin inline asm
	shfl.sync.down.b32 %r130, %r131, %r132, %r138, %r139;
	// end inline asm
	setp.gt.s32 	%p16, %r114, 23;
	mov.b32 	%f138, %r130;
	add.f32 	%f139, %f137, %f138;
	selp.f32 	%f140, %f137, %f139, %p16;
	mov.b32 	%r136, %f140;
	mov.b32 	%r137, 16;
	// begin inline asm
	shfl.sync.down.b32 %r135, %r136, %r137, %r138, %r139;
	// end inline asm
	setp.gt.s32 	%p17, %r114, 15;
	mov.b32 	%f141, %r135;
	add.f32 	%f54, %f140, %f141;
	selp.f32 	%f530, %f140, %f54, %p17;
	setp.ne.s32 	%p18, %r114, 0;
	@%p18 bra 	$L__BB8_70;
	shr.u32 	%r140, %r46, 3;
	and.b32  	%r141, %r140, 124;
	mov.u32 	%r142, _ZZN3cub18CUB_300001_SM_10006detail6reduce28DeviceReduceSingleTileKernelINS2_10policy_hubIfjN4cuda3std3__44plusIfEEE10Policy1000EPfSC_iS9_ffNS7_10__identityEEEvT0_T1_T2_T3_T4_T6_E12temp_storage;
	add.s32 	%r143, %r142, %r141;
	st.shared.f32 	[%r143+16], %f54;
$L__BB8_70:
	bar.sync 	0;
	setp.ne.s32 	%p19, %r46, 0;
	@%p19 bra 	$L__BB8_72;
	ld.shared.f32 	%f142, [_ZZN3cub18CUB_300001_SM_10006detail6reduce28DeviceReduceSingleTileKernelINS2_10policy_hubIfjN4cuda3std3__44plusIfEEE10Policy1000EPfSC_iS9_ffNS7_10__identityEEEvT0_T1_T2_T3_T4_T6_E12temp_storage+20];
	add.f32 	%f143, %f530, %f142;
	ld.shared.f32 	%f144, [_ZZN3cub18CUB_300001_SM_10006detail6reduce28DeviceReduceSingleTileKernelINS2_10policy_hubIfjN4cuda3std3__44plusIfEEE10Policy1000EPfSC_iS9_ffNS7_10__identityEEEvT0_T1_T2_T3_T4_T6_E12temp_storage+24];
	add.f32 	%f145, %f143, %f144;
	ld.shared.f32 	%f146, [_ZZN3cub18CUB_300001_SM_10006detail6reduce28DeviceReduceSingleTileKernelINS2_10policy_hubIfjN4cuda3std3__44plusIfEEE10Policy1000EPfSC_iS9_ffNS7_10__identityEEEvT0_T1_T2_T3_T4_T6_E12temp_storage+28];
	add.f32 	%f147, %f145, %f146;
	ld.shared.f32 	%f148, [_ZZN3cub18CUB_300001_SM_10006detail6reduce28DeviceReduceSingleTileKernelINS2_10policy_hubIfjN4cuda3std3__44plusIfEEE10Policy1000EPfSC_iS9_ffNS7_10__identityEEEvT0_T1_T2_T3_T4_T6_E12temp_storage+32];
	add.f32 	%f149, %f147, %f148;
	ld.shared.f32 	%f150, [_ZZN3cub18CUB_300001_SM_10006detail6reduce28DeviceReduceSingleTileKernelINS2_10policy_hubIfjN4cuda3std3__44plusIfEEE10Policy1000EPfSC_iS9_ffNS7_10__identityEEEvT0_T1_T2_T3_T4_T6_E12temp_storage+36];
	add.f32 	%f151, %f149, %f150;
	ld.shared.f32 	%f152, [_ZZN3cub18CUB_300001_SM_10006detail6reduce28DeviceReduceSingleTileKernelINS2_10policy_hubIfjN4cuda3std3__44plusIfEEE10Policy1000EPfSC_iS9_ffNS7_10__identityEEEvT0_T1_T2_T3_T4_T6_E12temp_storage+40];
	add.f32 	%f153, %f151, %f152;
	ld.shared.f32 	%f154, [_ZZN3cub18CUB_300001_SM_10006detail6reduce28DeviceReduceSingleTileKernelINS2_10policy_hubIfjN4cuda3std3__44plusIfEEE10Policy1000EPfSC_iS9_ffNS7_10__identityEEEvT0_T1_T2_T3_T4_T6_E12temp_storage+44];
	add.f32 	%f155, %f153, %f154;
	ld.shared.f32 	%f156, [_ZZN3cub18CUB_300001_SM_10006detail6reduce28DeviceReduceSingleTileKernelINS2_10policy_hubIfjN4cuda3std3__44plusIfEEE10Policy1000EPfSC_iS9_ffNS7_10__identityEEEvT0_T1_T2_T3_T4_T6_E12temp_storage+48];
	add.f32 	%f157, %f155, %f156;
	ld.shared.f32 	%f158, [_ZZN3cub18CUB_300001_SM_10006detail6reduce28DeviceReduceSingleTileKernelINS2_10policy_hubIfjN4cuda3std3__44plusIfEEE10Policy1000EPfSC_iS9_ffNS7_10__identityEEEvT0_T1_T2_T3_T4_T6_E12temp_storage+52];
	add.f32 	%f159, %f157, %f158;
	ld.shared.f32 	%f160, [_ZZN3cub18CUB_300001_SM_10006detail6reduce28DeviceReduceSingleTileKernelINS2_10policy_hubIfjN4cuda3std3__44plusIfEEE10Policy1000EPfSC_iS9_ffNS7_10__identityEEEvT0_T1_T2_T3_T4_T6_E12temp_storage+56];
	add.f32 	%f161, %f159, %f160;
	ld.shared.f32 	%f162, [_ZZN3cub18CUB_300001_SM_10006detail6reduce28DeviceReduceSingleTileKernelINS2_10policy_hubIfjN4cuda3std3__44plusIfEEE10Policy1000EPfSC_iS9_ffNS7_10__identityEEEvT0_T1_T2_T3_T4_T6_E12temp_storage+60];
	add.f32 	%f163, %f161, %f162;
	ld.shared.f32 	%f164, [_ZZN3cub18CUB_300001_SM_10006detail6reduce28DeviceReduceSingleTileKernelINS2_10policy_hubIfjN4cuda3std3__44plusIfEEE10Policy1000EPfSC_iS9_ffNS7_10__identityEEEvT0_T1_T2_T3_T4_T6_E12temp_storage+64];
	add.f32 	%f165, %f163, %f164;
	ld.shared.f32 	%f166, [_ZZN3cub18CUB_300001_SM_10006detail6reduce28DeviceReduceSingleTileKernelINS2_10policy_hubIfjN4cuda3std3__44plusIfEEE10Policy1000EPfSC_iS9_ffNS7_10__identityEEEvT0_T1_T2_T3_T4_T6_E12temp_storage+68];
	add.f32 	%f167, %f165, %f166;
	ld.shared.f32 	%f168, [_ZZN3cub18CUB_300001_SM_10006detail6reduce28DeviceReduceSingleTileKernelINS2_10policy_hubIfjN4cuda3std3__44plusIfEEE10Policy1000EPfSC_iS9_ffNS7_10__identityEEEvT0_T1_T2_T3_T4_T6_E12temp_storage+72];
	add.f32 	%f169, %f167, %f168;
	ld.shared.f32 	%f170, [_ZZN3cub18CUB_300001_SM_10006detail6reduce28DeviceReduceSingleTileKernelINS2_10policy_hubIfjN4cuda3std3__44plusIfEEE10Policy1000EPfSC_iS9_ffNS7_10__identityEEEvT0_T1_T2_T3_T4_T6_E12temp_storage+76];
	add.f32 	%f530, %f169, %f170;
$L__BB8_72:
	mov.u32 	%r379, %tid.x;
	setp.ne.s32 	%p111, %r379, 0;
	@%p111 bra 	$L__BB8_74;
	add.f32 	%f503, %f58, %f530;
	st.global.f32 	[%rd1], %f503;
$L__BB8_74:
	ret;

}
	// .globl	_ZN3cub18CUB_300001_SM_10006detail6reduce28DeviceReduceSingleTileKernelINS2_10policy_hubIfyN4cuda3std3__44plusIfEEE10Policy1000EN6thrust24THRUST_300001_SM_1000_NS6detail15normal_iteratorINSD_10device_ptrIfEEEEPfyS9_ffNS7_10__identityEEEvT0_T1_T2_T3_T4_T6_
.visible .entry _ZN3cub18CUB_300001_SM_10006detail6reduce28DeviceReduceSingleTileKernelINS2_10policy_hubIfyN4cuda3std3__44plusIfEEE10Policy1000EN6thrust24THRUST_300001_SM_1000_NS6detail15normal_iteratorINSD_10device_ptrIfEEEEPfyS9_ffNS7_10__identityEEEvT0_T1_T2_T3_T4_T6_(
	.param .align 8 .b8 _ZN3cub18CUB_300001_SM_10006detail6reduce28DeviceReduceSingleTileKernelINS2_10policy_hubIfyN4cuda3std3__44plusIfEEE10Policy1000EN6thrust24THRUST_300001_SM_1000_NS6detail15normal_iteratorINSD_10device_ptrIfEEEEPfyS9_ffNS7_10__identityEEEvT0_T1_T2_T3_T4_T6__param_0[8],
	.param .u64 .ptr .align 1 _ZN3cub18CUB_300001_SM_10006detail6reduce28DeviceReduceSingleTileKernelINS2_10policy_hubIfyN4cuda3std3__44plusIfEEE10Policy1000EN6thrust24THRUST_300001_SM_1000_NS6detail15normal_iteratorINSD_10device_ptrIfEEEEPfyS9_ffNS7_10__identityEEEvT0_T1_T2_T3_T4_T6__param_1,
	.param .u64 _ZN3cub18CUB_300001_SM_10006detail6reduce28DeviceReduceSingleTileKernelINS2_10policy_hubIfyN4cuda3std3__44plusIfEEE10Policy1000EN6thrust24THRUST_300001_SM_1000_NS6detail15normal_iteratorINSD_10device_ptrIfEEEEPfyS9_ffNS7_10__identityEEEvT0_T1_T2_T3_T4_T6__param_2,
	.param .align 1 .b8 _ZN3cub18CUB_300001_SM_10006detail6reduce28DeviceReduceSingleTileKernelINS2_10policy_hubIfyN4cuda3std3__44plusIfEEE10Policy1000EN6thrust24THRUST_300001_SM_1000_NS6detail15normal_iteratorINSD_10device_ptrIfEEEEPfyS9_ffNS7_10__identityEEEvT0_T1_T2_T3_T4_T6__param_3[1],
	.param .f32 _ZN3cub18CUB_300001_SM_10006detail6reduce28DeviceReduceSingleTileKernelINS2_10policy_hubIfyN4cuda3std3__44plusIfEEE10Policy1000EN6thrust24THRUST_300001_SM_1000_NS6detail15normal_iteratorINSD_10device_ptrIfEEEEPfyS9_ffNS7_10__identityEEEvT0_T1_T2_T3_T4_T6__param_4,
	.param .align 1 .b8 _ZN3cub18CUB_300001_SM_10006detail6reduce28DeviceReduceSingleTileKernelINS2_10policy_hubIfyN4cuda3std3__44plusIfEEE10Policy1000EN6thrust24THRUST_300001_SM_1000_NS6detail15normal_iteratorINSD_10device_ptrIfEEEEPfyS9_ffNS7_10__identityEEEvT0_T1_T2_T3_T4_T6__param_5[1]
)
.maxntid 256
.minnctapersm 1
{
	.reg .pred 	%p<59>;
	.reg .b32 	%r<171>;
	.reg .b32 	%f<328>;
	.reg .b64 	%rd<56>;
	// demoted variable
	.shared .align 4 .b8 _ZZN3cub18CUB_300001_SM_10006detail6reduce28DeviceReduceSingleTileKernelINS2_10policy_hubIfyN4cuda3std3__44plusIfEEE10Policy1000EN6thrust24THRUST_300001_SM_1000_NS6detail15normal_iteratorINSD_10device_ptrIfEEEEPfyS9_ffNS7_10__identityEEEvT0_T1_T2_T3_T4_T6_E12temp_storage[44];
	ld.param.u64 	%rd18, [_ZN3cub18CUB_300001_SM_10006detail6reduce28DeviceReduceSingleTileKernelINS2_10policy_hubIfyN4cuda3std3__44plusIfEEE10Policy1000EN6thrust24THRUST_300001_SM_1000_NS6detail15normal_iteratorINSD_10device_ptrIfEEEEPfyS9_ffNS7_10__identityEEEvT0_T1_T2_T3_T4_T6__param_0];
	ld.param.u64 	%rd20, [_ZN3cub18CUB_300001_SM_10006detail6reduce28DeviceReduceSingleTileKernelINS2_10policy_hubIfyN4cuda3std3__44plusIfEEE10Policy1000EN6thrust24THRUST_300001_SM_1000_NS6detail15normal_iteratorINSD_10device_ptrIfEEEEPfyS9_ffNS7_10__identityEEEvT0_T1_T2_T3_T4_T6__param_1];
	ld.param.u64 	%rd19, [_ZN3cub18CUB_300001_SM_10006detail6reduce28DeviceReduceSingleTileKernelINS2_10policy_hubIfyN4cuda3std3__44plusIfEEE10Policy1000EN6thrust24THRUST_300001_SM_1000_NS6detail15normal_iteratorINSD_10device_ptrIfEEEEPfyS9_ffNS7_10__identityEEEvT0_T1_T2_T3_T4_T6__param_2];
	ld.param.f32 	%f42, [_ZN3cub18CUB_300001_SM_10006detail6reduce28DeviceReduceSingleTileKernelINS2_10policy_hubIfyN4cuda3std3__44plusIfEEE10Policy1000EN6thrust24THRUST_300001_SM_1000_NS6detail15normal_iteratorINSD_10device_ptrIfEEEEPfyS9_ffNS7_10__identityEEEvT0_T1_T2_T3_T4_T6__param_4];
	cvta.to.global.u64 	%rd1, %rd20;
	setp.ne.s64 	%p1, %rd19, 0;
	@%p1 bra 	$L__BB9_3;
	mov.u32 	%r156, %tid.x;
	setp.ne.s32 	%p58, %r156, 0;
	@%p58 bra 	$L__BB9_51;
	st.global.f32 	[%rd1], %f42;
	bra.uni 	$L__BB9_51;
$L__BB9_3:
	cvta.to.global.u64 	%rd2, %rd18;
	setp.gt.u64 	%p2, %rd19, 4095;
	@%p2 bra 	$L__BB9_28;
	cvt.u32.u64 	%r1, %rd19;
	mov.u32 	%r2, %tid.x;
	setp.ge.u32 	%p24, %r2, %r1;
	mov.f32 	%f315, 0f00000000;
	mov.u32 	%r160, %r2;
	@%p24 bra 	$L__BB9_6;
	mul.wide.u32 	%rd41, %r2, 4;
	add.s64 	%rd42, %rd2, %rd41;
	ld.global.f32 	%f315, [%rd42];
	add.s32 	%r160, %r2, 256;
$L__BB9_6:
	setp.ge.u32 	%p25, %r160, %r1;
	@%p25 bra 	$L__BB9_19;
	not.b32 	%r83, %r160;
	add.s32 	%r84, %r83, %r1;
	shr.u32 	%r85, %r84, 8;
	add.s32 	%r5, %r85, 1;
	and.b32  	%r6, %r5, 15;
	setp.lt.u32 	%p26, %r84, 3840;
	@%p26 bra 	$L__BB9_10;
	and.b32  	%r86, %r5, 33554416;
	neg.s32 	%r158, %r86;
	mul.wide.u32 	%rd43, %r160, 4;
	add.s64 	%rd44, %rd43, %rd2;
	add.s64 	%rd51, %rd44, 8192;
$L__BB9_9:
	.pragma "nounroll";
	ld.global.f32 	%f189, [%rd51+-8192];
	add.f32 	%f190, %f315, %f189;
	ld.global.f32 	%f191, [%rd51+-7168];
	add.f32 	%f192, %f190, %f191;
	ld.global.f32 	%f193, [%rd51+-6144];
	add.f32 	%f194, %f192, %f193;
	ld.global.f32 	%f195, [%rd51+-5120];
	add.f32 	%f196, %f194, %f195;
	ld.global.f32 	%f197, [%rd51+-4096];
	add.f32 	%f198, %f196, %f197;
	ld.global.f32 	%f199, [%rd51+-3072];
	add.f32 	%f200, %f198, %f199;
	ld.global.f32 	%f201, [%rd51+-2048];
	add.f32 	%f202, %f200, %f201;
	ld.global.f32 	%f203, [%rd51+-1024];
	add.f32 	%f204, %f202, %f203;
	ld.global.f32 	%f205, [%rd51];
	add.f32 	%f206, %f204, %f205;
	ld.global.f32 	%f207, [%rd51+1024];
	add.f32 	%f208, %f206, %f207;
	ld.global.f32 	%f209, [%rd51+2048];
	add.f32 	%f210, %f208, %f209;
	ld.global.f32 	%f211, [%rd51+3072];
	add.f32 	%f212, %f210, %f211;
	ld.global.f32 	%f213, [%rd51+4096];
	add.f32 	%f214, %f212, %f213;
	ld.global.f32 	%f215, [%rd51+5120];
	add.f32 	%f216, %f214, %f215;
	ld.global.f32 	%f217, [%rd51+6144];
	add.f32 	%f218, %f216, %f217;
	ld.global.f32 	%f219, [%rd51+7168];
	add.f32 	%f315, %f218, %f219;
	add.s32 	%r160, %r160, 4096;
	add.s32 	%r158, %r158, 16;
	add.s64 	%rd51, %rd51, 16384;
	setp.ne.s32 	%p27, %r158, 0;
	@%p27 bra 	$L__BB9_9;
$L__BB9_10:
	setp.eq.s32 	%p28, %r6, 0;
	@%p28 bra 	$L__BB9_19;
	and.b32  	%r13, %r5, 7;
	setp.lt.u32 	%p29, %r6, 8;
	@%p29 bra 	$L__BB9_13;
	mul.wide.s32 	%rd45, %r160, 4;
	add.s64 	%rd46, %rd2, %rd45;
	ld.global.f32 	%f221, [%rd46];
	add.f32 	%f222, %f315, %f221;
	ld.global.f32 	%f223, [%rd46+1024];
	add.f32 	%f224, %f222, %f223;
	ld.global.f32 	%f225, [%rd46+2048];
	add.f32 	%f226, %f224, %f225;
	ld.global.f32 	%f227, [%rd46+3072];
	add.f32 	%f228, %f226, %f227;
	ld.global.f32 	%f229, [%rd46+4096];
	add.f32 	%f230, %f228, %f229;
	ld.global.f32 	%f231, [%rd46+5120];
	add.f32 	%f232, %f230, %f231;
	ld.global.f32 	%f233, [%rd46+6144];
	add.f32 	%f234, %f232, %f233;
	ld.global.f32 	%f235, [%rd46+7168];
	add.f32 	%f315, %f234, %f235;
	add.s32 	%r160, %r160, 2048;
$L__BB9_13:
	setp.eq.s32 	%p30, %r13, 0;
	@%p30 bra 	$L__BB9_19;
	and.b32  	%r16, %r5, 3;
	setp.lt.u32 	%p31, %r13, 4;
	@%p31 bra 	$L__BB9_16;
	mul.wide.s32 	%rd47, %r160, 4;
	add.s64 	%rd48, %rd2, %rd47;
	ld.global.f32 	%f237, [%rd48];
	add.f32 	%f238, %f315, %f237;
	ld.global.f32 	%f239, [%rd48+1024];
	add.f32 	%f240, %f238, %f239;
	ld.global.f32 	%f241, [%rd48+2048];
	add.f32 	%f242, %f240, %f241;
	ld.global.f32 	%f243, [%rd48+3072];
	add.f32 	%f315, %f242, %f243;
	add.s32 	%r160, %r160, 1024;
$L__BB9_16:
	setp.eq.s32 	%p32, %r16, 0;
	@%p32 bra 	$L__BB9_19;
	neg.s32 	%r163, %r16;
$L__BB9_18:
	.pragma "nounroll";
	mul.wide.s32 	%rd49, %r160, 4;
	add.s64 	%rd50, %rd2, %rd49;
	ld.global.f32 	%f244, [%rd50];
	add.f32 	%f315, %f315, %f244;
	add.s32 	%r160, %r160, 256;
	add.s32 	%r163, %r163, 1;
	setp.ne.s32 	%p33, %r163, 0;
	@%p33 bra 	$L__BB9_18;
$L__BB9_19:
	setp.lt.u64 	%p34, %rd19, 256;
	@%p34 bra 	$L__BB9_24;
	// begin inline asm
	mov.u32 %r125, %laneid;
	// end inline asm
	mov.b32 	%r127, %f315;
	mov.b32 	%r128, 1;
	mov.b32 	%r149, 31;
	mov.b32 	%r150, -1;
	// begin inline asm
	shfl.sync.down.b32 %r126, %r127, %r128, %r149, %r150;
	// end inline asm
	setp.gt.s32 	%p50, %r125, 30;
	mov.b32 	%f279, %r126;
	add.f32 	%f280, %f315, %f279;
	selp.f32 	%f281, %f315, %f280, %p50;
	mov.b32 	%r132, %f281;
	mov.b32 	%r133, 2;
	// begin inline asm
	shfl.sync.down.b32 %r131, %r132, %r133, %r149, %r150;
	// end inline asm
	setp.gt.s32 	%p51, %r125, 29;
	mov.b32 	%f282, %r131;
	add.f32 	%f283, %f281, %f282;
	selp.f32 	%f284, %f281, %f283, %p51;
	mov.b32 	%r137, %f284;
	mov.b32 	%r138, 4;
	// begin inline asm
	shfl.sync.down.b32 %r136, %r137, %r138, %r149, %r150;
	// end inline asm
	setp.gt.s32 	%p52, %r125, 27;
	mov.b32 	%f285, %r136;
	add.f32 	%f286, %f284, %f285;
	selp.f32 	%f287, %f284, %f286, %p52;
	mov.b32 	%r142, %f287;
	mov.b32 	%r143, 8;
	// begin inline asm
	shfl.sync.down.b32 %r141, %r142, %r143, %r149, %r150;
	// end inline asm
	setp.gt.s32 	%p53, %r125, 23;
	mov.b32 	%f288, %r141;
	add.f32 	%f289, %f287, %f288;
	selp.f32 	%f290, %f287, %f289, %p53;
	mov.b32 	%r147, %f290;
	mov.b32 	%r148, 16;
	// begin inline asm
	shfl.sync.down.b32 %r146, %r147, %r148, %r149, %r150;
	// end inline asm
	setp.gt.s32 	%p54, %r125, 15;
	mov.b32 	%f291, %r146;
	add.f32 	%f16, %f290, %f291;
	selp.f32 	%f327, %f290, %f16, %p54;
	setp.ne.s32 	%p55, %r125, 0;
	@%p55 bra 	$L__BB9_22;
	shr.u32 	%r151, %r2, 3;
	and.b32  	%r152, %r151, 124;
	mov.u32 	%r153, _ZZN3cub18CUB_300001_SM_10006detail6reduce28DeviceReduceSingleTileKernelINS2_10policy_hubIfyN4cuda3std3__44plusIfEEE10Policy1000EN6thrust24THRUST_300001_SM_1000_NS6detail15normal_iteratorINSD_10device_ptrIfEEEEPfyS9_ffNS7_10__identityEEEvT0_T1_T2_T3_T4_T6_E12temp_storage;
	add.s32 	%r154, %r153, %r152;
	st.shared.f32 	[%r154+8], %f16;
$L__BB9_22:
	bar.sync 	0;
	setp.ne.s32 	%p56, %r2, 0;
	@%p56 bra 	$L__BB9_49;
	ld.shared.f32 	%f292, [_ZZN3cub18CUB_300001_SM_10006detail6reduce28DeviceReduceSingleTileKernelINS2_10policy_hubIfyN4cuda3std3__44plusIfEEE10Policy1000EN6thrust24THRUST_300001_SM_1000_NS6detail15normal_iteratorINSD_10device_ptrIfEEEEPfyS9_ffNS7_10__identityEEEvT0_T1_T2_T3_T4_T6_E12temp_storage+12];
	add.f32 	%f293, %f327, %f292;
	ld.shared.f32 	%f294, [_ZZN3cub18CUB_300001_SM_10006detail6reduce28DeviceReduceSingleTileKernelINS2_10policy_hubIfyN4cuda3std3__44plusIfEEE10Policy1000EN6thrust24THRUST_300001_SM_1000_NS6detail15normal_iteratorINSD_10device_ptrIfEEEEPfyS9_ffNS7_10__identityEEEvT0_T1_T2_T3_T4_T6_E12temp_storage+16];
	add.f32 	%f295, %f293, %f294;
	ld.shared.f32 	%f296, [_ZZN3cub18CUB_300001_SM_10006detail6reduce28DeviceReduceSingleTileKernelINS2_10policy_hubIfyN4cuda3std3__44plusIfEEE10Policy1000EN6thrust24THRUST_300001_SM_1000_NS6detail15normal_iteratorINSD_10device_ptrIfEEEEPfyS9_ffNS7_10__identityEEEvT0_T1_T2_T3_T4_T6_E12temp_storage+20];
	add.f32 	%f297, %f295, %f296;
	ld.shared.f32 	%f298, [_ZZN3cub18CUB_300001_SM_10006detail6reduce28DeviceReduceSingleTileKernelINS2_10policy_hubIfyN4cuda3std3__44plusIfEEE10Policy1000EN6thrust24THRUST_300001_SM_1000_NS6detail15normal_iteratorINSD_10device_ptrIfEEEEPfyS9_ffNS7_10__identityEEEvT0_T1_T2_T3_T4_T6_E12temp_storage+24];
	add.f32 	%f299, %f297, %f298;
	ld.shared.f32 	%f300, [_ZZN3cub18CUB_300001_SM_10006detail6reduce28DeviceReduceSingleTileKernelINS2_10policy_hubIfyN4cuda3std3__44plusIfEEE10Policy1000EN6thrust24THRUST_300001_SM_1000_NS6detail15normal_iteratorINSD_10device_ptrIfEEEEPfyS9_ffNS7_10__identityEEEvT0_T1_T2_T3_T4_T6_E12temp_storage+28];
	add.f32 	%f301, %f299, %f300;
	ld.shared.f32 	%f302, [_ZZN3cub18CUB_300001_SM_10006detail6reduce28DeviceReduceSingleTileKernelINS2_10policy_hubIfyN4cuda3std3__44plusIfEEE10Policy1000EN6thrust24THRUST_300001_SM_1000_NS6detail15normal_iteratorINSD_10device_ptrIfEEEEPfyS9_ffNS7_10__identityEEEvT0_T1_T2_T3_T4_T6_E12temp_storage+32];
	add.f32 	%f303, %f301, %f302;
	ld.shared.f32 	%f304, [_ZZN3cub18CUB_300001_SM_10006detail6reduce28DeviceReduceSingleTileKernelINS2_10policy_hubIfyN4cuda3std3__44plusIfEEE10Policy1000EN6thrust24THRUST_300001_SM_1000_NS6detail15normal_iteratorINSD_10device_ptrIfEEEEPfyS9_ffNS7_10__identityEEEvT0_T1_T2_T3_T4_T6_E12temp_storage+36];
	add.f32 	%f327, %f303, %f304;
	bra.uni 	$L__BB9_49;
$L__BB9_24:
	// begin inline asm
	mov.u32 %r87, %laneid;
	// end inline asm
	and.b32  	%r113, %r2, 992;
	add.s32 	%r114, %r113, 32;
	setp.gt.u32 	%p35, %r114, %r1;
	not.b32 	%r115, %r113;
	add.s32 	%r116, %r1, %r115;
	selp.b32 	%r111, %r116, 31, %p35;
	mov.b32 	%r89, %f315;
	mov.b32 	%r90, 1;
	mov.b32 	%r112, -1;
	// begin inline asm
	shfl.sync.down.b32 %r88, %r89, %r90, %r111, %r112;
	// end inline asm
	setp.lt.s32 	%p36, %r87, %r111;
	mov.b32 	%f245, %r88;
	add.f32 	%f246, %f315, %f245;
	selp.f32 	%f247, %f246, %f315, %p36;
	mov.b32 	%r94, %f247;
	mov.b32 	%r95, 2;
	// begin inline asm
	shfl.sync.down.b32 %r93, %r94, %r95, %r111, %r112;
	// end inline asm
	add.s32 	%r117, %r87, 2;
	setp.gt.s32 	%p37, %r117, %r111;
	mov.b32 	%f248, %r93;
	add.f32 	%f249, %f247, %f248;
	selp.f32 	%f250, %f247, %f249, %p37;
	mov.b32 	%r99, %f250;
	mov.b32 	%r100, 4;
	// begin inline asm
	shfl.sync.down.b32 %r98, %r99, %r100, %r111, %r112;
	// end inline asm
	add.s32 	%r118, %r87, 4;
	setp.gt.s32 	%p38, %r118, %r111;
	mov.b32 	%f251, %r98;
	add.f32 	%f252, %f250, %f251;
	selp.f32 	%f253, %f250, %f252, %p38;
	mov.b32 	%r104, %f253;
	mov.b32 	%r105, 8;
	// begin inline asm
	shfl.sync.down.b32 %r103, %r104, %r105, %r111, %r112;
	// end inline asm
	add.s32 	%r119, %r87, 8;
	setp.gt.s32 	%p39, %r119, %r111;
	mov.b32 	%f254, %r103;
	add.f32 	%f255, %f253, %f254;
	selp.f32 	%f256, %f253, %f255, %p39;
	mov.b32 	%r109, %f256;
	mov.b32 	%r110, 16;
	// begin inline asm
	shfl.sync.down.b32 %r108, %r109, %r110, %r111, %r112;
	// end inline asm
	add.s32 	%r120, %r87, 16;
	setp.gt.s32 	%p40, %r120, %r111;
	mov.b32 	%f257, %r108;
	add.f32 	%f258, %f256, %f257;
	selp.f32 	%f327, %f256, %f258, %p40;
	setp.ne.s32 	%p41, %r87, 0;
	@%p41 bra 	$L__BB9_26;
	shr.u32 	%r121, %r2, 3;
	and.b32  	%r122, %r121, 124;
	mov.u32 	%r123, _ZZN3cub18CUB_300001_SM_10006detail6reduce28DeviceReduceSingleTileKernelINS2_10policy_hubIfyN4cuda3std3__44plusIfEEE10Policy1000EN6thrust24THRUST_300001_SM_1000_NS6detail15normal_iteratorINSD_10device_ptrIfEEEEPfyS9_ffNS7_10__identityEEEvT0_T1_T2_T3_T4_T6_E12temp_storage;
	add.s32 	%r124, %r123, %r122;
	st.shared.f32 	[%r124+8], %f327;
$L__BB9_26:
	bar.sync 	0;
	setp.ne.s32 	%p42, %r2, 0;
	@%p42 bra 	$L__BB9_49;
	setp.gt.u64 	%p43, %rd19, 32;
	ld.shared.f32 	%f259, [_ZZN3cub18CUB_300001_SM_10006detail6reduce28DeviceReduceSingleTileKernelINS2_10policy_hubIfyN4cuda3std3__44plusIfEEE10Policy1000EN6thrust24THRUST_300001_SM_1000_NS6detail15normal_iteratorINSD_10device_ptrIfEEEEPfyS9_ffNS7_10__identityEEEvT0_T1_T2_T3_T4_T6_E12temp_storage+12];
	add.f32 	%f260, %f327, %f259;
	selp.f32 	%f261, %f260, %f327, %p43;
	setp.gt.u64 	%p44, %rd19, 64;
	ld.shared.f32 	%f262, [_ZZN3cub18CUB_300001_SM_10006detail6reduce28DeviceReduceSingleTileKernelINS2_10policy_hubIfyN4cuda3std3__44plusIfEEE10Policy1000EN6thrust24THRUST_300001_SM_1000_NS6detail15normal_iteratorINSD_10device_ptrIfEEEEPfyS9_ffNS7_10__identityEEEvT0_T1_T2_T3_T4_T6_E12temp_storage+16];
	add.f32 	%f263, %f262, %f261;
	selp.f32 	%f264, %f263, %f261, %p44;
	setp.gt.u64 	%p45, %rd19, 96;
	ld.shared.f32 	%f265, [_ZZN3cub18CUB_300001_SM_10006detail6reduce28DeviceReduceSingleTileKernelINS2_10policy_hubIfyN4cuda3std3__44plusIfEEE10Policy1000EN6thrust24THRUST_300001_SM_1000_NS6detail15normal_iteratorINSD_10device_ptrIfEEEEPfyS9_ffNS7_10__identityEEEvT0_T1_T2_T3_T4_T6_E12temp_storage+20];
	add.f32 	%f266, %f265, %f264;
	selp.f32 	%f267, %f266, %f264, %p45;
	setp.gt.u64 	%p46, %rd19, 128;
	ld.shared.f32 	%f268, [_ZZN3cub18CUB_300001_SM_10006detail6reduce28DeviceReduceSingleTileKernelINS2_10policy_hubIfyN4cuda3std3__44plusIfEEE10Policy1000EN6thrust24THRUST_300001_SM_1000_NS6detail15normal_iteratorINSD_10device_ptrIfEEEEPfyS9_ffNS7_10__identityEEEvT0_T1_T2_T3_T4_T6_E12temp_storage+24];
	add.f32 	%f269, %f268, %f267;
	selp.f32 	%f270, %f269, %f267, %p46;
	setp.gt.u64 	%p47, %rd19, 160;
	ld.shared.f32 	%f271, [_ZZN3cub18CUB_300001_SM_10006detail6reduce28DeviceReduceSingleTileKernelINS2_10policy_hubIfyN4cuda3std3__44plusIfEEE10Policy1000EN6thrust24THRUST_300001_SM_1000_NS6detail15normal_iteratorINSD_10device_ptrIfEEEEPfyS9_ffNS7_10__identityEEEvT0_T1_T2_T3_T4_T6_E12temp_storage+28];
	add.f32 	%f272, %f271, %f270;
	selp.f32 	%f273, %f272, %f270, %p47;
	setp.gt.u64 	%p48, %rd19, 192;
	ld.shared.f32 	%f274, [_ZZN3cub18CUB_300001_SM_10006detail6reduce28DeviceReduceSingleTileKernelINS2_10policy_hubIfyN4cuda3std3__44plusIfEEE10Policy1000EN6thrust24THRUST_300001_SM_1000_NS6detail15normal_iteratorINSD_10device_ptrIfEEEEPfyS9_ffNS7_10__identityEEEvT0_T1_T2_T3_T4_T6_E12temp_storage+32];
	add.f32 	%f275, %f274, %f273;
	selp.f32 	%f276, %f275, %f273, %p48;
	setp.gt.u64 	%p49, %rd19, 224;
	ld.shared.f32 	%f277, [_ZZN3cub18CUB_300001_SM_10006detail6reduce28DeviceReduceSingleTileKernelINS2_10policy_hubIfyN4cuda3std3__44plusIfEEE10Policy1000EN6thrust24THRUST_300001_SM_1000_NS6detail15normal_iteratorINSD_10device_ptrIfEEEEPfyS9_ffNS7_10__identityEEEvT0_T1_T2_T3_T4_T6_E12temp_storage+36];
	add.f32 	%f278, %f277, %f276;
	selp.f32 	%f327, %f278, %f276, %p49;
	bra.uni 	$L__BB9_49;
$L__BB9_28:
	mov.u32 	%r24, %tid.x;
	cvt.u64.u32 	%rd6, %r24;
	mul.wide.u32 	%rd22, %r24, 4;
	add.s64 	%rd7, %rd2, %rd22;
	ld.global.f32 	%f43, [%rd7];
	ld.global.f32 	%f44, [%rd7+1024];
	ld.global.f32 	%f45, [%rd7+2048];
	ld.global.f32 	%f46, [%rd7+3072];
	ld.global.f32 	%f47, [%rd7+4096];
	ld.global.f32 	%f48, [%rd7+5120];
	ld.global.f32 	%f49, [%rd7+6144];
	ld.global.f32 	%f50, [%rd7+7168];
	ld.global.f32 	%f51, [%rd7+8192];
	ld.global.f32 	%f52, [%rd7+9216];
	ld.global.f32 	%f53, [%rd7+10240];
	ld.global.f32 	%f54, [%rd7+11264];
	ld.global.f32 	%f55, [%rd7+12288];
	ld.global.f32 	%f56, [%rd7+13312];
	ld.global.f32 	%f57, [%rd7+14336];
	ld.global.f32 	%f58, [%rd7+15360];
	add.f32 	%f59, %f43, %f44;
	add.f32 	%f60, %f45, %f46;
	add.f32 	%f61, %f47, %f48;
	add.f32 	%f62, %f49, %f50;
	add.f32 	%f63, %f51, %f52;
	add.f32 	%f64, %f53, %f54;
	add.f32 	%f65, %f55, %f56;
	add.f32 	%f66, %f57, %f58;
	add.f32 	%f67, %f59, %f60;
	add.f32 	%f68, %f61, %f62;
	add.f32 	%f69, %f63, %f64;
	add.f32 	%f70, %f65, %f66;
	add.f32 	%f71, %f67, %f68;
	add.f32 	%f72, %f69, %f70;
	add.f32 	%f326, %f71, %f72;
	add.s64 	%rd8, %rd19, -4096;
	setp.lt.u64 	%p3, %rd8, 4096;
	mov.b64 	%rd53, 4096;
	@%p3 bra 	$L__BB9_32;
	mov.b64 	%rd53, 4096;
$L__BB9_30:
	shl.b64 	%rd24, %rd53, 2;
	add.s64 	%rd25, %rd7, %rd24;
	ld.global.f32 	%f73, [%rd25];
	ld.global.f32 	%f74, [%rd25+1024];
	ld.global.f32 	%f75, [%rd25+2048];
	ld.global.f32 	%f76, [%rd25+3072];
	ld.global.f32 	%f77, [%rd25+4096];
	ld.global.f32 	%f78, [%rd25+5120];
	ld.global.f32 	%f79, [%rd25+6144];
	ld.global.f32 	%f80, [%rd25+7168];
	ld.global.f32 	%f81, [%rd25+8192];
	ld.global.f32 	%f82, [%rd25+9216];
	ld.global.f32 	%f83, [%rd25+10240];
	ld.global.f32 	%f84, [%rd25+11264];
	ld.global.f32 	%f85, [%rd25+12288];
	ld.global.f32 	%f86, [%rd25+13312];
	ld.global.f32 	%f87, [%rd25+14336];
	ld.global.f32 	%f88, [%rd25+15360];
	add.f32 	%f89, %f326, %f73;
	add.f32 	%f90, %f74, %f75;
	add.f32 	%f91, %f76, %f77;
	add.f32 	%f92, %f78, %f79;
	add.f32 	%f93, %f80, %f81;
	add.f32 	%f94, %f82, %f83;
	add.f32 	%f95, %f84, %f85;
	add.f32 	%f96, %f86, %f87;
	add.f32 	%f97, %f89, %f90;
	add.f32 	%f98, %f91, %f92;
	add.f32 	%f99, %f93, %f94;
	add.f32 	%f100, %f95, %f96;
	add.f32 	%f101, %f97, %f98;
	add.f32 	%f102, %f99, %f100;
	add.f32 	%f103, %f101, %f102;
	add.f32 	%f326, %f103, %f88;
	sub.s64 	%rd26, %rd19, %rd53;
	setp.lt.u64 	%p4, %rd26, 4096;
	@%p4 bra 	$L__BB9_45;
	add.s64 	%rd53, %rd53, 4096;
	setp.le.u64 	%p5, %rd53, %rd8;
	@%p5 bra 	$L__BB9_30;
$L__BB9_32:
	setp.le.u64 	%p6, %rd19, %rd53;
	cvt.u32.u64 	%r42, %rd53;
	cvt.u32.u64 	%r43, %rd19;
	sub.s32 	%r44, %r43, %r42;
	setp.ge.s32 	%p7, %r24, %r44;
	or.pred  	%p8, %p6, %p7;
	@%p8 bra 	$L__BB9_45;
	not.b32 	%r47, %r24;
	add.s32 	%r48, %r47, %r43;
	sub.s32 	%r50, %r48, %r42;
	shr.u32 	%r51, %r50, 8;
	add.s32 	%r25, %r51, 1;
	and.b32  	%r26, %r25, 15;
	setp.lt.u32 	%p9, %r50, 3840;
	mov.u32 	%r167, %r24;
	@%p9 bra 	$L__BB9_36;
	and.b32  	%r52, %r25, 33554416;
	neg.s32 	%r165, %r52;
	add.s64 	%rd27, %rd53, %rd6;
	shl.b64 	%rd28, %rd27, 2;
	add.s64 	%rd29, %rd28, %rd2;
	add.s64 	%rd54, %rd29, 8192;
	mov.u32 	%r167, %r24;
$L__BB9_35:
	.pragma "nounroll";
	ld.global.f32 	%f105, [%rd54+-8192];
	add.f32 	%f106, %f326, %f105;
	ld.global.f32 	%f107, [%rd54+-7168];
	add.f32 	%f108, %f106, %f107;
	ld.global.f32 	%f109, [%rd54+-6144];
	add.f32 	%f110, %f108, %f109;
	ld.global.f32 	%f111, [%rd54+-5120];
	add.f32 	%f112, %f110, %f111;
	ld.global.f32 	%f113, [%rd54+-4096];
	add.f32 	%f114, %f112, %f113;
	ld.global.f32 	%f115, [%rd54+-3072];
	add.f32 	%f116, %f114, %f115;
	ld.global.f32 	%f117, [%rd54+-2048];
	add.f32 	%f118, %f116, %f117;
	ld.global.f32 	%f119, [%rd54+-1024];
	add.f32 	%f120, %f118, %f119;
	ld.global.f32 	%f121, [%rd54];
	add.f32 	%f122, %f120, %f121;
	ld.global.f32 	%f123, [%rd54+1024];
	add.f32 	%f124, %f122, %f123;
	ld.global.f32 	%f125, [%rd54+2048];
	add.f32 	%f126, %f124, %f125;
	ld.global.f32 	%f127, [%rd54+3072];
	add.f32 	%f128, %f126, %f127;
	ld.global.f32 	%f129, [%rd54+4096];
	add.f32 	%f130, %f128, %f129;
	ld.global.f32 	%f131, [%rd54+5120];
	add.f32 	%f132, %f130, %f131;
	ld.global.f32 	%f133, [%rd54+6144];
	add.f32 	%f134, %f132, %f133;
	ld.global.f32 	%f135, [%rd54+7168];
	add.f32 	%f326, %f134, %f135;
	add.s32 	%r167, %r167, 4096;
	add.s32 	%r165, %r165, 16;
	add.s64 	%rd54, %rd54, 16384;
	setp.ne.s32 	%p10, %r165, 0;
	@%p10 bra 	$L__BB9_35;
$L__BB9_36:
	setp.eq.s32 	%p11, %r26, 0;
	@%p11 bra 	$L__BB9_45;
	and.b32  	%r33, %r25, 7;
	setp.lt.u32 	%p12, %r26, 8;
	@%p12 bra 	$L__BB9_39;
	cvt.u64.u32 	%rd30, %r167;
	add.s64 	%rd31, %rd53, %rd30;
	shl.b64 	%rd32, %rd31, 2;
	add.s64 	%rd33, %rd2, %rd32;
	ld.global.f32 	%f137, [%rd33];
	add.f32 	%f138, %f326, %f137;
	ld.global.f32 	%f139, [%rd33+1024];
	add.f32 	%f140, %f138, %f139;
	ld.global.f32 	%f141, [%rd33+2048];
	add.f32 	%f142, %f140, %f141;
	ld.global.f32 	%f143, [%rd33+3072];
	add.f32 	%f144, %f142, %f143;
	ld.global.f32 	%f145, [%rd33+4096];
	add.f32 	%f146, %f144, %f145;
	ld.global.f32 	%f147, [%rd33+5120];
	add.f32 	%f148, %f146, %f147;
	ld.global.f32 	%f149, [%rd33+6144];
	add.f32 	%f150, %f148, %f149;
	ld.global.f32 	%f151, [%rd33+7168];
	add.f32 	%f326, %f150, %f151;
	add.s32 	%r167, %r167, 2048;
$L__BB9_39:
	setp.eq.s32 	%p13, %r33, 0;
	@%p13 bra 	$L__BB9_45;
	and.b32  	%r36, %r25, 3;
	setp.lt.u32 	%p14, %r33, 4;
	@%p14 bra 	$L__BB9_42;
	cvt.u64.u32 	%rd34, %r167;
	add.s64 	%rd35, %rd53, %rd34;
	shl.b64 	%rd36, %rd35, 2;
	add.s64 	%rd37, %rd2, %rd36;
	ld.global.f32 	%f153, [%rd37];
	add.f32 	%f154, %f326, %f153;
	ld.global.f32 	%f155, [%rd37+1024];
	add.f32 	%f156, %f154, %f155;
	ld.global.f32 	%f157, [%rd37+2048];
	add.f32 	%f158, %f156, %f157;
	ld.global.f32 	%f159, [%rd37+3072];
	add.f32 	%f326, %f158, %f159;
	add.s32 	%r167, %r167, 1024;
$L__BB9_42:
	setp.eq.s32 	%p15, %r36, 0;
	@%p15 bra 	$L__BB9_45;
	cvt.u64.u32 	%rd38, %r167;
	add.s64 	%rd39, %rd53, %rd38;
	shl.b64 	%rd40, %rd39, 2;
	add.s64 	%rd55, %rd2, %rd40;
	neg.s32 	%r170, %r36;
$L__BB9_44:
	.pragma "nounroll";
	ld.global.f32 	%f160, [%rd55];
	add.f32 	%f326, %f326, %f160;
	add.s64 	%rd55, %rd55, 1024;
	add.s32 	%r170, %r170, 1;
	setp.ne.s32 	%p16, %r170, 0;
	@%p16 bra 	$L__BB9_44;
$L__BB9_45:
	// begin inline asm
	mov.u32 %r53, %laneid;
	// end inline asm
	mov.b32 	%r55, %f326;
	mov.b32 	%r56, 1;
	mov.b32 	%r77, 31;
	mov.b32 	%r78, -1;
	// begin inline asm
	shfl.sync.down.b32 %r54, %r55, %r56, %r77, %r78;
	// end inline asm
	setp.gt.s32 	%p17, %r53, 30;
	mov.b32 	%f161, %r54;
	add.f32 	%f162, %f326, %f161;
	selp.f32 	%f163, %f326, %f162, %p17;
	mov.b32 	%r60, %f163;
	mov.b32 	%r61, 2;
	// begin inline asm
	shfl.sync.down.b32 %r59, %r60, %r61, %r77, %r78;
	// end inline asm
	setp.gt.s32 	%p18, %r53, 29;
	mov.b32 	%f164, %r59;
	add.f32 	%f165, %f163, %f164;
	selp.f32 	%f166, %f163, %f165, %p18;
	mov.b32 	%r65, %f166;
	mov.b32 	%r66, 4;
	// begin inline asm
	shfl.sync.down.b32 %r64, %r65, %r66, %r77, %r78;
	// end inline asm
	setp.gt.s32 	%p19, %r53, 27;
	mov.b32 	%f167, %r64;
	add.f32 	%f168, %f166, %f167;
	selp.f32 	%f169, %f166, %f168, %p19;
	mov.b32 	%r70, %f169;
	mov.b32 	%r71, 8;
	// begin inline asm
	shfl.sync.down.b32 %r69, %r70, %r71, %r77, %r78;
	// end inline asm
	setp.gt.s32 	%p20, %r53, 23;
	mov.b32 	%f170, %r69;
	add.f32 	%f171, %f169, %f170;
	selp.f32 	%f172, %f169, %f171, %p20;
	mov.b32 	%r75, %f172;
	mov.b32 	%r76, 16;
	// begin inline asm
	shfl.sync.down.b32 %r74, %r75, %r76, %r77, %r78;
	// end inline asm
	setp.gt.s32 	%p21, %r53, 15;
	mov.b32 	%f173, %r74;
	add.f32 	%f38, %f172, %f173;
	selp.f32 	%f327, %f172, %f38, %p21;
	setp.ne.s32 	%p22, %r53, 0;
	@%p22 bra 	$L__BB9_47;
	shr.u32 	%r79, %r24, 3;
	and.b32  	%r80, %r79, 124;
	mov.u32 	%r81, _ZZN3cub18CUB_300001_SM_10006detail6reduce28DeviceReduceSingleTileKernelINS2_10policy_hubIfyN4cuda3std3__44plusIfEEE10Policy1000EN6thrust24THRUST_300001_SM_1000_NS6detail15normal_iteratorINSD_10device_ptrIfEEEEPfyS9_ffNS7_10__identityEEEvT0_T1_T2_T3_T4_T6_E12temp_storage;
	add.s32 	%r82, %r81, %r80;
	st.shared.f32 	[%r82+8], %f38;
$L__BB9_47:
	bar.sync 	0;
	setp.ne.s32 	%p23, %r24, 0;
	@%p23 bra 	$L__BB9_49;
	ld.shared.f32 	%f174, [_ZZN3cub18CUB_300001_SM_10006detail6reduce28DeviceReduceSingleTileKernelINS2_10policy_hubIfyN4cuda3std3__44plusIfEEE10Policy1000EN6thrust24THRUST_300001_SM_1000_NS6detail15normal_iteratorINSD_10device_ptrIfEEEEPfyS9_ffNS7_10__identityEEEvT0_T1_T2_T3_T4_T6_E12temp_storage+12];
	add.f32 	%f175, %f327, %f174;
	ld.shared.f32 	%f176, [_ZZN3cub18CUB_300001_SM_10006detail6reduce28DeviceReduceSingleTileKernelINS2_10policy_hubIfyN4cuda3std3__44plusIfEEE10Policy1000EN6thrust24THRUST_300001_SM_1000_NS6detail15normal_iteratorINSD_10device_ptrIfEEEEPfyS9_ffNS7_10__identityEEEvT0_T1_T2_T3_T4_T6_E12temp_storage+16];
	add.f32 	%f177, %f175, %f176;
	ld.shared.f32 	%f178, [_ZZN3cub18CUB_300001_SM_10006detail6reduce28DeviceReduceSingleTileKernelINS2_10policy_hubIfyN4cuda3std3__44plusIfEEE10Policy1000EN6thrust24THRUST_300001_SM_1000_NS6detail15normal_iteratorINSD_10device_ptrIfEEEEPfyS9_ffNS7_10__identityEEEvT0_T1_T2_T3_T4_T6_E12temp_storage+20];
	add.f32 	%f179, %f177, %f178;
	ld.shared.f32 	%f180, [_ZZN3cub18CUB_300001_SM_10006detail6reduce28DeviceReduceSingleTileKernelINS2_10policy_hubIfyN4cuda3std3__44plusIfEEE10Policy1000EN6thrust24THRUST_300001_SM_1000_NS6detail15normal_iteratorINSD_10device_ptrIfEEEEPfyS9_ffNS7_10__identityEEEvT0_T1_T2_T3_T4_T6_E12temp_storage+24];
	add.f32 	%f181, %f179, %f180;
	ld.shared.f32 	%f182, [_ZZN3cub18CUB_300001_SM_10006detail6reduce28DeviceReduceSingleTileKernelINS2_10policy_hubIfyN4cuda3std3__44plusIfEEE10Policy1000EN6thrust24THRUST_300001_SM_1000_NS6detail15normal_iteratorINSD_10device_ptrIfEEEEPfyS9_ffNS7_10__identityEEEvT0_T1_T2_T3_T4_T6_E12temp_storage+28];
	add.f32 	%f183, %f181, %f182;
	ld.shared.f32 	%f184, [_ZZN3cub18CUB_300001_SM_10006detail6reduce28DeviceReduceSingleTileKernelINS2_10policy_hubIfyN4cuda3std3__44plusIfEEE10Policy1000EN6thrust24THRUST_300001_SM_1000_NS6detail15normal_iteratorINSD_10device_ptrIfEEEEPfyS9_ffNS7_10__identityEEEvT0_T1_T2_T3_T4_T6_E12temp_storage+32];
	add.f32 	%f185, %f183, %f184;
	ld.shared.f32 	%f186, [_ZZN3cub18CUB_300001_SM_10006detail6reduce28DeviceReduceSingleTileKernelINS2_10policy_hubIfyN4cuda3std3__44plusIfEEE10Policy1000EN6thrust24THRUST_300001_SM_1000_NS6detail15normal_iteratorINSD_10device_ptrIfEEEEPfyS9_ffNS7_10__identityEEEvT0_T1_T2_T3_T4_T6_E12temp_storage+36];
	add.f32 	%f327, %f185, %f186;
$L__BB9_49:
	mov.u32 	%r155, %tid.x;
	setp.ne.s32 	%p57, %r155, 0;
	@%p57 bra 	$L__BB9_51;
	add.f32 	%f305, %f42, %f327;
	st.global.f32 	[%rd1], %f305;
$L__BB9_51:
	ret;

}
	// .globl	_ZN3cub18CUB_300001_SM_10006detail6reduce18DeviceReduceKernelINS2_10policy_hubIfyN4cuda3std3__44plusIfEEE10Policy1000EN6thrust24THRUST_300001_SM_1000_NS6detail15normal_iteratorINSD_10device_ptrIfEEEEyS9_fNS7_10__identityEEEvT0_PT3_T1_NS0_13GridEvenShareISN_EET2_T4_
.visible .entry _ZN3cub18CUB_300001_SM_10006detail6reduce18DeviceReduceKernelINS2_10policy_hubIfyN4cuda3std3__44plusIfEEE10Policy1000EN6thrust24THRUST_300001_SM_1000_NS6detail15normal_iteratorINSD_10device_ptrIfEEEEyS9_fNS7_10__identityEEEvT0_PT3_T1_NS0_13GridEvenShareISN_EET2_T4_(
	.param .align 8 .b8 _ZN3cub18CUB_300001_SM_10006detail6reduce18DeviceReduceKernelINS2_10policy_hubIfyN4cuda3std3__44plusIfEEE10Policy1000EN6thrust24THRUST_300001_SM_1000_NS6detail15normal_iteratorINSD_10device_ptrIfEEEEyS9_fNS7_10__identityEEEvT0_PT3_T1_NS0_13GridEvenShareISN_EET2_T4__param_0[8],
	.param .u64 .ptr .align 1 _ZN3cub18CUB_300001_SM_10006detail6reduce18DeviceReduceKernelINS2_10policy_hubIfyN4cuda3std3__44plusIfEEE10Policy1000EN6thrust24THRUST_300001_SM_1000_NS6detail15normal_iteratorINSD_10device_ptrIfEEEEyS9_fNS7_10__identityEEEvT0_PT3_T1_NS0_13GridEvenShareISN_EET2_T4__param_1,
	.param .u64 _ZN3cub18CUB_300001_SM_10006detail6reduce18DeviceReduceKernelINS2_10policy_hubIfyN4cuda3std3__44plusIfEEE10Policy1000EN6thrust24THRUST_300001_SM_1000_NS6detail15normal_iteratorINSD_10device_ptrIfEEEEyS9_fNS7_10__identityEEEvT0_PT3_T1_NS0_13GridEvenShareISN_EET2_T4__param_2,
	.param .align 8 .b8 _ZN3cub18CUB_300001_SM_10006detail6reduce18DeviceReduceKernelINS2_10policy_hubIfyN4cuda3std3__44plusIfEEE10Policy1000EN6thrust24THRUST_300001_SM_1000_NS6detail15normal_iteratorINSD_10device_ptrIfEEEEyS9_fNS7_10__identityEEEvT0_PT3_T1_NS0_13GridEvenShareISN_EET2_T4__param_3[72],
	.param .align 1 .b8 _ZN3cub18CUB_300001_SM_10006detail6reduce18DeviceReduceKernelINS2_10policy_hubIfyN4cuda3std3__44plusIfEEE10Policy1000EN6thrust24THRUST_300001_SM_1000_NS6detail15normal_iteratorINSD_10device_ptrIfEEEEyS9_fNS7_10__identityEEEvT0_PT3_T1_NS0_13GridEvenShareISN_EET2_T4__param_4[1],
	.param .align 1 .b8 _ZN3cub18CUB_300001_SM_10006detail6reduce18DeviceReduceKernelINS2_10policy_hubIfyN4cuda3std3__44plusIfEEE10Policy1000EN6thrust24THRUST_300001_SM_1000_NS6detail15normal_iteratorINSD_10device_ptrIfEEEEyS9_fNS7_10__identityEEEvT0_PT3_T1_NS0_13GridEvenShareISN_EET2_T4__param_5[1]
)
.maxntid 256
{
	.reg .pred 	%p<57>;
	.reg .b16 	%rs<4>;
	.reg .b32 	%r<206>;
	.reg .b32 	%f<324>;
	.reg .b64 	%rd<78>;
	// demoted variable
	.shared .align 4 .b8 _ZZN3cub18CUB_300001_SM_10006detail6reduce18DeviceReduceKernelINS2_10policy_hubIfyN4cuda3std3__44plusIfEEE10Policy1000EN6thrust24THRUST_300001_SM_1000_NS6detail15normal_iteratorINSD_10device_ptrIfEEEEyS9_fNS7_10__identityEEEvT0_PT3_T1_NS0_13GridEvenShareISN_EET2_T4_E12temp_storage[44];
	ld.param.u64 	%rd1, [_ZN3cub18CUB_300001_SM_10006detail6reduce18DeviceReduceKernelINS2_10policy_hubIfyN4cuda3std3__44plusIfEEE10Policy1000EN6thrust24THRUST_300001_SM_1000_NS6detail15normal_iteratorINSD_10device_ptrIfEEEEyS9_fNS7_10__identityEEEvT0_PT3_T1_NS0_13GridEvenShareISN_EET2_T4__param_3+32];
	ld.param.u32 	%r1, [_ZN3cub18CUB_300001_SM_10006detail6reduce18DeviceReduceKernelINS2_10policy_hubIfyN4cuda3std3__44plusIfEEE10Policy1000EN6thrust24THRUST_300001_SM_1000_NS6detail15normal_iteratorINSD_10device_ptrIfEEEEyS9_fNS7_10__identityEEEvT0_PT3_T1_NS0_13GridEvenShareISN_EET2_T4__param_3+40];
	ld.param.u64 	%rd25, [_ZN3cub18CUB_300001_SM_10006detail6reduce18DeviceReduceKernelINS2_10policy_hubIfyN4cuda3std3__44plusIfEEE10Policy1000EN6thrust24THRUST_300001_SM_1000_NS6detail15normal_iteratorINSD_10device_ptrIfEEEEyS9_fNS7_10__identityEEEvT0_PT3_T1_NS0_13GridEvenShareISN_EET2_T4__param_0];
	cvta.to.global.u64 	%rd2, %rd25;
	mov.u32 	%r2, %ctaid.x;
	shl.b32 	%r50, %r1, 12;
	cvt.s64.s32 	%rd3, %r50;
	shl.b32 	%r51, %r2, 12;
	cvt.u64.u32 	%rd4, %r51;
	sub.s64 	%rd5, %rd1, %rd4;
	setp.gt.u64 	%p1, %rd5, 4095;
	@%p1 bra 	$L__BB10_25;
	cvt.u32.u64 	%r112, %rd4;
	cvt.u32.u64 	%r3, %rd1;
	sub.s32 	%r4, %r3, %r112;
	mov.u32 	%r5, %tid.x;
	setp.ge.s32 	%p23, %r5, %r4;
	mov.f32 	%f312, 0f00000000;
	mov.u32 	%r193, %r5;
	@%p23 bra 	$L__BB10_3;
	add.s32 	%r114, %r112, %r5;
	mul.wide.u32 	%rd51, %r114, 4;
	add.s64 	%rd52, %rd2, %rd51;
	ld.global.f32 	%f312, [%rd52];
	add.s32 	%r193, %r5, 256;
$L__BB10_3:
	setp.ge.s32 	%p24, %r193, %r4;
	@%p24 bra 	$L__BB10_16;
	not.b32 	%r116, %r193;
	add.s32 	%r117, %r116, %r3;
	sub.s32 	%r118, %r117, %r112;
	shr.u32 	%r119, %r118, 8;
	add.s32 	%r8, %r119, 1;
	and.b32  	%r9, %r8, 15;
	setp.lt.u32 	%p25, %r118, 3840;
	@%p25 bra 	$L__BB10_7;
	and.b32  	%r120, %r8, 33554416;
	neg.s32 	%r191, %r120;
	mul.wide.u32 	%rd53, %r2, 16384;
	mul.wide.u32 	%rd54, %r193, 4;
	or.b64  	%rd55, %rd53, %rd54;
	add.s64 	%rd56, %rd55, %rd2;
	add.s64 	%rd72, %rd56, 8192;
$L__BB10_6:
	.pragma "nounroll";
	ld.global.f32 	%f187, [%rd72+-8192];
	add.f32 	%f188, %f312, %f187;
	ld.global.f32 	%f189, [%rd72+-7168];
	add.f32 	%f190, %f188, %f189;
	ld.global.f32 	%f191, [%rd72+-6144];
	add.f32 	%f192, %f190, %f191;
	ld.global.f32 	%f193, [%rd72+-5120];
	add.f32 	%f194, %f192, %f193;
	ld.global.f32 	%f195, [%rd72+-4096];
	add.f32 	%f196, %f194, %f195;
	ld.global.f32 	%f197, [%rd72+-3072];
	add.f32 	%f198, %f196, %f197;
	ld.global.f32 	%f199, [%rd72+-2048];
	add.f32 	%f200, %f198, %f199;
	ld.global.f32 	%f201, [%rd72+-1024];
	add.f32 	%f202, %f200, %f201;
	ld.global.f32 	%f203, [%rd72];
	add.f32 	%f204, %f202, %f203;
	ld.global.f32 	%f205, [%rd72+1024];
	add.f32 	%f206, %f204, %f205;
	ld.global.f32 	%f207, [%rd72+2048];
	add.f32 	%f208, %f206, %f207;
	ld.global.f32 	%f209, [%rd72+3072];
	add.f32 	%f210, %f208, %f209;
	ld.global.f32 	%f211, [%rd72+4096];
	add.f32 	%f212, %f210, %f211;
	ld.global.f32 	%f213, [%rd72+5120];
	add.f32 	%f214, %f212, %f213;
	ld.global.f32 	%f215, [%rd72+6144];
	add.f32 	%f216, %f214, %f215;
	ld.global.f32 	%f217, [%rd72+7168];
	add.f32 	%f312, %f216, %f217;
	add.s32 	%r193, %r193, 4096;
	add.s32 	%r191, %r191, 16;
	add.s64 	%rd72, %rd72, 16384;
	setp.ne.s32 	%p26, %r191, 0;
	@%p26 bra 	$L__BB10_6;
$L__BB10_7:
	setp.eq.s32 	%p27, %r9, 0;
	@%p27 bra 	$L__BB10_16;
	and.b32  	%r16, %r8, 7;
	setp.lt.u32 	%p28, %r9, 8;
	@%p28 bra 	$L__BB10_10;
	cvt.s64.s32 	%rd57, %r193;
	add.s64 	%rd58, %rd57, %rd4;
	shl.b64 	%rd59, %rd58, 2;
	add.s64 	%rd60, %rd2, %rd59;
	ld.global.f32 	%f219, [%rd60];
	add.f32 	%f220, %f312, %f219;
	ld.global.f32 	%f221, [%rd60+1024];
	add.f32 	%f222, %f220, %f221;
	ld.global.f32 	%f223, [%rd60+2048];
	add.f32 	%f224, %f222, %f223;
	ld.global.f32 	%f225, [%rd60+3072];
	add.f32 	%f226, %f224, %f225;
	ld.global.f32 	%f227, [%rd60+4096];
	add.f32 	%f228, %f226, %f227;
	ld.global.f32 	%f229, [%rd60+5120];
	add.f32 	%f230, %f228, %f229;
	ld.global.f32 	%f231, [%rd60+6144];
	add.f32 	%f232, %f230, %f231;
	ld.global.f32 	%f233, [%rd60+7168];
	add.f32 	%f312, %f232, %f233;
	add.s32 	%r193, %r193, 2048;
$L__BB10_10:
	setp.eq.s32 	%p29, %r16, 0;
	@%p29 bra 	$L__BB10_16;
	and.b32  	%r19, %r8, 3;
	setp.lt.u32 	%p30, %r16, 4;
	@%p30 bra 	$L__BB10_13;
	cvt.s64.s32 	%rd61, %r193;
	add.s64 	%rd62, %rd61, %rd4;
	shl.b64 	%rd63, %rd62, 2;
	add.s64 	%rd64, %rd2, %rd63;
	ld.global.f32 	%f235, [%rd64];
	add.f32 	%f236, %f312, %f235;
	ld.global.f32 	%f237, [%rd64+1024];
	add.f32 	%f238, %f236, %f237;
	ld.global.f32 	%f239, [%rd64+2048];
	add.f32 	%f240, %f238, %f239;
	ld.global.f32 	%f241, [%rd64+3072];
	add.f32 	%f312, %f240, %f241;
	add.s32 	%r193, %r193, 1024;
$L__BB10_13:
	setp.eq.s32 	%p31, %r19, 0;
	@%p31 bra 	$L__BB10_16;
	mul.wide.u32 	%rd65, %r2, 16384;
	add.s64 	%rd9, %rd2, %rd65;
	neg.s32 	%r196, %r19;
$L__BB10_15:
	.pragma "nounroll";
	mul.wide.s32 	%rd66, %r193, 4;
	add.s64 	%rd67, %rd9, %rd66;
	ld.global.f32 	%f242, [%rd67];
	add.f32 	%f312, %f312, %f242;
	add.s32 	%r193, %r193, 256;
	add.s32 	%r196, %r196, 1;
	setp.ne.s32 	%p32, %r196, 0;
	@%p32 bra 	$L__BB10_15;
$L__BB10_16:
	setp.lt.s32 	%p33, %r4, 256;
	@%p33 bra 	$L__BB10_21;
	// begin inline asm
	mov.u32 %r159, %laneid;
	// end inline asm
	mov.b32 	%r161, %f312;
	mov.b32 	%r162, 1;
	mov.b32 	%r183, 31;
	mov.b32 	%r184, -1;
	// begin inline asm
	shfl.sync.down.b32 %r160, %r161, %r162, %r183, %r184;
	// end inline asm
	setp.gt.s32 	%p49, %r159, 30;
	mov.b32 	%f277, %r160;
	add.f32 	%f278, %f312, %f277;
	selp.f32 	%f279, %f312, %f278, %p49;
	mov.b32 	%r166, %f279;
	mov.b32 	%r167, 2;
	// begin inline asm
	shfl.sync.down.b32 %r165, %r166, %r167, %r183, %r184;
	// end inline asm
	setp.gt.s32 	%p50, %r159, 29;
	mov.b32 	%f280, %r165;
	add.f32 	%f281, %f279, %f280;
	selp.f32 	%f282, %f279, %f281, %p50;
	mov.b32 	%r171, %f282;
	mov.b32 	%r172, 4;
	// begin inline asm
	shfl.sync.down.b32 %r170, %r171, %r172, %r183, %r184;
	// end inline asm
	setp.gt.s32 	%p51, %r159, 27;
	mov.b32 	%f283, %r170;
	add.f32 	%f284, %f282, %f283;
	selp.f32 	%f285, %f282, %f284, %p51;
	mov.b32 	%r176, %f285;
	mov.b32 	%r177, 8;
	// begin inline asm
	shfl.sync.down.b32 %r175, %r176, %r177, %r183, %r184;
	// end inline asm
	setp.gt.s32 	%p52, %r159, 23;
	mov.b32 	%f286, %r175;
	add.f32 	%f287, %f285, %f286;
	selp.f32 	%f288, %f285, %f287, %p52;
	mov.b32 	%r181, %f288;
	mov.b32 	%r182, 16;
	// begin inline asm
	shfl.sync.down.b32 %r180, %r181, %r182, %r183, %r184;
	// end inline asm
	setp.gt.s32 	%p53, %r159, 15;
	mov.b32 	%f289, %r180;
	add.f32 	%f16, %f288, %f289;
	selp.f32 	%f323, %f288, %f16, %p53;
	setp.ne.s32 	%p54, %r159, 0;
	@%p54 bra 	$L__BB10_19;
	shr.u32 	%r185, %r5, 3;
	and.b32  	%r186, %r185, 124;
	mov.u32 	%r187, _ZZN3cub18CUB_300001_SM_10006detail6reduce18DeviceReduceKernelINS2_10policy_hubIfyN4cuda3std3__44plusIfEEE10Policy1000EN6thrust24THRUST_300001_SM_1000_NS6detail15normal_iteratorINSD_10device_ptrIfEEEEyS9_fNS7_10__identityEEEvT0_PT3_T1_NS0_13GridEvenShareISN_EET2_T4_E12temp_storage;
	add.s32 	%r188, %r187, %r186;
	st.shared.f32 	[%r188+8], %f16;
$L__BB10_19:
	bar.sync 	0;
	setp.ne.s32 	%p55, %r5, 0;
	@%p55 bra 	$L__BB10_46;
	ld.shared.f32 	%f290, [_ZZN3cub18CUB_300001_SM_10006detail6reduce18DeviceReduceKernelINS2_10policy_hubIfyN4cuda3std3__44plusIfEEE10Policy1000EN6thrust24THRUST_300001_SM_1000_NS6detail15normal_iteratorINSD_10device_ptrIfEEEEyS9_fNS7_10__identityEEEvT0_PT3_T1_NS0_13GridEvenShareISN_EET2_T4_E12temp_storage+12];
	add.f32 	%f291, %f323, %f290;
	ld.shared.f32 	%f292, [_ZZN3cub18CUB_300001_SM_10006detail6reduce18DeviceReduceKernelINS2_10policy_hubIfyN4cuda3std3__44plusIfEEE10Policy1000EN6thrust24THRUST_300001_SM_1000_NS6detail15normal_iteratorINSD_10device_ptrIfEEEEyS9_fNS7_10__identityEEEvT0_PT3_T1_NS0_13GridEvenShareISN_EET2_T4_E12temp_storage+16];
	add.f32 	%f293, %f291, %f292;
	ld.shared.f32 	%f294, [_ZZN3cub18CUB_300001_SM_10006detail6reduce18DeviceReduceKernelINS2_10policy_hubIfyN4cuda3std3__44plusIfEEE10Policy1000EN6thrust24THRUST_300001_SM_1000_NS6detail15normal_iteratorINSD_10device_ptrIfEEEEyS9_fNS7_10__identityEEEvT0_PT3_T1_NS0_13GridEvenShareISN_EET2_T4_E12temp_storage+20];
	add.f32 	%f295, %f293, %f294;
	ld.shared.f32 	%f296, [_ZZN3cub18CUB_300001_SM_10006detail6reduce18DeviceReduceKernelINS2_10policy_hubIfyN4cuda3std3__44plusIfEEE10Policy1000EN6thrust24THRUST_300001_SM_1000_NS6detail15normal_iteratorINSD_10device_ptrIfEEEEyS9_fNS7_10__identityEEEvT0_PT3_T1_NS0_13GridEvenShareISN_EET2_T4_E12temp_storage+24];
	add.f32 	%f297, %f295, %f296;
	ld.shared.f32 	%f298, [_ZZN3cub18CUB_300001_SM_10006detail6reduce18DeviceReduceKernelINS2_10policy_hubIfyN4cuda3std3__44plusIfEEE10Policy1000EN6thrust24THRUST_300001_SM_1000_NS6detail15normal_iteratorINSD_10device_ptrIfEEEEyS9_fNS7_10__identityEEEvT0_PT3_T1_NS0_13GridEvenShareISN_EET2_T4_E12temp_storage+28];
	add.f32 	%f299, %f297, %f298;
	ld.shared.f32 	%f300, [_ZZN3cub18CUB_300001_SM_10006detail6reduce18DeviceReduceKernelINS2_10policy_hubIfyN4cuda3std3__44plusIfEEE10Policy1000EN6thrust24THRUST_300001_SM_1000_NS6detail15normal_iteratorINSD_10device_ptrIfEEEEyS9_fNS7_10__identityEEEvT0_PT3_T1_NS0_13GridEvenShareISN_EET2_T4_E12temp_storage+32];
	add.f32 	%f301, %f299, %f300;
	ld.shared.f32 	%f302, [_ZZN3cub18CUB_300001_SM_10006detail6reduce18DeviceReduceKernelINS2_10policy_hubIfyN4cuda3std3__44plusIfEEE10Policy1000EN6thrust24THRUST_300001_SM_1000_NS6detail15normal_iteratorINSD_10device_ptrIfEEEEyS9_fNS7_10__identityEEEvT0_PT3_T1_NS0_13GridEvenShareISN_EET2_T4_E12temp_storage+36];
	add.f32 	%f323, %f301, %f302;
	bra.uni 	$L__BB10_46;
$L__BB10_21:
	// begin inline asm
	mov.u32 %r121, %laneid;
	// end inline asm
	and.b32  	%r147, %r5, 992;
	add.s32 	%r148, %r147, 32;
	setp.gt.s32 	%p34, %r148, %r4;
	not.b32 	%r149, %r147;
	add.s32 	%r150, %r4, %r149;
	selp.b32 	%r145, %r150, 31, %p34;
	mov.b32 	%r123, %f312;
	mov.b32 	%r124, 1;
	mov.b32 	%r146, -1;
	// begin inline asm
	shfl.sync.down.b32 %r122, %r123, %r124, %r145, %r146;
	// end inline asm
	setp.lt.s32 	%p35, %r121, %r145;
	mov.b32 	%f243, %r122;
	add.f32 	%f244, %f312, %f243;
	selp.f32 	%f245, %f244, %f312, %p35;
	mov.b32 	%r128, %f245;
	mov.b32 	%r129, 2;
	// begin inline asm
	shfl.sync.down.b32 %r127, %r128, %r129, %r145, %r146;
	// end inline asm
	add.s32 	%r151, %r121, 2;
	setp.gt.s32 	%p36, %r151, %r145;
	mov.b32 	%f246, %r127;
	add.f32 	%f247, %f245, %f246;
	selp.f32 	%f248, %f245, %f247, %p36;
	mov.b32 	%r133, %f248;
	mov.b32 	%r134, 4;
	// begin inline asm
	shfl.sync.down.b32 %r132, %r133, %r134, %r145, %r146;
	// end inline asm
	add.s32 	%r152, %r121, 4;
	setp.gt.s32 	%p37, %r152, %r145;
	mov.b32 	%f249, %r132;
	add.f32 	%f250, %f248, %f249;
	selp.f32 	%f251, %f248, %f250, %p37;
	mov.b32 	%r138, %f251;
	mov.b32 	%r139, 8;
	// begin inline asm
	shfl.sync.down.b32 %r137, %r138, %r139, %r145, %r146;
	// end inline asm
	add.s32 	%r153, %r121, 8;
	setp.gt.s32 	%p38, %r153, %r145;
	mov.b32 	%f252, %r137;
	add.f32 	%f253, %f251, %f252;
	selp.f32 	%f254, %f251, %f253, %p38;
	mov.b32 	%r143, %f254;
	mov.b32 	%r144, 16;
	// begin inline asm
	shfl.sync.down.b32 %r142, %r143, %r144, %r145, %r146;
	// end inline asm
	add.s32 	%r154, %r121, 16;
	setp.gt.s32 	%p39, %r154, %r145;
	mov.b32 	%f255, %r142;
	add.f32 	%f256, %f254, %f255;
	selp.f32 	%f323, %f254, %f256, %p39;
	setp.ne.s32 	%p40, %r121, 0;
	@%p40 bra 	$L__BB10_23;
	shr.u32 	%r155, %r5, 3;
	and.b32  	%r156, %r155, 124;
	mov.u32 	%r157, _ZZN3cub18CUB_300001_SM_10006detail6reduce18DeviceReduceKernelINS2_10policy_hubIfyN4cuda3std3__44plusIfEEE10Policy1000EN6thrust24THRUST_300001_SM_1000_NS6detail15normal_iteratorINSD_10device_ptrIfEEEEyS9_fNS7_10__identityEEEvT0_PT3_T1_NS0_13GridEvenShareISN_EET2_T4_E12temp_storage;
	add.s32 	%r158, %r157, %r156;
	st.shared.f32 	[%r158+8], %f323;
$L__BB10_23:
	bar.sync 	0;
	setp.ne.s32 	%p41, %r5, 0;
	@%p41 bra 	$L__BB10_46;
	setp.gt.s32 	%p42, %r4, 32;
	ld.shared.f32 	%f257, [_ZZN3cub18CUB_300001_SM_10006detail6reduce18DeviceReduceKernelINS2_10policy_hubIfyN4cuda3std3__44plusIfEEE10Policy1000EN6thrust24THRUST_300001_SM_1000_NS6detail15normal_iteratorINSD_10device_ptrIfEEEEyS9_fNS7_10__identityEEEvT0_PT3_T1_NS0_13GridEvenShareISN_EET2_T4_E12temp_storage+12];
	add.f32 	%f258, %f323, %f257;
	selp.f32 	%f259, %f258, %f323, %p42;
	setp.gt.s32 	%p43, %r4, 64;
	ld.shared.f32 	%f260, [_ZZN3cub18CUB_300001_SM_10006detail6reduce18DeviceReduceKernelINS2_10policy_hubIfyN4cuda3std3__44plusIfEEE10Policy1000EN6thrust24THRUST_300001_SM_1000_NS6detail15normal_iteratorINSD_10device_ptrIfEEEEyS9_fNS7_10__identityEEEvT0_PT3_T1_NS0_13GridEvenShareISN_EET2_T4_E12temp_storage+16];
	add.f32 	%f261, %f260, %f259;
	selp.f32 	%f262, %f261, %f259, %p43;
	setp.gt.s32 	%p44, %r4, 96;
	ld.shared.f32 	%f263, [_ZZN3cub18CUB_300001_SM_10006detail6reduce18DeviceReduceKernelINS2_10policy_hubIfyN4cuda3std3__44plusIfEEE10Policy1000EN6thrust24THRUST_300001_SM_1000_NS6detail15normal_iteratorINSD_10device_ptrIfEEEEyS9_fNS7_10__identityEEEvT0_PT3_T1_NS0_13GridEvenShareISN_EET2_T4_E12temp_storage+20];
	add.f32 	%f264, %f263, %f262;
	selp.f32 	%f265, %f264, %f262, %p44;
	setp.gt.s32 	%p45, %r4, 128;
	ld.shared.f32 	%f266, [_ZZN3cub18CUB_300001_SM_10006detail6reduce18DeviceReduceKernelINS2_10policy_hubIfyN4cuda3std3__44plusIfEEE10Policy1000EN6thrust24THRUST_300001_SM_1000_NS6detail15normal_iteratorINSD_10device_ptrIfEEEEyS9_fNS7_10__identityEEEvT0_PT3_T1_NS0_13GridEvenShareISN_EET2_T4_E12temp_storage+24];
	add.f32 	%f267, %f266, %f265;
	selp.f32 	%f268, %f267, %f265, %p45;
	setp.gt.s32 	%p46, %r4, 160;
	ld.shared.f32 	%f269, [_ZZN3cub18CUB_300001_SM_10006detail6reduce18DeviceReduceKernelINS2_10policy_hubIfyN4cuda3std3__44plusIfEEE10Policy1000EN6thrust24THRUST_300001_SM_1000_NS6detail15normal_iteratorINSD_10device_ptrIfEEEEyS9_fNS7_10__identityEEEvT0_PT3_T1_NS0_13GridEvenShareISN_EET2_T4_E12temp_storage+28];
	add.f32 	%f270, %f269, %f268;
	selp.f32 	%f271, %f270, %f268, %p46;
	setp.gt.s32 	%p47, %r4, 192;
	ld.shared.f32 	%f272, [_ZZN3cub18CUB_300001_SM_10006detail6reduce18DeviceReduceKernelINS2_10policy_hubIfyN4cuda3std3__44plusIfEEE10Policy1000EN6thrust24THRUST_300001_SM_1000_NS6detail15normal_iteratorINSD_10device_ptrIfEEEEyS9_fNS7_10__identityEEEvT0_PT3_T1_NS0_13GridEvenShareISN_EET2_T4_E12temp_storage+32];
	add.f32 	%f273, %f272, %f271;
	selp.f32 	%f274, %f273, %f271, %p47;
	setp.gt.s32 	%p48, %r4, 224;
	ld.shared.f32 	%f275, [_ZZN3cub18CUB_300001_SM_10006detail6reduce18DeviceReduceKernelINS2_10policy_hubIfyN4cuda3std3__44plusIfEEE10Policy1000EN6thrust24THRUST_300001_SM_1000_NS6detail15normal_iteratorINSD_10device_ptrIfEEEEyS9_fNS7_10__identityEEEvT0_PT3_T1_NS0_13GridEvenShareISN_EET2_T4_E12temp_storage+36];
	add.f32 	%f276, %f275, %f274;
	selp.f32 	%f323, %f276, %f274, %p48;
	bra.uni 	$L__BB10_46;
$L__BB10_25:
	cvt.u32.u64 	%r52, %rd4;
	mov.u32 	%r27, %tid.x;
	add.s32 	%r53, %r27, %r52;
	mul.wide.u32 	%rd26, %r53, 4;
	add.s64 	%rd27, %rd2, %rd26;
	ld.global.f32 	%f41, [%rd27];
	ld.global.f32 	%f42, [%rd27+1024];
	ld.global.f32 	%f43, [%rd27+2048];
	ld.global.f32 	%f44, [%rd27+3072];
	ld.global.f32 	%f45, [%rd27+4096];
	ld.global.f32 	%f46, [%rd27+5120];
	ld.global.f32 	%f47, [%rd27+6144];
	ld.global.f32 	%f48, [%rd27+7168];
	ld.global.f32 	%f49, [%rd27+8192];
	ld.global.f32 	%f50, [%rd27+9216];
	ld.global.f32 	%f51, [%rd27+10240];
	ld.global.f32 	%f52, [%rd27+11264];
	ld.global.f32 	%f53, [%rd27+12288];
	ld.global.f32 	%f54, [%rd27+13312];
	ld.global.f32 	%f55, [%rd27+14336];
	ld.global.f32 	%f56, [%rd27+15360];
	add.f32 	%f57, %f41, %f42;
	add.f32 	%f58, %f43, %f44;
	add.f32 	%f59, %f45, %f46;
	add.f32 	%f60, %f47, %f48;
	add.f32 	%f61, %f49, %f50;
	add.f32 	%f62, %f51, %f52;
	add.f32 	%f63, %f53, %f54;
	add.f32 	%f64, %f55, %f56;
	add.f32 	%f65, %f57, %f58;
	add.f32 	%f66, %f59, %f60;
	add.f32 	%f67, %f61, %f62;
	add.f32 	%f68, %f63, %f64;
	add.f32 	%f69, %f65, %f66;
	add.f32 	%f70, %f67, %f68;
	add.f32 	%f322, %f69, %f70;
	setp.lt.u64 	%p2, %rd5, %rd3;
	@%p2 bra 	$L__BB10_42;
	cvt.u32.u64 	%r55, %rd3;
	cvt.u64.u32 	%rd28, %r27;
	add.s64 	%rd74, %rd4, %rd3;
	cvt.u32.u64 	%r28, %rd1;
	not.b32 	%r57, %r27;
	add.s32 	%r58, %r57, %r28;
	sub.s32 	%r59, %r58, %r55;
	sub.s32 	%r198, %r59, %r52;
	add.s64 	%rd29, %rd74, %rd28;
	shl.b64 	%rd30, %rd29, 2;
	add.s64 	%rd31, %rd30, %rd2;
	add.s64 	%rd73, %rd31, 8192;
	mov.b32 	%r199, 0;
	shl.b32 	%r60, %r1, 12;
	mov.u64 	%rd75, %rd4;
$L__BB10_27:
	cvt.s64.s32 	%rd15, %r60;
	add.s64 	%rd75, %rd75, %rd15;
	add.s64 	%rd32, %rd1, -4096;
	setp.gt.u64 	%p3, %rd75, %rd32;
	@%p3 bra 	$L__BB10_29;
	shl.b32 	%r61, %r1, 12;
	cvt.s64.s32 	%rd33, %r61;
	cvt.u64.u32 	%rd34, %r27;
	add.s64 	%rd35, %rd75, %rd34;
	shl.b64 	%rd36, %rd35, 2;
	add.s64 	%rd37, %rd2, %rd36;
	ld.global.f32 	%f71, [%rd37];
	ld.global.f32 	%f72, [%rd37+1024];
	ld.global.f32 	%f73, [%rd37+2048];
	ld.global.f32 	%f74, [%rd37+3072];
	ld.global.f32 	%f75, [%rd37+4096];
	ld.global.f32 	%f76, [%rd37+5120];
	ld.global.f32 	%f77, [%rd37+6144];
	ld.global.f32 	%f78, [%rd37+7168];
	ld.global.f32 	%f79, [%rd37+8192];
	ld.global.f32 	%f80, [%rd37+9216];
	ld.global.f32 	%f81, [%rd37+10240];
	ld.global.f32 	%f82, [%rd37+11264];
	ld.global.f32 	%f83, [%rd37+12288];
	ld.global.f32 	%f84, [%rd37+13312];
	ld.global.f32 	%f85, [%rd37+14336];
	ld.global.f32 	%f86, [%rd37+15360];
	add.f32 	%f87, %f322, %f71;
	add.f32 	%f88, %f72, %f73;
	add.f32 	%f89, %f74, %f75;
	add.f32 	%f90, %f76, %f77;
	add.f32 	%f91, %f78, %f79;
	add.f32 	%f92, %f80, %f81;
	add.f32 	%f93, %f82, %f83;
	add.f32 	%f94, %f84, %f85;
	add.f32 	%f95, %f87, %f88;
	add.f32 	%f96, %f89, %f90;
	add.f32 	%f97, %f91, %f92;
	add.f32 	%f98, %f93, %f94;
	add.f32 	%f99, %f95, %f96;
	add.f32 	%f100, %f97, %f98;
	add.f32 	%f101, %f99, %f100;
	add.f32 	%f322, %f101, %f86;
	sub.s64 	%rd38, %rd1, %rd75;
	setp.lt.u64 	%p4, %rd38, %rd33;
	add.s32 	%r199, %r199, 1;
	add.s64 	%rd74, %rd74, %rd33;
	sub.s32 	%r198, %r198, %r61;
	mul.wide.s32 	%rd39, %r61, 4;
	add.s64 	%rd73, %rd73, %rd39;
	@%p4 bra 	$L__BB10_42;
	bra.uni 	$L__BB10_27;
$L__BB10_29:
	setp.le.u64 	%p5, %rd1, %rd75;
	cvt.u32.u64 	%r62, %rd75;
	cvt.u32.u64 	%r63, %rd1;
	sub.s32 	%r64, %r63, %r62;
	setp.ge.s32 	%p6, %r27, %r64;
	or.pred  	%p7, %p5, %p6;
	@%p7 bra 	$L__BB10_42;
	cvt.u32.u64 	%r66, %rd15;
	cvt.u32.u64 	%r67, %rd4;
	not.b32 	%r68, %r27;
	add.s32 	%r69, %r68, %r28;
	add.s32 	%r70, %r66, %r67;
	sub.s32 	%r71, %r69, %r70;
	mul.lo.s32 	%r72, %r1, %r199;
	shl.b32 	%r73, %r72, 12;
	sub.s32 	%r74, %r71, %r73;
	shr.u32 	%r75, %r74, 8;
	add.s32 	%r34, %r75, 1;
	and.b32  	%r35, %r34, 15;
	setp.lt.u32 	%p8, %r74, 3840;
	mov.u32 	%r202, %r27;
	@%p8 bra 	$L__BB10_33;
	shr.u32 	%r76, %r198, 8;
	add.s32 	%r77, %r76, 1;
	and.b32  	%r78, %r77, 33554416;
	neg.s32 	%r200, %r78;
	mov.u32 	%r202, %r27;
$L__BB10_32:
	.pragma "nounroll";
	ld.global.f32 	%f103, [%rd73+-8192];
	add.f32 	%f104, %f322, %f103;
	ld.global.f32 	%f105, [%rd73+-7168];
	add.f32 	%f106, %f104, %f105;
	ld.global.f32 	%f107, [%rd73+-6144];
	add.f32 	%f108, %f106, %f107;
	ld.global.f32 	%f109, [%rd73+-5120];
	add.f32 	%f110, %f108, %f109;
	ld.global.f32 	%f111, [%rd73+-4096];
	add.f32 	%f112, %f110, %f111;
	ld.global.f32 	%f113, [%rd73+-3072];
	add.f32 	%f114, %f112, %f113;
	ld.global.f32 	%f115, [%rd73+-2048];
	add.f32 	%f116, %f114, %f115;
	ld.global.f32 	%f117, [%rd73+-1024];
	add.f32 	%f118, %f116, %f117;
	ld.global.f32 	%f119, [%rd73];
	add.f32 	%f120, %f118, %f119;
	ld.global.f32 	%f121, [%rd73+1024];
	add.f32 	%f122, %f120, %f121;
	ld.global.f32 	%f123, [%rd73+2048];
	add.f32 	%f124, %f122, %f123;
	ld.global.f32 	%f125, [%rd73+3072];
	add.f32 	%f126, %f124, %f125;
	ld.global.f32 	%f127, [%rd73+4096];
	add.f32 	%f128, %f126, %f127;
	ld.global.f32 	%f129, [%rd73+5120];
	add.f32 	%f130, %f128, %f129;
	ld.global.f32 	%f131, [%rd73+6144];
	add.f32 	%f132, %f130, %f131;
	ld.global.f32 	%f133, [%rd73+7168];
	add.f32 	%f322, %f132, %f133;
	add.s32 	%r202, %r202, 4096;
	add.s32 	%r200, %r200, 16;
	add.s64 	%rd73, %rd73, 16384;
	setp.ne.s32 	%p9, %r200, 0;
	@%p9 bra 	$L__BB10_32;
$L__BB10_33:
	setp.eq.s32 	%p10, %r35, 0;
	@%p10 bra 	$L__BB10_42;
	and.b32  	%r42, %r34, 7;
	setp.lt.u32 	%p11, %r35, 8;
	@%p11 bra 	$L__BB10_36;
	cvt.u64.u32 	%rd40, %r202;
	add.s64 	%rd41, %rd75, %rd40;
	shl.b64 	%rd42, %rd41, 2;
	add.s64 	%rd43, %rd2, %rd42;
	ld.global.f32 	%f135, [%rd43];
	add.f32 	%f136, %f322, %f135;
	ld.global.f32 	%f137, [%rd43+1024];
	add.f32 	%f138, %f136, %f137;
	ld.global.f32 	%f139, [%rd43+2048];
	add.f32 	%f140, %f138, %f139;
	ld.global.f32 	%f141, [%rd43+3072];
	add.f32 	%f142, %f140, %f141;
	ld.global.f32 	%f143, [%rd43+4096];
	add.f32 	%f144, %f142, %f143;
	ld.global.f32 	%f145, [%rd43+5120];
	add.f32 	%f146, %f144, %f145;
	ld.global.f32 	%f147, [%rd43+6144];
	add.f32 	%f148, %f146, %f147;
	ld.global.f32 	%f149, [%rd43+7168];
	add.f32 	%f322, %f148, %f149;
	add.s32 	%r202, %r202, 2048;
$L__BB10_36:
	setp.eq.s32 	%p12, %r42, 0;
	@%p12 bra 	$L__BB10_42;
	setp.lt.u32 	%p13, %r42, 4;
	@%p13 bra 	$L__BB10_39;
	cvt.u64.u32 	%rd44, %r202;
	add.s64 	%rd45, %rd75, %rd44;
	shl.b64 	%rd46, %rd45, 2;
	add.s64 	%rd47, %rd2, %rd46;
	ld.global.f32 	%f151, [%rd47];
	add.f32 	%f152, %f322, %f151;
	ld.global.f32 	%f153, [%rd47+1024];
	add.f32 	%f154, %f152, %f153;
	ld.global.f32 	%f155, [%rd47+2048];
	add.f32 	%f156, %f154, %f155;
	ld.global.f32 	%f157, [%rd47+3072];
	add.f32 	%f322, %f156, %f157;
	add.s32 	%r202, %r202, 1024;
$L__BB10_39:
	and.b32  	%r79, %r34, 3;
	setp.eq.s32 	%p14, %r79, 0;
	@%p14 bra 	$L__BB10_42;
	cvt.u64.u32 	%rd48, %r202;
	add.s64 	%rd49, %rd48, %rd74;
	shl.b64 	%rd50, %rd49, 2;
	add.s64 	%rd77, %rd2, %rd50;
	cvt.u16.u32 	%rs1, %r198;
	shr.u16 	%rs2, %rs1, 8;
	add.s16 	%rs3, %rs2, 1;
	cvt.u32.u16 	%r80, %rs3;
	and.b32  	%r81, %r80, 3;
	neg.s32 	%r205, %r81;
$L__BB10_41:
	.pragma "nounroll";
	ld.global.f32 	%f158, [%rd77];
	add.f32 	%f322, %f322, %f158;
	add.s64 	%rd77, %rd77, 1024;
	add.s32 	%r205, %r205, 1;
	setp.ne.s32 	%p15, %r205, 0;
	@%p15 bra 	$L__BB10_41;
$L__BB10_42:
	// begin inline asm
	mov.u32 %r82, %laneid;
	// end inline asm
	mov.b32 	%r84, %f322;
	mov.b32 	%r85, 1;
	mov.b32 	%r106, 31;
	mov.b32 	%r107, -1;
	// begin inline asm
	shfl.sync.down.b32 %r83, %r84, %r85, %r106, %r107;
	// end inline asm
	setp.gt.s32 	%p16, %r82, 30;
	mov.b32 	%f159, %r83;
	add.f32 	%f160, %f322, %f159;
	selp.f32 	%f161, %f322, %f160, %p16;
	mov.b32 	%r89, %f161;
	mov.b32 	%r90, 2;
	// begin inline asm
	shfl.sync.down.b32 %r88, %r89, %r90, %r106, %r107;
	// end inline asm
	setp.gt.s32 	%p17, %r82, 29;
	mov.b32 	%f162, %r88;
	add.f32 	%f163, %f161, %f162;
	selp.f32 	%f164, %f161, %f163, %p17;
	mov.b32 	%r94, %f164;
	mov.b32 	%r95, 4;
	// begin inline asm
	shfl.sync.down.b32 %r93, %r94, %r95, %r106, %r107;
	// end inline asm
	setp.gt.s32 	%p18, %r82, 27;
	mov.b32 	%f165, %r93;
	add.f32 	%f166, %f164, %f165;
	selp.f32 	%f167, %f164, %f166, %p18;
	mov.b32 	%r99, %f167;
	mov.b32 	%r100, 8;
	// begin inline asm
	shfl.sync.down.b32 %r98, %r99, %r100, %r106, %r107;
	// end inline asm
	setp.gt.s32 	%p19, %r82, 23;
	mov.b32 	%f168, %r98;
	add.f32 	%f169, %f167, %f168;
	selp.f32 	%f170, %f167, %f169, %p19;
	mov.b32 	%r104, %f170;
	mov.b32 	%r105, 16;
	// begin inline asm
	shfl.sync.down.b32 %r103, %r104, %r105, %r106, %r107;
	// end inline asm
	setp.gt.s32 	%p20, %r82, 15;
	mov.b32 	%f171, %r103;
	add.f32 	%f37, %f170, %f171;
	selp.f32 	%f323, %f170, %f37, %p20;
	setp.ne.s32 	%p21, %r82, 0;
	@%p21 bra 	$L__BB10_44;
	shr.u32 	%r108, %r27, 3;
	and.b32  	%r109, %r108, 124;
	mov.u32 	%r110, _ZZN3cub18CUB_300001_SM_10006detail6reduce18DeviceReduceKernelINS2_10policy_hubIfyN4cuda3std3__44plusIfEEE10Policy1000EN6thrust24THRUST_300001_SM_1000_NS6detail15normal_iteratorINSD_10device_ptrIfEEEEyS9_fNS7_10__identityEEEvT0_PT3_T1_NS0_13GridEvenShareISN_EET2_T4_E12temp_storage;
	add.s32 	%r111, %r110, %r109;
	st.shared.f32 	[%r111+8], %f37;
$L__BB10_44:
	bar.sync 	0;
	setp.ne.s32 	%p22, %r27, 0;
	@%p22 bra 	$L__BB10_46;
	ld.shared.f32 	%f172, [_ZZN3cub18CUB_300001_SM_10006detail6reduce18DeviceReduceKernelINS2_10policy_hubIfyN4cuda3std3__44plusIfEEE10Policy1000EN6thrust24THRUST_300001_SM_1000_NS6detail15normal_iteratorINSD_10device_ptrIfEEEEyS9_fNS7_10__identityEEEvT0_PT3_T1_NS0_13GridEvenShareISN_EET2_T4_E12temp_storage+12];
	add.f32 	%f173, %f323, %f172;
	ld.shared.f32 	%f174, [_ZZN3cub18CUB_300001_SM_10006detail6reduce18DeviceReduceKernelINS2_10policy_hubIfyN4cuda3std3__44plusIfEEE10Policy1000EN6thrust24THRUST_300001_SM_1000_NS6detail15normal_iteratorINSD_10device_ptrIfEEEEyS9_fNS7_10__identityEEEvT0_PT3_T1_NS0_13GridEvenShareISN_EET2_T4_E12temp_storage+16];
	add.f32 	%f175, %f173, %f174;
	ld.shared.f32 	%f176, [_ZZN3cub18CUB_300001_SM_10006detail6reduce18DeviceReduceKernelINS2_10policy_hubIfyN4cuda3std3__44plusIfEEE10Policy1000EN6thrust24THRUST_300001_SM_1000_NS6detail15normal_iteratorINSD_10device_ptrIfEEEEyS9_fNS7_10__identityEEEvT0_PT3_T1_NS0_13GridEvenShareISN_EET2_T4_E12temp_storage+20];
	add.f32 	%f177, %f175, %f176;
	ld.shared.f32 	%f178, [_ZZN3cub18CUB_300001_SM_10006detail6reduce18DeviceReduceKernelINS2_10policy_hubIfyN4cuda3std3__44plusIfEEE10Policy1000EN6thrust24THRUST_300001_SM_1000_NS6detail15normal_iteratorINSD_10device_ptrIfEEEEyS9_fNS7_10__identityEEEvT0_PT3_T1_NS0_13GridEvenShareISN_EET2_T4_E12temp_storage+24];
	add.f32 	%f179, %f177, %f178;
	ld.shared.f32 	%f180, [_ZZN3cub18CUB_300001_SM_10006detail6reduce18DeviceReduceKernelINS2_10policy_hubIfyN4cuda3std3__44plusIfEEE10Policy1000EN6thrust24THRUST_300001_SM_1000_NS6detail15normal_iteratorINSD_10device_ptrIfEEEEyS9_fNS7_10__identityEEEvT0_PT3_T1_NS0_13GridEvenShareISN_EET2_T4_E12temp_storage+28];
	add.f32 	%f181, %f179, %f180;
	ld.shared.f32 	%f182, [_ZZN3cub18CUB_300001_SM_10006detail6reduce18DeviceReduceKernelINS2_10policy_hubIfyN4cuda3std3__44plusIfEEE10Policy1000EN6thrust24THRUST_300001_SM_1000_NS6detail15normal_iteratorINSD_10device_ptrIfEEEEyS9_fNS7_10__identityEEEvT0_PT3_T1_NS0_13GridEvenShareISN_EET2_T4_E12temp_storage+32];
	add.f32 	%f183, %f181, %f182;
	ld.shared.f32 	%f184, [_ZZN3cub18CUB_300001_SM_10006detail6reduce18DeviceReduceKernelINS2_10policy_hubIfyN4cuda3std3__44plusIfEEE10Policy1000EN6thrust24THRUST_300001_SM_1000_NS6detail15normal_iteratorINSD_10device_ptrIfEEEEyS9_fNS7_10__identityEEEvT0_PT3_T1_NS0_13GridEvenShareISN_EET2_T4_E12temp_storage+36];
	add.f32 	%f323, %f183, %f184;
$L__BB10_46:
	mov.u32 	%r189, %tid.x;
	setp.ne.s32 	%p56, %r189, 0;
	@%p56 bra 	$L__BB10_48;
	ld.param.u64 	%rd71, [_ZN3cub18CUB_300001_SM_10006detail6reduce18DeviceReduceKernelINS2_10policy_hubIfyN4cuda3std3__44plusIfEEE10Policy1000EN6thrust24THRUST_300001_SM_1000_NS6detail15normal_iteratorINSD_10device_ptrIfEEEEyS9_fNS7_10__identityEEEvT0_PT3_T1_NS0_13GridEvenShareISN_EET2_T4__param_1];
	cvta.to.global.u64 	%rd68, %rd71;
	mul.wide.u32 	%rd69, %r2, 4;
	add.s64 	%rd70, %rd68, %rd69;
	st.global.f32 	[%rd70], %f323;
$L__BB10_48:
	ret;

}
	// .globl	_ZN3cub18CUB_300001_SM_10006detail6reduce28DeviceReduceSingleTileKernelINS2_10policy_hubIfyN4cuda3std3__44plusIfEEE10Policy1000EPfSC_iS9_ffNS7_10__identityEEEvT0_T1_T2_T3_T4_T6_
.visible .entry _ZN3cub18CUB_300001_SM_10006detail6reduce28DeviceReduceSingleTileKernelINS2_10policy_hubIfyN4cuda3std3__44plusIfEEE10Policy1000EPfSC_iS9_ffNS7_10__identityEEEvT0_T1_T2_T3_T4_T6_(
	.param .u64 .ptr .align 1 _ZN3cub18CUB_300001_SM_10006detail6reduce28DeviceReduceSingleTileKernelINS2_10policy_hubIfyN4cuda3std3__44plusIfEEE10Policy1000EPfSC_iS9_ffNS7_10__identityEEEvT0_T1_T2_T3_T4_T6__param_0,
	.param .u64 .ptr .align 1 _ZN3cub18CUB_300001_SM_10006detail6reduce28DeviceReduceSingleTileKernelINS2_10policy_hubIfyN4cuda3std3__44plusIfEEE10Policy1000EPfSC_iS9_ffNS7_10__identityEEEvT0_T1_T2_T3_T4_T6__param_1,
	.param .u32 _ZN3cub18CUB_300001_SM_10006detail6reduce28DeviceReduceSingleTileKernelINS2_10policy_hubIfyN4cuda3std3__44plusIfEEE10Policy1000EPfSC_iS9_ffNS7_10__identityEEEvT0_T1_T2_T3_T4_T6__param_2,
	.param .align 1 .b8 _ZN3cub18CUB_300001_SM_10006detail6reduce28DeviceReduceSingleTileKernelINS2_10policy_hubIfyN4cuda3std3__44plusIfEEE10Policy1000EPfSC_iS9_ffNS7_10__identityEEEvT0_T1_T2_T3_T4_T6__param_3[1],
	.param .f32 _ZN3cub18CUB_300001_SM_10006detail6reduce28DeviceReduceSingleTileKernelINS2_10policy_hubIfyN4cuda3std3__44plusIfEEE10Policy1000EPfSC_iS9_ffNS7_10__identityEEEvT0_T1_T2_T3_T4_T6__param_4,
	.param .align 1 .b8 _ZN3cub18CUB_300001_SM_10006detail6reduce28DeviceReduceSingleTileKernelINS2_10policy_hubIfyN4cuda3std3__44plusIfEEE10Policy1000EPfSC_iS9_ffNS7_10__identityEEEvT0_T1_T2_T3_T4_T6__param_5[1]
)
.maxntid 256
.minnctapersm 1
{
	.reg .pred 	%p<97>;
	.reg .b32 	%r<407>;
	.reg .b32 	%f<419>;
	.reg .b64 	%rd<125>;
	// demoted variable
	.shared .align 4 .b8 _ZZN3cub18CUB_300001_SM_10006detail6reduce28DeviceReduceSingleTileKernelINS2_10policy_hubIfyN4cuda3std3__44plusIfEEE10Policy1000EPfSC_iS9_ffNS7_10__identityEEEvT0_T1_T2_T3_T4_T6_E12temp_storage[44];
	ld.param.u64 	%rd16, [_ZN3cub18CUB_300001_SM_10006detail6reduce28DeviceReduceSingleTileKernelINS2_10policy_hubIfyN4cuda3std3__44plusIfEEE10Policy1000EPfSC_iS9_ffNS7_10__identityEEEvT0_T1_T2_T3_T4_T6__param_0];
	ld.param.u64 	%rd17, [_ZN3cub18CUB_300001_SM_10006detail6reduce28DeviceReduceSingleTileKernelINS2_10policy_hubIfyN4cuda3std3__44plusIfEEE10Policy1000EPfSC_iS9_ffNS7_10__identityEEEvT0_T1_T2_T3_T4_T6__param_1];
	ld.param.u32 	%r67, [_ZN3cub18CUB_300001_SM_10006detail6reduce28DeviceReduceSingleTileKernelINS2_10policy_hubIfyN4cuda3std3__44plusIfEEE10Policy1000EPfSC_iS9_ffNS7_10__identityEEEvT0_T1_T2_T3_T4_T6__param_2];
	ld.param.f32 	%f58, [_ZN3cub18CUB_300001_SM_10006detail6reduce28DeviceReduceSingleTileKernelINS2_10policy_hubIfyN4cuda3std3__44plusIfEEE10Policy1000EPfSC_iS9_ffNS7_10__identityEEEvT0_T1_T2_T3_T4_T6__param_4];
	cvta.to.global.u64 	%rd1, %rd17;
	setp.ne.s32 	%p1, %r67, 0;
	@%p1 bra 	$L__BB11_3;
	mov.u32 	%r380, %tid.x;
	setp.ne.s32 	%p96, %r380, 0;
	@%p96 bra 	$L__BB11_74;
	st.global.f32 	[%rd1], %f58;
	bra.uni 	$L__BB11_74;
$L__BB11_3:
	and.b64  	%rd18, %rd16, 15;
	setp.ne.s64 	%p2, %rd18, 0;
	@%p2 bra 	$L__BB11_38;
	setp.gt.s32 	%p49, %r67, 4095;
	@%p49 bra 	$L__BB11_22;
	mov.u32 	%r1, %tid.x;
	setp.ge.s32 	%p66, %r1, %r67;
	mov.f32 	%f397, 0f00000000;
	mov.u32 	%r384, %r1;
	@%p66 bra 	$L__BB11_7;
	mul.wide.u32 	%rd113, %r1, 4;
	add.s64 	%rd112, %rd16, %rd113;
	// begin inline asm
	ld.global.nc.u32 %r300, [%rd112];
	// end inline asm
	mov.b32 	%f397, %r300;
	add.s32 	%r384, %r1, 256;
$L__BB11_7:
	setp.ge.s32 	%p67, %r384, %r67;
	@%p67 bra 	$L__BB11_13;
	not.b32 	%r301, %r384;
	add.s32 	%r4, %r67, %r301;
	and.b32  	%r302, %r4, 768;
	setp.eq.s32 	%p68, %r302, 768;
	@%p68 bra 	$L__BB11_11;
	mul.wide.u32 	%rd114, %r384, 4;
	add.s64 	%rd121, %rd16, %rd114;
	shr.u32 	%r303, %r4, 8;
	add.s32 	%r304, %r303, 1;
	and.b32  	%r305, %r304, 3;
	neg.s32 	%r382, %r305;
$L__BB11_10:
	.pragma "nounroll";
	// begin inline asm
	ld.global.nc.u32 %r306, [%rd121];
	// end inline asm
	mov.b32 	%f323, %r306;
	add.f32 	%f397, %f397, %f323;
	add.s32 	%r384, %r384, 256;
	add.s64 	%rd121, %rd121, 1024;
	add.s32 	%r382, %r382, 1;
	setp.ne.s32 	%p69, %r382, 0;
	@%p69 bra 	$L__BB11_10;
$L__BB11_11:
	setp.lt.u32 	%p70, %r4, 768;
	@%p70 bra 	$L__BB11_13;
$L__BB11_12:
	mul.wide.s32 	%rd120, %r384, 4;
	add.s64 	%rd116, %rd16, %rd120;
	// begin inline asm
	ld.global.nc.u32 %r307, [%rd116];
	// end inline asm
	mov.b32 	%f324, %r307;
	add.f32 	%f325, %f397, %f324;
	add.s64 	%rd117, %rd116, 1024;
	// begin inline asm
	ld.global.nc.u32 %r308, [%rd117];
	// end inline asm
	mov.b32 	%f326, %r308;
	add.f32 	%f327, %f325, %f326;
	add.s64 	%rd118, %rd116, 2048;
	// begin inline asm
	ld.global.nc.u32 %r309, [%rd118];
	// end inline asm
	mov.b32 	%f328, %r309;
	add.f32 	%f329, %f327, %f328;
	add.s64 	%rd119, %rd116, 3072;
	// begin inline asm
	ld.global.nc.u32 %r310, [%rd119];
	// end inline asm
	mov.b32 	%f330, %r310;
	add.f32 	%f397, %f329, %f330;
	add.s32 	%r384, %r384, 1024;
	setp.lt.s32 	%p71, %r384, %r67;
	@%p71 bra 	$L__BB11_12;
$L__BB11_13:
	setp.lt.s32 	%p72, %r67, 256;
	@%p72 bra 	$L__BB11_18;
	// begin inline asm
	mov.u32 %r349, %laneid;
	// end inline asm
	mov.b32 	%r351, %f397;
	mov.b32 	%r352, 1;
	mov.b32 	%r373, 31;
	mov.b32 	%r374, -1;
	// begin inline asm
	shfl.sync.down.b32 %r350, %r351, %r352, %r373, %r374;
	// end inline asm
	setp.gt.s32 	%p88, %r349, 30;
	mov.b32 	%f365, %r350;
	add.f32 	%f366, %f397, %f365;
	selp.f32 	%f367, %f397, %f366, %p88;
	mov.b32 	%r356, %f367;
	mov.b32 	%r357, 2;
	// begin inline asm
	shfl.sync.down.b32 %r355, %r356, %r357, %r373, %r374;
	// end inline asm
	setp.gt.s32 	%p89, %r349, 29;
	mov.b32 	%f368, %r355;
	add.f32 	%f369, %f367, %f368;
	selp.f32 	%f370, %f367, %f369, %p89;
	mov.b32 	%r361, %f370;
	mov.b32 	%r362, 4;
	// begin inline asm
	shfl.sync.down.b32 %r360, %r361, %r362, %r373, %r374;
	// end inline asm
	setp.gt.s32 	%p90, %r349, 27;
	mov.b32 	%f371, %r360;
	add.f32 	%f372, %f370, %f371;
	selp.f32 	%f373, %f370, %f372, %p90;
	mov.b32 	%r366, %f373;
	mov.b32 	%r367, 8;
	// begin inline asm
	shfl.sync.down.b32 %r365, %r366, %r367, %r373, %r374;
	// end inline asm
	setp.gt.s32 	%p91, %r349, 23;
	mov.b32 	%f374, %r365;
	add.f32 	%f375, %f373, %f374;
	selp.f32 	%f376, %f373, %f375, %p91;
	mov.b32 	%r371, %f376;
	mov.b32 	%r372, 16;
	// begin inline asm
	shfl.sync.down.b32 %r370, %r371, %r372, %r373, %r374;
	// end inline asm
	setp.gt.s32 	%p92, %r349, 15;
	mov.b32 	%f377, %r370;
	add.f32 	%f10, %f376, %f377;
	selp.f32 	%f418, %f376, %f10, %p92;
	setp.ne.s32 	%p93, %r349, 0;
	@%p93 bra 	$L__BB11_16;
	shr.u32 	%r375, %r1, 3;
	and.b32  	%r376, %r375, 124;
	mov.u32 	%r377, _ZZN3cub18CUB_300001_SM_10006detail6reduce28DeviceReduceSingleTileKernelINS2_10policy_hubIfyN4cuda3std3__44plusIfEEE10Policy1000EPfSC_iS9_ffNS7_10__identityEEEvT0_T1_T2_T3_T4_T6_E12temp_storage;
	add.s32 	%r378, %r377, %r376;
	st.shared.f32 	[%r378+8], %f10;
$L__BB11_16:
	bar.sync 	0;
	setp.ne.s32 	%p94, %r1, 0;
	@%p94 bra 	$L__BB11_72;
	ld.shared.f32 	%f378, [_ZZN3cub18CUB_300001_SM_10006detail6reduce28DeviceReduceSingleTileKernelINS2_10policy_hubIfyN4cuda3std3__44plusIfEEE10Policy1000EPfSC_iS9_ffNS7_10__identityEEEvT0_T1_T2_T3_T4_T6_E12temp_storage+12];
	add.f32 	%f379, %f418, %f378;
	ld.shared.f32 	%f380, [_ZZN3cub18CUB_300001_SM_10006detail6reduce28DeviceReduceSingleTileKernelINS2_10policy_hubIfyN4cuda3std3__44plusIfEEE10Policy1000EPfSC_iS9_ffNS7_10__identityEEEvT0_T1_T2_T3_T4_T6_E12temp_storage+16];
	add.f32 	%f381, %f379, %f380;
	ld.shared.f32 	%f382, [_ZZN3cub18CUB_300001_SM_10006detail6reduce28DeviceReduceSingleTileKernelINS2_10policy_hubIfyN4cuda3std3__44plusIfEEE10Policy1000EPfSC_iS9_ffNS7_10__identityEEEvT0_T1_T2_T3_T4_T6_E12temp_storage+20];
	add.f32 	%f383, %f381, %f382;
	ld.shared.f32 	%f384, [_ZZN3cub18CUB_300001_SM_10006detail6reduce28DeviceReduceSingleTileKernelINS2_10policy_hubIfyN4cuda3std3__44plusIfEEE10Policy1000EPfSC_iS9_ffNS7_10__identityEEEvT0_T1_T2_T3_T4_T6_E12temp_storage+24];
	add.f32 	%f385, %f383, %f384;
	ld.shared.f32 	%f386, [_ZZN3cub18CUB_300001_SM_10006detail6reduce28DeviceReduceSingleTileKernelINS2_10policy_hubIfyN4cuda3std3__44plusIfEEE10Policy1000EPfSC_iS9_ffNS7_10__identityEEEvT0_T1_T2_T3_T4_T6_E12temp_storage+28];
	add.f32 	%f387, %f385, %f386;
	ld.shared.f32 	%f388, [_ZZN3cub18CUB_300001_SM_10006detail6reduce28DeviceReduceSingleTileKernelINS2_10policy_hubIfyN4cuda3std3__44plusIfEEE10Policy1000EPfSC_iS9_ffNS7_10__identityEEEvT0_T1_T2_T3_T4_T6_E12temp_storage+32];
	add.f32 	%f389, %f387, %f388;
	ld.shared.f32 	%f390, [_ZZN3cub18CUB_300001_SM_10006detail6reduce28DeviceReduceSingleTileKernelINS2_10policy_hubIfyN4cuda3std3__44plusIfEEE10Policy1000EPfSC_iS9_ffNS7_10__identityEEEvT0_T1_T2_T3_T4_T6_E12temp_storage+36];
	add.f32 	%f418, %f389, %f390;
	bra.uni 	$L__BB11_72;
$L__BB11_18:
	// begin inline asm
	mov.u32 %r311, %laneid;
	// end inline asm
	and.b32  	%r337, %r1, 992;
	add.s32 	%r338, %r337, 32;
	setp.gt.s32 	%p73, %r338, %r67;
	not.b32 	%r339, %r337;
	add.s32 	%r340, %r67, %r339;
	selp.b32 	%r335, %r340, 31, %p73;
	mov.b32 	%r313, %f397;
	mov.b32 	%r314, 1;
	mov.b32 	%r336, -1;
	// begin inline asm
	shfl.sync.down.b32 %r312, %r313, %r314, %r335, %r336;
	// end inline asm
	setp.lt.s32 	%p74, %r311, %r335;
	mov.b32 	%f331, %r312;
	add.f32 	%f332, %f397, %f331;
	selp.f32 	%f333, %f332, %f397, %p74;
	mov.b32 	%r318, %f333;
	mov.b32 	%r319, 2;
	// begin inline asm
	shfl.sync.down.b32 %r317, %r318, %r319, %r335, %r336;
	// end inline asm
	add.s32 	%r341, %r311, 2;
	setp.gt.s32 	%p75, %r341, %r335;
	mov.b32 	%f334, %r317;
	add.f32 	%f335, %f333, %f334;
	selp.f32 	%f336, %f333, %f335, %p75;
	mov.b32 	%r323, %f336;
	mov.b32 	%r324, 4;
	// begin inline asm
	shfl.sync.down.b32 %r322, %r323, %r324, %r335, %r336;
	// end inline asm
	add.s32 	%r342, %r311, 4;
	setp.gt.s32 	%p76, %r342, %r335;
	mov.b32 	%f337, %r322;
	add.f32 	%f338, %f336, %f337;
	selp.f32 	%f339, %f336, %f338, %p76;
	mov.b32 	%r328, %f339;
	mov.b32 	%r329, 8;
	// begin inline asm
	shfl.sync.down.b32 %r327, %r328, %r329, %r335, %r336;
	// end inline asm
	add.s32 	%r343, %r311, 8;
	setp.gt.s32 	%p77, %r343, %r335;
	mov.b32 	%f340, %r327;
	add.f32 	%f341, %f339, %f340;
	selp.f32 	%f342, %f339, %f341, %p77;
	mov.b32 	%r333, %f342;
	mov.b32 	%r334, 16;
	// begin inline asm
	shfl.sync.down.b32 %r332, %r333, %r334, %r335, %r336;
	// end inline asm
	add.s32 	%r344, %r311, 16;
	setp.gt.s32 	%p78, %r344, %r335;
	mov.b32 	%f343, %r332;
	add.f32 	%f344, %f342, %f343;
	selp.f32 	%f418, %f342, %f344, %p78;
	setp.ne.s32 	%p79, %r311, 0;
	@%p79 bra 	$L__BB11_20;
	shr.u32 	%r345, %r1, 3;
	and.b32  	%r346, %r345, 124;
	mov.u32 	%r347, _ZZN3cub18CUB_300001_SM_10006detail6reduce28DeviceReduceSingleTileKernelINS2_10policy_hubIfyN4cuda3std3__44plusIfEEE10Policy1000EPfSC_iS9_ffNS7_10__identityEEEvT0_T1_T2_T3_T4_T6_E12temp_storage;
	add.s32 	%r348, %r347, %r346;
	st.shared.f32 	[%r348+8], %f418;
$L__BB11_20:
	bar.sync 	0;
	setp.ne.s32 	%p80, %r1, 0;
	@%p80 bra 	$L__BB11_72;
	setp.gt.s32 	%p81, %r67, 32;
	ld.shared.f32 	%f345, [_ZZN3cub18CUB_300001_SM_10006detail6reduce28DeviceReduceSingleTileKernelINS2_10policy_hubIfyN4cuda3std3__44plusIfEEE10Policy1000EPfSC_iS9_ffNS7_10__identityEEEvT0_T1_T2_T3_T4_T6_E12temp_storage+12];
	add.f32 	%f346, %f418, %f345;
	selp.f32 	%f347, %f346, %f418, %p81;
	setp.gt.s32 	%p82, %r67, 64;
	ld.shared.f32 	%f348, [_ZZN3cub18CUB_300001_SM_10006detail6reduce28DeviceReduceSingleTileKernelINS2_10policy_hubIfyN4cuda3std3__44plusIfEEE10Policy1000EPfSC_iS9_ffNS7_10__identityEEEvT0_T1_T2_T3_T4_T6_E12temp_storage+16];
	add.f32 	%f349, %f348, %f347;
	selp.f32 	%f350, %f349, %f347, %p82;
	setp.gt.s32 	%p83, %r67, 96;
	ld.shared.f32 	%f351, [_ZZN3cub18CUB_300001_SM_10006detail6reduce28DeviceReduceSingleTileKernelINS2_10policy_hubIfyN4cuda3std3__44plusIfEEE10Policy1000EPfSC_iS9_ffNS7_10__identityEEEvT0_T1_T2_T3_T4_T6_E12temp_storage+20];
	add.f32 	%f352, %f351, %f350;
	selp.f32 	%f353, %f352, %f350, %p83;
	setp.gt.s32 	%p84, %r67, 128;
	ld.shared.f32 	%f354, [_ZZN3cub18CUB_300001_SM_10006detail6reduce28DeviceReduceSingleTileKernelINS2_10policy_hubIfyN4cuda3std3__44plusIfEEE10Policy1000EPfSC_iS9_ffNS7_10__identityEEEvT0_T1_T2_T3_T4_T6_E12temp_storage+24];
	add.f32 	%f355, %f354, %f353;
	selp.f32 	%f356, %f355, %f353, %p84;
	setp.gt.s32 	%p85, %r67, 160;
	ld.shared.f32 	%f357, [_ZZN3cub18CUB_300001_SM_10006detail6reduce28DeviceReduceSingleTileKernelINS2_10policy_hubIfyN4cuda3std3__44plusIfEEE10Policy1000EPfSC_iS9_ffNS7_10__identityEEEvT0_T1_T2_T3_T4_T6_E12temp_storage+28];
	add.f32 	%f358, %f357, %f356;
	selp.f32 	%f359, %f358, %f356, %p85;
	setp.gt.s32 	%p86, %r67, 192;
	ld.shared.f32 	%f360, [_ZZN3cub18CUB_300001_SM_10006detail6reduce28DeviceReduceSingleTileKernelINS2_10policy_hubIfyN4cuda3std3__44plusIfEEE10Policy1000EPfSC_iS9_ffNS7_10__identityEEEvT0_T1_T2_T3_T4_T6_E12temp_storage+32];
	add.f32 	%f361, %f360, %f359;
	selp.f32 	%f362, %f361, %f359, %p86;
	setp.gt.s32 	%p87, %r67, 224;
	ld.shared.f32 	%f363, [_ZZN3cub18CUB_300001_SM_10006detail6reduce28DeviceReduceSingleTileKernelINS2_10policy_hubIfyN4cuda3std3__44plusIfEEE10Policy1000EPfSC_iS9_ffNS7_10__identityEEEvT0_T1_T2_T3_T4_T6_E12temp_storage+36];
	add.f32 	%f364, %f363, %f362;
	selp.f32 	%f418, %f364, %f362, %p87;
	bra.uni 	$L__BB11_72;
$L__BB11_22:
	mov.u32 	%r13, %tid.x;
	shl.b32 	%r224, %r13, 2;
	mul.wide.u32 	%rd86, %r224, 4;
	add.s64 	%rd76, %rd16, %rd86;
	// begin inline asm
	ld.global.nc.v2.u64 {%rd74, %rd75}, [%rd76];
	// end inline asm
	mov.b64 	{%r225, %r226}, %rd75;
	mov.b64 	{%r227, %r228}, %rd74;
	mov.b32 	%f225, %r228;
	mov.b32 	%f226, %r227;
	mov.b32 	%f227, %r226;
	mov.b32 	%f228, %r225;
	add.s64 	%rd79, %rd76, 4096;
	// begin inline asm
	ld.global.nc.v2.u64 {%rd77, %rd78}, [%rd79];
	// end inline asm
	mov.b64 	{%r229, %r230}, %rd78;
	mov.b64 	{%r231, %r232}, %rd77;
	mov.b32 	%f229, %r232;
	mov.b32 	%f230, %r231;
	mov.b32 	%f231, %r230;
	mov.b32 	%f232, %r229;
	add.s64 	%rd82, %rd76, 8192;
	// begin inline asm
	ld.global.nc.v2.u64 {%rd80, %rd81}, [%rd82];
	// end inline asm
	mov.b64 	{%r233, %r234}, %rd81;
	mov.b64 	{%r235, %r236}, %rd80;
	mov.b32 	%f233, %r236;
	mov.b32 	%f234, %r235;
	mov.b32 	%f235, %r234;
	mov.b32 	%f236, %r233;
	add.s64 	%rd85, %rd76, 12288;
	// begin inline asm
	ld.global.nc.v2.u64 {%rd83, %rd84}, [%rd85];
	// end inline asm
	mov.b64 	{%r237, %r238}, %rd84;
	mov.b64 	{%r239, %r240}, %rd83;
	mov.b32 	%f237, %r240;
	mov.b32 	%f238, %r239;
	mov.b32 	%f239, %r238;
	mov.b32 	%f240, %r237;
	add.f32 	%f241, %f226, %f225;
	add.f32 	%f242, %f228, %f227;
	add.f32 	%f243, %f230, %f229;
	add.f32 	%f244, %f232, %f231;
	add.f32 	%f245, %f234, %f233;
	add.f32 	%f246, %f236, %f235;
	add.f32 	%f247, %f238, %f237;
	add.f32 	%f248, %f240, %f239;
	add.f32 	%f249, %f241, %f242;
	add.f32 	%f250, %f243, %f244;
	add.f32 	%f251, %f245, %f246;
	add.f32 	%f252, %f247, %f248;
	add.f32 	%f253, %f249, %f250;
	add.f32 	%f254, %f251, %f252;
	add.f32 	%f404, %f253, %f254;
	setp.lt.u32 	%p50, %r67, 8192;
	mov.b32 	%r387, 4096;
	@%p50 bra 	$L__BB11_26;
	add.s32 	%r14, %r67, -4096;
	mov.b32 	%r387, 4096;
$L__BB11_24:
	mul.wide.s32 	%rd99, %r387, 4;
	add.s64 	%rd89, %rd76, %rd99;
	// begin inline asm
	ld.global.nc.v2.u64 {%rd87, %rd88}, [%rd89];
	// end inline asm
	mov.b64 	{%r242, %r243}, %rd88;
	mov.b64 	{%r244, %r245}, %rd87;
	mov.b32 	%f255, %r245;
	mov.b32 	%f256, %r244;
	mov.b32 	%f257, %r243;
	mov.b32 	%f258, %r242;
	add.s64 	%rd92, %rd89, 4096;
	// begin inline asm
	ld.global.nc.v2.u64 {%rd90, %rd91}, [%rd92];
	// end inline asm
	mov.b64 	{%r246, %r247}, %rd91;
	mov.b64 	{%r248, %r249}, %rd90;
	mov.b32 	%f259, %r249;
	mov.b32 	%f260, %r248;
	mov.b32 	%f261, %r247;
	mov.b32 	%f262, %r246;
	add.s64 	%rd95, %rd89, 8192;
	// begin inline asm
	ld.global.nc.v2.u64 {%rd93, %rd94}, [%rd95];
	// end inline asm
	mov.b64 	{%r250, %r251}, %rd94;
	mov.b64 	{%r252, %r253}, %rd93;
	mov.b32 	%f263, %r253;
	mov.b32 	%f264, %r252;
	mov.b32 	%f265, %r251;
	mov.b32 	%f266, %r250;
	add.s64 	%rd98, %rd89, 12288;
	// begin inline asm
	ld.global.nc.v2.u64 {%rd96, %rd97}, [%rd98];
	// end inline asm
	mov.b64 	{%r254, %r255}, %rd97;
	mov.b64 	{%r256, %r257}, %rd96;
	mov.b32 	%f267, %r257;
	mov.b32 	%f268, %r256;
	mov.b32 	%f269, %r255;
	mov.b32 	%f270, %r254;
	add.f32 	%f271, %f404, %f256;
	add.f32 	%f272, %f255, %f258;
	add.f32 	%f273, %f257, %f260;
	add.f32 	%f274, %f259, %f262;
	add.f32 	%f275, %f261, %f264;
	add.f32 	%f276, %f263, %f266;
	add.f32 	%f277, %f265, %f268;
	add.f32 	%f278, %f267, %f270;
	add.f32 	%f279, %f271, %f272;
	add.f32 	%f280, %f273, %f274;
	add.f32 	%f281, %f275, %f276;
	add.f32 	%f282, %f277, %f278;
	add.f32 	%f283, %f279, %f280;
	add.f32 	%f284, %f281, %f282;
	add.f32 	%f285, %f283, %f284;
	add.f32 	%f404, %f285, %f269;
	sub.s32 	%r258, %r67, %r387;
	setp.lt.s32 	%p51, %r258, 4096;
	@%p51 bra 	$L__BB11_34;
	add.s32 	%r387, %r387, 4096;
	setp.le.s32 	%p52, %r387, %r14;
	@%p52 bra 	$L__BB11_24;
$L__BB11_26:
	setp.le.s32 	%p53, %r67, %r387;
	@%p53 bra 	$L__BB11_34;
	sub.s32 	%r18, %r67, %r387;
	setp.ge.s32 	%p54, %r13, %r18;
	@%p54 bra 	$L__BB11_34;
	not.b32 	%r259, %r13;
	add.s32 	%r260, %r67, %r259;
	sub.s32 	%r19, %r260, %r387;
	and.b32  	%r261, %r19, 768;
	setp.eq.s32 	%p55, %r261, 768;
	mov.u32 	%r391, %r13;
	@%p55 bra 	$L__BB11_31;
	add.s32 	%r389, %r13, %r387;
	shr.u32 	%r262, %r19, 8;
	add.s32 	%r263, %r262, 1;
	and.b32  	%r264, %r263, 3;
	neg.s32 	%r388, %r264;
	mov.u32 	%r391, %r13;
$L__BB11_30:
	.pragma "nounroll";
	mul.wide.u32 	%rd101, %r389, 4;
	add.s64 	%rd100, %rd16, %rd101;
	// begin inline asm
	ld.global.nc.u32 %r265, [%rd100];
	// end inline asm
	mov.b32 	%f287, %r265;
	add.f32 	%f404, %f404, %f287;
	add.s32 	%r391, %r391, 256;
	add.s32 	%r389, %r389, 256;
	add.s32 	%r388, %r388, 1;
	setp.ne.s32 	%p56, %r388, 0;
	@%p56 bra 	$L__BB11_30;
$L__BB11_31:
	setp.lt.u32 	%p57, %r19, 768;
	@%p57 bra 	$L__BB11_34;
	cvt.u64.u32 	%rd102, %r391;
	cvt.u64.u32 	%rd103, %r387;
	add.s64 	%rd104, %rd102, %rd103;
	shl.b64 	%rd105, %rd104, 2;
	add.s64 	%rd106, %rd105, %rd16;
	add.s64 	%rd122, %rd106, 2048;
	add.s32 	%r392, %r391, %r387;
$L__BB11_33:
	mul.wide.u32 	%rd111, %r392, 4;
	add.s64 	%rd107, %rd16, %rd111;
	// begin inline asm
	ld.global.nc.u32 %r266, [%rd107];
	// end inline asm
	mov.b32 	%f288, %r266;
	add.f32 	%f289, %f404, %f288;
	add.s64 	%rd108, %rd122, -1024;
	// begin inline asm
	ld.global.nc.u32 %r267, [%rd108];
	// end inline asm
	mov.b32 	%f290, %r267;
	add.f32 	%f291, %f289, %f290;
	// begin inline asm
	ld.global.nc.u32 %r268, [%rd122];
	// end inline asm
	mov.b32 	%f292, %r268;
	add.f32 	%f293, %f291, %f292;
	add.s64 	%rd110, %rd122, 1024;
	// begin inline asm
	ld.global.nc.u32 %r269, [%rd110];
	// end inline asm
	mov.b32 	%f294, %r269;
	add.f32 	%f404, %f293, %f294;
	add.s32 	%r391, %r391, 1024;
	add.s64 	%rd122, %rd122, 4096;
	add.s32 	%r392, %r392, 1024;
	setp.lt.s32 	%p58, %r391, %r18;
	@%p58 bra 	$L__BB11_33;
$L__BB11_34:
	// begin inline asm
	mov.u32 %r270, %laneid;
	// end inline asm
	mov.b32 	%r272, %f404;
	mov.b32 	%r273, 1;
	mov.b32 	%r294, 31;
	mov.b32 	%r295, -1;
	// begin inline asm
	shfl.sync.down.b32 %r271, %r272, %r273, %r294, %r295;
	// end inline asm
	setp.gt.s32 	%p59, %r270, 30;
	mov.b32 	%f295, %r271;
	add.f32 	%f296, %f404, %f295;
	selp.f32 	%f297, %f404, %f296, %p59;
	mov.b32 	%r277, %f297;
	mov.b32 	%r278, 2;
	// begin inline asm
	shfl.sync.down.b32 %r276, %r277, %r278, %r294, %r295;
	// end inline asm
	setp.gt.s32 	%p60, %r270, 29;
	mov.b32 	%f298, %r276;
	add.f32 	%f299, %f297, %f298;
	selp.f32 	%f300, %f297, %f299, %p60;
	mov.b32 	%r282, %f300;
	mov.b32 	%r283, 4;
	// begin inline asm
	shfl.sync.down.b32 %r281, %r282, %r283, %r294, %r295;
	// end inline asm
	setp.gt.s32 	%p61, %r270, 27;
	mov.b32 	%f301, %r281;
	add.f32 	%f302, %f300, %f301;
	selp.f32 	%f303, %f300, %f302, %p61;
	mov.b32 	%r287, %f303;
	mov.b32 	%r288, 8;
	// begin inline asm
	shfl.sync.down.b32 %r286, %r287, %r288, %r294, %r295;
	// end inline asm
	setp.gt.s32 	%p62, %r270, 23;
	mov.b32 	%f304, %r286;
	add.f32 	%f305, %f303, %f304;
	selp.f32 	%f306, %f303, %f305, %p62;
	mov.b32 	%r292, %f306;
	mov.b32 	%r293, 16;
	// begin inline asm
	shfl.sync.down.b32 %r291, %r292, %r293, %r294, %r295;
	// end inline asm
	setp.gt.s32 	%p63, %r270, 15;
	mov.b32 	%f307, %r291;
	add.f32 	%f26, %f306, %f307;
	selp.f32 	%f418, %f306, %f26, %p63;
	setp.ne.s32 	%p64, %r270, 0;
	@%p64 bra 	$L__BB11_36;
	shr.u32 	%r296, %r13, 3;
	and.b32  	%r297, %r296, 124;
	mov.u32 	%r298, _ZZN3cub18CUB_300001_SM_10006detail6reduce28DeviceReduceSingleTileKernelINS2_10policy_hubIfyN4cuda3std3__44plusIfEEE10Policy1000EPfSC_iS9_ffNS7_10__identityEEEvT0_T1_T2_T3_T4_T6_E12temp_storage;
	add.s32 	%r299, %r298, %r297;
	st.shared.f32 	[%r299+8], %f26;
$L__BB11_36:
	bar.sync 	0;
	setp.ne.s32 	%p65, %r13, 0;
	@%p65 bra 	$L__BB11_72;
	ld.shared.f32 	%f308, [_ZZN3cub18CUB_300001_SM_10006detail6reduce28DeviceReduceSingleTileKernelINS2_10policy_hubIfyN4cuda3std3__44plusIfEEE10Policy1000EPfSC_iS9_ffNS7_10__identityEEEvT0_T1_T2_T3_T4_T6_E12temp_storage+12];
	add.f32 	%f309, %f418, %f308;
	ld.shared.f32 	%f310, [_ZZN3cub18CUB_300001_SM_10006detail6reduce28DeviceReduceSingleTileKernelINS2_10policy_hubIfyN4cuda3std3__44plusIfEEE10Policy1000EPfSC_iS9_ffNS7_10__identityEEEvT0_T1_T2_T3_T4_T6_E12temp_storage+16];
	add.f32 	%f311, %f309, %f310;
	ld.shared.f32 	%f312, [_ZZN3cub18CUB_300001_SM_10006detail6reduce28DeviceReduceSingleTileKernelINS2_10policy_hubIfyN4cuda3std3__44plusIfEEE10Policy1000EPfSC_iS9_ffNS7_10__identityEEEvT0_T1_T2_T3_T4_T6_E12temp_storage+20];
	add.f32 	%f313, %f311, %f312;
	ld.shared.f32 	%f314, [_ZZN3cub18CUB_300001_SM_10006detail6reduce28DeviceReduceSingleTileKernelINS2_10policy_hubIfyN4cuda3std3__44plusIfEEE10Policy1000EPfSC_iS9_ffNS7_10__identityEEEvT0_T1_T2_T3_T4_T6_E12temp_storage+24];
	add.f32 	%f315, %f313, %f314;
	ld.shared.f32 	%f316, [_ZZN3cub18CUB_300001_SM_10006detail6reduce28DeviceReduceSingleTileKernelINS2_10policy_hubIfyN4cuda3std3__44plusIfEEE10Policy1000EPfSC_iS9_ffNS7_10__identityEEEvT0_T1_T2_T3_T4_T6_E12temp_storage+28];
	add.f32 	%f317, %f315, %f316;
	ld.shared.f32 	%f318, [_ZZN3cub18CUB_300001_SM_10006detail6reduce28DeviceReduceSingleTileKernelINS2_10policy_hubIfyN4cuda3std3__44plusIfEEE10Policy1000EPfSC_iS9_ffNS7_10__identityEEEvT0_T1_T2_T3_T4_T6_E12temp_storage+32];
	add.f32 	%f319, %f317, %f318;
	ld.shared.f32 	%f320, [_ZZN3cub18CUB_300001_SM_10006detail6reduce28DeviceReduceSingleTileKernelINS2_10policy_hubIfyN4cuda3std3__44plusIfEEE10Policy1000EPfSC_iS9_ffNS7_10__identityEEEvT0_T1_T2_T3_T4_T6_E12temp_storage+36];
	add.f32 	%f418, %f319, %f320;
	bra.uni 	$L__BB11_72;
$L__BB11_38:
	setp.gt.s32 	%p3, %r67, 4095;
	@%p3 bra 	$L__BB11_56;
	mov.u32 	%r34, %tid.x;
	setp.ge.s32 	%p20, %r34, %r67;
	mov.f32 	%f410, 0f00000000;
	mov.u32 	%r397, %r34;
	@%p20 bra 	$L__BB11_41;
	mul.wide.u32 	%rd66, %r34, 4;
	add.s64 	%rd65, %rd16, %rd66;
	// begin inline asm
	ld.global.nc.u32 %r144, [%rd65];
	// end inline asm
	mov.b32 	%f410, %r144;
	add.s32 	%r397, %r34, 256;
$L__BB11_41:
	setp.ge.s32 	%p21, %r397, %r67;
	@%p21 bra 	$L__BB11_47;
	not.b32 	%r145, %r397;
	add.s32 	%r37, %r67, %r145;
	and.b32  	%r146, %r37, 768;
	setp.eq.s32 	%p22, %r146, 768;
	@%p22 bra 	$L__BB11_45;
	mul.wide.u32 	%rd67, %r397, 4;
	add.s64 	%rd123, %rd16, %rd67;
	shr.u32 	%r147, %r37, 8;
	add.s32 	%r148, %r147, 1;
	and.b32  	%r149, %r148, 3;
	neg.s32 	%r395, %r149;
$L__BB11_44:
	.pragma "nounroll";
	// begin inline asm
	ld.global.nc.u32 %r150, [%rd123];
	// end inline asm
	mov.b32 	%f157, %r150;
	add.f32 	%f410, %f410, %f157;
	add.s32 	%r397, %r397, 256;
	add.s64 	%rd123, %rd123, 1024;
	add.s32 	%r395, %r395, 1;
	setp.ne.s32 	%p23, %r395, 0;
	@%p23 bra 	$L__BB11_44;
$L__BB11_45:
	setp.lt.u32 	%p24, %r37, 768;
	@%p24 bra 	$L__BB11_47;
$L__BB11_46:
	mul.wide.s32 	%rd73, %r397, 4;
	add.s64 	%rd69, %rd16, %rd73;
	// begin inline asm
	ld.global.nc.u32 %r151, [%rd69];
	// end inline asm
	mov.b32 	%f158, %r151;
	add.f32 	%f159, %f410, %f158;
	add.s64 	%rd70, %rd69, 1024;
	// begin inline asm
	ld.global.nc.u32 %r152, [%rd70];
	// end inline asm
	mov.b32 	%f160, %r152;
	add.f32 	%f161, %f159, %f160;
	add.s64 	%rd71, %rd69, 2048;
	// begin inline asm
	ld.global.nc.u32 %r153, [%rd71];
	// end inline asm
	mov.b32 	%f162, %r153;
	add.f32 	%f163, %f161, %f162;
	add.s64 	%rd72, %rd69, 3072;
	// begin inline asm
	ld.global.nc.u32 %r154, [%rd72];
	// end inline asm
	mov.b32 	%f164, %r154;
	add.f32 	%f410, %f163, %f164;
	add.s32 	%r397, %r397, 1024;
	setp.lt.s32 	%p25, %r397, %r67;
	@%p25 bra 	$L__BB11_46;
$L__BB11_47:
	setp.lt.s32 	%p26, %r67, 256;
	@%p26 bra 	$L__BB11_52;
	// begin inline asm
	mov.u32 %r193, %laneid;
	// end inline asm
	mov.b32 	%r195, %f410;
	mov.b32 	%r196, 1;
	mov.b32 	%r217, 31;
	mov.b32 	%r218, -1;
	// begin inline asm
	shfl.sync.down.b32 %r194, %r195, %r196, %r217, %r218;
	// end inline asm
	setp.gt.s32 	%p42, %r193, 30;
	mov.b32 	%f199, %r194;
	add.f32 	%f200, %f410, %f199;
	selp.f32 	%f201, %f410, %f200, %p42;
	mov.b32 	%r200, %f201;
	mov.b32 	%r201, 2;
	// begin inline asm
	shfl.sync.down.b32 %r199, %r200, %r201, %r217, %r218;
	// end inline asm
	setp.gt.s32 	%p43, %r193, 29;
	mov.b32 	%f202, %r199;
	add.f32 	%f203, %f201, %f202;
	selp.f32 	%f204, %f201, %f203, %p43;
	mov.b32 	%r205, %f204;
	mov.b32 	%r206, 4;
	// begin inline asm
	shfl.sync.down.b32 %r204, %r205, %r206, %r217, %r218;
	// end inline asm
	setp.gt.s32 	%p44, %r193, 27;
	mov.b32 	%f205, %r204;
	add.f32 	%f206, %f204, %f205;
	selp.f32 	%f207, %f204, %f206, %p44;
	mov.b32 	%r210, %f207;
	mov.b32 	%r211, 8;
	// begin inline asm
	shfl.sync.down.b32 %r209, %r210, %r211, %r217, %r218;
	// end inline asm
	setp.gt.s32 	%p45, %r193, 23;
	mov.b32 	%f208, %r209;
	add.f32 	%f209, %f207, %f208;
	selp.f32 	%f210, %f207, %f209, %p45;
	mov.b32 	%r215, %f210;
	mov.b32 	%r216, 16;
	// begin inline asm
	shfl.sync.down.b32 %r214, %r215, %r216, %r217, %r218;
	// end inline asm
	setp.gt.s32 	%p46, %r193, 15;
	mov.b32 	%f211, %r214;
	add.f32 	%f38, %f210, %f211;
	selp.f32 	%f418, %f210, %f38, %p46;
	setp.ne.s32 	%p47, %r193, 0;
	@%p47 bra 	$L__BB11_50;
	shr.u32 	%r219, %r34, 3;
	and.b32  	%r220, %r219, 124;
	mov.u32 	%r221, _ZZN3cub18CUB_300001_SM_10006detail6reduce28DeviceReduceSingleTileKernelINS2_10policy_hubIfyN4cuda3std3__44plusIfEEE10Policy1000EPfSC_iS9_ffNS7_10__identityEEEvT0_T1_T2_T3_T4_T6_E12temp_storage;
	add.s32 	%r222, %r221, %r220;
	st.shared.f32 	[%r222+8], %f38;
$L__BB11_50:
	bar.sync 	0;
	setp.ne.s32 	%p48, %r34, 0;
	@%p48 bra 	$L__BB11_72;
	ld.shared.f32 	%f212, [_ZZN3cub18CUB_300001_SM_10006detail6reduce28DeviceReduceSingleTileKernelINS2_10policy_hubIfyN4cuda3std3__44plusIfEEE10Policy1000EPfSC_iS9_ffNS7_10__identityEEEvT0_T1_T2_T3_T4_T6_E12temp_storage+12];
	add.f32 	%f213, %f418, %f212;
	ld.shared.f32 	%f214, [_ZZN3cub18CUB_300001_SM_10006detail6reduce28DeviceReduceSingleTileKernelINS2_10policy_hubIfyN4cuda3std3__44plusIfEEE10Policy1000EPfSC_iS9_ffNS7_10__identityEEEvT0_T1_T2_T3_T4_T6_E12temp_storage+16];
	add.f32 	%f215, %f213, %f214;
	ld.shared.f32 	%f216, [_ZZN3cub18CUB_300001_SM_10006detail6reduce28DeviceReduceSingleTileKernelINS2_10policy_hubIfyN4cuda3std3__44plusIfEEE10Policy1000EPfSC_iS9_ffNS7_10__identityEEEvT0_T1_T2_T3_T4_T6_E12temp_storage+20];
	add.f32 	%f217, %f215, %f216;
	ld.shared.f32 	%f218, [_ZZN3cub18CUB_300001_SM_10006detail6reduce28DeviceReduceSingleTileKernelINS2_10policy_hubIfyN4cuda3std3__44plusIfEEE10Policy1000EPfSC_iS9_ffNS7_10__identityEEEvT0_T1_T2_T3_T4_T6_E12temp_storage+24];
	add.f32 	%f219, %f217, %f218;
	ld.shared.f32 	%f220, [_ZZN3cub18CUB_300001_SM_10006detail6reduce28DeviceReduceSingleTileKernelINS2_10policy_hubIfyN4cuda3std3__44plusIfEEE10Policy1000EPfSC_iS9_ffNS7_10__identityEEEvT0_T1_T2_T3_T4_T6_E12temp_storage+28];
	add.f32 	%f221, %f219, %f220;
	ld.shared.f32 	%f222, [_ZZN3cub18CUB_300001_SM_10006detail6reduce28DeviceReduceSingleTileKernelINS2_10policy_hubIfyN4cuda3std3__44plusIfEEE10Policy1000EPfSC_iS9_ffNS7_10__identityEEEvT0_T1_T2_T3_T4_T6_E12temp_storage+32];
	add.f32 	%f223, %f221, %f222;
	ld.shared.f32 	%f224, [_ZZN3cub18CUB_300001_SM_10006detail6reduce28DeviceReduceSingleTileKernelINS2_10policy_hubIfyN4cuda3std3__44plusIfEEE10Policy1000EPfSC_iS9_ffNS7_10__identityEEEvT0_T1_T2_T3_T4_T6_E12temp_storage+36];
	add.f32 	%f418, %f223, %f224;
	bra.uni 	$L__BB11_72;
$L__BB11_52:
	// begin inline asm
	mov.u32 %r155, %laneid;
	// end inline asm
	and.b32  	%r181, %r34, 992;
	add.s32 	%r182, %r181, 32;
	setp.gt.s32 	%p27, %r182, %r67;
	not.b32 	%r183, %r181;
	add.s32 	%r184, %r67, %r183;
	selp.b32 	%r179, %r184, 31, %p27;
	mov.b32 	%r157, %f410;
	mov.b32 	%r158, 1;
	mov.b32 	%r180, -1;
	// begin inline asm
	shfl.sync.down.b32 %r156, %r157, %r158, %r179, %r180;
	// end inline asm
	setp.lt.s32 	%p28, %r155, %r179;
	mov.b32 	%f165, %r156;
	add.f32 	%f166, %f410, %f165;
	selp.f32 	%f167, %f166, %f410, %p28;
	mov.b32 	%r162, %f167;
	mov.b32 	%r163, 2;
	// begin inline asm
	shfl.sync.down.b32 %r161, %r162, %r163, %r179, %r180;
	// end inline asm
	add.s32 	%r185, %r155, 2;
	setp.gt.s32 	%p29, %r185, %r179;
	mov.b32 	%f168, %r161;
	add.f32 	%f169, %f167, %f168;
	selp.f32 	%f170, %f167, %f169, %p29;
	mov.b32 	%r167, %f170;
	mov.b32 	%r168, 4;
	// begin inline asm
	shfl.sync.down.b32 %r166, %r167, %r168, %r179, %r180;
	// end inline asm
	add.s32 	%r186, %r155, 4;
	setp.gt.s32 	%p30, %r186, %r179;
	mov.b32 	%f171, %r166;
	add.f32 	%f172, %f170, %f171;
	selp.f32 	%f173, %f170, %f172, %p30;
	mov.b32 	%r172, %f173;
	mov.b32 	%r173, 8;
	// begin inline asm
	shfl.sync.down.b32 %r171, %r172, %r173, %r179, %r180;
	// end inline asm
	add.s32 	%r187, %r155, 8;
	setp.gt.s32 	%p31, %r187, %r179;
	mov.b32 	%f174, %r171;
	add.f32 	%f175, %f173, %f174;
	selp.f32 	%f176, %f173, %f175, %p31;
	mov.b32 	%r177, %f176;
	mov.b32 	%r178, 16;
	// begin inline asm
	shfl.sync.down.b32 %r176, %r177, %r178, %r179, %r180;
	// end inline asm
	add.s32 	%r188, %r155, 16;
	setp.gt.s32 	%p32, %r188, %r179;
	mov.b32 	%f177, %r176;
	add.f32 	%f178, %f176, %f177;
	selp.f32 	%f418, %f176, %f178, %p32;
	setp.ne.s32 	%p33, %r155, 0;
	@%p33 bra 	$L__BB11_54;
	shr.u32 	%r189, %r34, 3;
	and.b32  	%r190, %r189, 124;
	mov.u32 	%r191, _ZZN3cub18CUB_300001_SM_10006detail6reduce28DeviceReduceSingleTileKernelINS2_10policy_hubIfyN4cuda3std3__44plusIfEEE10Policy1000EPfSC_iS9_ffNS7_10__identityEEEvT0_T1_T2_T3_T4_T6_E12temp_storage;
	add.s32 	%r192, %r191, %r190;
	st.shared.f32 	[%r192+8], %f418;
$L__BB11_54:
	bar.sync 	0;
	setp.ne.s32 	%p34, %r34, 0;
	@%p34 bra 	$L__BB11_72;
	setp.gt.s32 	%p35, %r67, 32;
	ld.shared.f32 	%f179, [_ZZN3cub18CUB_300001_SM_10006detail6reduce28DeviceReduceSingleTileKernelINS2_10policy_hubIfyN4cuda3std3__44plusIfEEE10Policy1000EPfSC_iS9_ffNS7_10__identityEEEvT0_T1_T2_T3_T4_T6_E12temp_storage+12];
	add.f32 	%f180, %f418, %f179;
	selp.f32 	%f181, %f180, %f418, %p35;
	setp.gt.s32 	%p36, %r67, 64;
	ld.shared.f32 	%f182, [_ZZN3cub18CUB_300001_SM_10006detail6reduce28DeviceReduceSingleTileKernelINS2_10policy_hubIfyN4cuda3std3__44plusIfEEE10Policy1000EPfSC_iS9_ffNS7_10__identityEEEvT0_T1_T2_T3_T4_T6_E12temp_storage+16];
	add.f32 	%f183, %f182, %f181;
	selp.f32 	%f184, %f183, %f181, %p36;
	setp.gt.s32 	%p37, %r67, 96;
	ld.shared.f32 	%f185, [_ZZN3cub18CUB_300001_SM_10006detail6reduce28DeviceReduceSingleTileKernelINS2_10policy_hubIfyN4cuda3std3__44plusIfEEE10Policy1000EPfSC_iS9_ffNS7_10__identityEEEvT0_T1_T2_T3_T4_T6_E12temp_storage+20];
	add.f32 	%f186, %f185, %f184;
	selp.f32 	%f187, %f186, %f184, %p37;
	setp.gt.s32 	%p38, %r67, 128;
	ld.shared.f32 	%f188, [_ZZN3cub18CUB_300001_SM_10006detail6reduce28DeviceReduceSingleTileKernelINS2_10policy_hubIfyN4cuda3std3__44plusIfEEE10Policy1000EPfSC_iS9_ffNS7_10__identityEEEvT0_T1_T2_T3_T4_T6_E12temp_storage+24];
	add.f32 	%f189, %f188, %f187;
	selp.f32 	%f190, %f189, %f187, %p38;
	setp.gt.s32 	%p39, %r67, 160;
	ld.shared.f32 	%f191, [_ZZN3cub18CUB_300001_SM_10006detail6reduce28DeviceReduceSingleTileKernelINS2_10policy_hubIfyN4cuda3std3__44plusIfEEE10Policy1000EPfSC_iS9_ffNS7_10__identityEEEvT0_T1_T2_T3_T4_T6_E12temp_storage+28];
	add.f32 	%f192, %f191, %f190;
	selp.f32 	%f193, %f192, %f190, %p39;
	setp.gt.s32 	%p40, %r67, 192;
	ld.shared.f32 	%f194, [_ZZN3cub18CUB_300001_SM_10006detail6reduce28DeviceReduceSingleTileKernelINS2_10policy_hubIfyN4cuda3std3__44plusIfEEE10Policy1000EPfSC_iS9_ffNS7_10__identityEEEvT0_T1_T2_T3_T4_T6_E12temp_storage+32];
	add.f32 	%f195, %f194, %f193;
	selp.f32 	%f196, %f195, %f193, %p40;
	setp.gt.s32 	%p41, %r67, 224;
	ld.shared.f32 	%f197, [_ZZN3cub18CUB_300001_SM_10006detail6reduce28DeviceReduceSingleTileKernelINS2_10policy_hubIfyN4cuda3std3__44plusIfEEE10Policy1000EPfSC_iS9_ffNS7_10__identityEEEvT0_T1_T2_T3_T4_T6_E12temp_storage+36];
	add.f32 	%f198, %f197, %f196;
	selp.f32 	%f418, %f198, %f196, %p41;
	bra.uni 	$L__BB11_72;
$L__BB11_56:
	mov.u32 	%r46, %tid.x;
	mul.wide.u32 	%rd35, %r46, 4;
	add.s64 	%rd19, %rd16, %rd35;
	// begin inline asm
	ld.global.nc.u32 %r68, [%rd19];
	// end inline asm
	mov.b32 	%f59, %r68;
	add.s64 	%rd20, %rd19, 1024;
	// begin inline asm
	ld.global.nc.u32 %r69, [%rd20];
	// end inline asm
	mov.b32 	%f60, %r69;
	add.s64 	%rd21, %rd19, 2048;
	// begin inline asm
	ld.global.nc.u32 %r70, [%rd21];
	// end inline asm
	mov.b32 	%f61, %r70;
	add.s64 	%rd22, %rd19, 3072;
	// begin inline asm
	ld.global.nc.u32 %r71, [%rd22];
	// end inline asm
	mov.b32 	%f62, %r71;
	add.s64 	%rd23, %rd19, 4096;
	// begin inline asm
	ld.global.nc.u32 %r72, [%rd23];
	// end inline asm
	mov.b32 	%f63, %r72;
	add.s64 	%rd24, %rd19, 5120;
	// begin inline asm
	ld.global.nc.u32 %r73, [%rd24];
	// end inline asm
	mov.b32 	%f64, %r73;
	add.s64 	%rd25, %rd19, 6144;
	// begin inline asm
	ld.global.nc.u32 %r74, [%rd25];
	// end inline asm
	mov.b32 	%f65, %r74;
	add.s64 	%rd26, %rd19, 7168;
	// begin inline asm
	ld.global.nc.u32 %r75, [%rd26];
	// end inline asm
	mov.b32 	%f66, %r75;
	add.s64 	%rd27, %rd19, 8192;
	// begin inline asm
	ld.global.nc.u32 %r76, [%rd27];
	// end inline asm
	mov.b32 	%f67, %r76;
	add.s64 	%rd28, %rd19, 9216;
	// begin inline asm
	ld.global.nc.u32 %r77, [%rd28];
	// end inline asm
	mov.b32 	%f68, %r77;
	add.s64 	%rd29, %rd19, 10240;
	// begin inline asm
	ld.global.nc.u32 %r78, [%rd29];
	// end inline asm
	mov.b32 	%f69, %r78;
	add.s64 	%rd30, %rd19, 11264;
	// begin inline asm
	ld.global.nc.u32 %r79, [%rd30];
	// end inline asm
	mov.b32 	%f70, %r79;
	add.s64 	%rd31, %rd19, 12288;
	// begin inline asm
	ld.global.nc.u32 %r80, [%rd31];
	// end inline asm
	mov.b32 	%f71, %r80;
	add.s64 	%rd32, %rd19, 13312;
	// begin inline asm
	ld.global.nc.u32 %r81, [%rd32];
	// end inline asm
	mov.b32 	%f72, %r81;
	add.s64 	%rd33, %rd19, 14336;
	// begin inline asm
	ld.global.nc.u32 %r82, [%rd33];
	// end inline asm
	mov.b32 	%f73, %r82;
	add.s64 	%rd34, %rd19, 15360;
	// begin inline asm
	ld.global.nc.u32 %r83, [%rd34];
	// end inline asm
	mov.b32 	%f74, %r83;
	add.f32 	%f75, %f59, %f60;
	add.f32 	%f76, %f61, %f62;
	add.f32 	%f77, %f63, %f64;
	add.f32 	%f78, %f65, %f66;
	add.f32 	%f79, %f67, %f68;
	add.f32 	%f80, %f69, %f70;
	add.f32 	%f81, %f71, %f72;
	add.f32 	%f82, %f73, %f74;
	add.f32 	%f83, %f75, %f76;
	add.f32 	%f84, %f77, %f78;
	add.f32 	%f85, %f79, %f80;
	add.f32 	%f86, %f81, %f82;
	add.f32 	%f87, %f83, %f84;
	add.f32 	%f88, %f85, %f86;
	add.f32 	%f417, %f87, %f88;
	setp.lt.u32 	%p4, %r67, 8192;
	mov.b32 	%r400, 4096;
	@%p4 bra 	$L__BB11_60;
	add.s32 	%r47, %r67, -4096;
	mov.b32 	%r400, 4096;
$L__BB11_58:
	mul.wide.s32 	%rd52, %r400, 4;
	add.s64 	%rd36, %rd19, %rd52;
	// begin inline asm
	ld.global.nc.u32 %r86, [%rd36];
	// end inline asm
	mov.b32 	%f89, %r86;
	add.s64 	%rd37, %rd36, 1024;
	// begin inline asm
	ld.global.nc.u32 %r87, [%rd37];
	// end inline asm
	mov.b32 	%f90, %r87;
	add.s64 	%rd38, %rd36, 2048;
	// begin inline asm
	ld.global.nc.u32 %r88, [%rd38];
	// end inline asm
	mov.b32 	%f91, %r88;
	add.s64 	%rd39, %rd36, 3072;
	// begin inline asm
	ld.global.nc.u32 %r89, [%rd39];
	// end inline asm
	mov.b32 	%f92, %r89;
	add.s64 	%rd40, %rd36, 4096;
	// begin inline asm
	ld.global.nc.u32 %r90, [%rd40];
	// end inline asm
	mov.b32 	%f93, %r90;
	add.s64 	%rd41, %rd36, 5120;
	// begin inline asm
	ld.global.nc.u32 %r91, [%rd41];
	// end inline asm
	mov.b32 	%f94, %r91;
	add.s64 	%rd42, %rd36, 6144;
	// begin inline asm
	ld.global.nc.u32 %r92, [%rd42];
	// end inline asm
	mov.b32 	%f95, %r92;
	add.s64 	%rd43, %rd36, 7168;
	// begin inline asm
	ld.global.nc.u32 %r93, [%rd43];
	// end inline asm
	mov.b32 	%f96, %r93;
	add.s64 	%rd44, %rd36, 8192;
	// begin inline asm
	ld.global.nc.u32 %r94, [%rd44];
	// end inline asm
	mov.b32 	%f97, %r94;
	add.s64 	%rd45, %rd36, 9216;
	// begin inline asm
	ld.global.nc.u32 %r95, [%rd45];
	// end inline asm
	mov.b32 	%f98, %r95;
	add.s64 	%rd46, %rd36, 10240;
	// begin inline asm
	ld.global.nc.u32 %r96, [%rd46];
	// end inline asm
	mov.b32 	%f99, %r96;
	add.s64 	%rd47, %rd36, 11264;
	// begin inline asm
	ld.global.nc.u32 %r97, [%rd47];
	// end inline asm
	mov.b32 	%f100, %r97;
	add.s64 	%rd48, %rd36, 12288;
	// begin inline asm
	ld.global.nc.u32 %r98, [%rd48];
	// end inline asm
	mov.b32 	%f101, %r98;
	add.s64 	%rd49, %rd36, 13312;
	// begin inline asm
	ld.global.nc.u32 %r99, [%rd49];
	// end inline asm
	mov.b32 	%f102, %r99;
	add.s64 	%rd50, %rd36, 14336;
	// begin inline asm
	ld.global.nc.u32 %r100, [%rd50];
	// end inline asm
	mov.b32 	%f103, %r100;
	add.s64 	%rd51, %rd36, 15360;
	// begin inline asm
	ld.global.nc.u32 %r101, [%rd51];
	// end inline asm
	mov.b32 	%f104, %r101;
	add.f32 	%f105, %f417, %f89;
	add.f32 	%f106, %f90, %f91;
	add.f32 	%f107, %f92, %f93;
	add.f32 	%f108, %f94, %f95;
	add.f32 	%f109, %f96, %f97;
	add.f32 	%f110, %f98, %f99;
	add.f32 	%f111, %f100, %f101;
	add.f32 	%f112, %f102, %f103;
	add.f32 	%f113, %f105, %f106;
	add.f32 	%f114, %f107, %f108;
	add.f32 	%f115, %f109, %f110;
	add.f32 	%f116, %f111, %f112;
	add.f32 	%f117, %f113, %f114;
	add.f32 	%f118, %f115, %f116;
	add.f32 	%f119, %f117, %f118;
	add.f32 	%f417, %f119, %f104;
	sub.s32 	%r102, %r67, %r400;
	setp.lt.s32 	%p5, %r102, 4096;
	@%p5 bra 	$L__BB11_68;
	add.s32 	%r400, %r400, 4096;
	setp.le.s32 	%p6, %r400, %r47;
	@%p6 bra 	$L__BB11_58;
$L__BB11_60:
	setp.le.s32 	%p7, %r67, %r400;
	@%p7 bra 	$L__BB11_68;
	sub.s32 	%r51, %r67, %r400;
	setp.ge.s32 	%p8, %r46, %r51;
	@%p8 bra 	$L__BB11_68;
	not.b32 	%r103, %r46;
	add.s32 	%r104, %r67, %r103;
	sub.s32 	%r52, %r104, %r400;
	and.b32  	%r105, %r52, 768;
	setp.eq.s32 	%p9, %r105, 768;
	mov.u32 	%r404, %r46;
	@%p9 bra 	$L__BB11_65;
	add.s32 	%r402, %r46, %r400;
	shr.u32 	%r106, %r52, 8;
	add.s32 	%r107, %r106, 1;
	and.b32  	%r108, %r107, 3;
	neg.s32 	%r401, %r108;
	mov.u32 	%r404, %r46;
$L__BB11_64:
	.pragma "nounroll";
	mul.wide.u32 	%rd54, %r402, 4;
	add.s64 	%rd53, %rd16, %rd54;
	// begin inline asm
	ld.global.nc.u32 %r109, [%rd53];
	// end inline asm
	mov.b32 	%f121, %r109;
	add.f32 	%f417, %f417, %f121;
	add.s32 	%r404, %r404, 256;
	add.s32 	%r402, %r402, 256;
	add.s32 	%r401, %r401, 1;
	setp.ne.s32 	%p10, %r401, 0;
	@%p10 bra 	$L__BB11_64;
$L__BB11_65:
	setp.lt.u32 	%p11, %r52, 768;
	@%p11 bra 	$L__BB11_68;
	cvt.u64.u32 	%rd55, %r404;
	cvt.u64.u32 	%rd56, %r400;
	add.s64 	%rd57, %rd55, %rd56;
	shl.b64 	%rd58, %rd57, 2;
	add.s64 	%rd59, %rd58, %rd16;
	add.s64 	%rd124, %rd59, 2048;
	add.s32 	%r405, %r404, %r400;
$L__BB11_67:
	mul.wide.u32 	%rd64, %r405, 4;
	add.s64 	%rd60, %rd16, %rd64;
	// begin inline asm
	ld.global.nc.u32 %r110, [%rd60];
	// end inline asm
	mov.b32 	%f122, %r110;
	add.f32 	%f123, %f417, %f122;
	add.s64 	%rd61, %rd124, -1024;
	// begin inline asm
	ld.global.nc.u32 %r111, [%rd61];
	// end inline asm
	mov.b32 	%f124, %r111;
	add.f32 	%f125, %f123, %f124;
	// begin inline asm
	ld.global.nc.u32 %r112, [%rd124];
	// end inline asm
	mov.b32 	%f126, %r112;
	add.f32 	%f127, %f125, %f126;
	add.s64 	%rd63, %rd124, 1024;
	// begin inline asm
	ld.global.nc.u32 %r113, [%rd63];
	// end inline asm
	mov.b32 	%f128, %r113;
	add.f32 	%f417, %f127, %f128;
	add.s32 	%r404, %r404, 1024;
	add.s64 	%rd124, %rd124, 4096;
	add.s32 	%r405, %r405, 1024;
	setp.lt.s32 	%p12, %r404, %r51;
	@%p12 bra 	$L__BB11_67;
$L__BB11_68:
	// begin inline asm
	mov.u32 %r114, %laneid;
	// end inline asm
	mov.b32 	%r116, %f417;
	mov.b32 	%r117, 1;
	mov.b32 	%r138, 31;
	mov.b32 	%r139, -1;
	// begin inline asm
	shfl.sync.down.b32 %r115, %r116, %r117, %r138, %r139;
	// end inline asm
	setp.gt.s32 	%p13, %r114, 30;
	mov.b32 	%f129, %r115;
	add.f32 	%f130, %f417, %f129;
	selp.f32 	%f131, %f417, %f130, %p13;
	mov.b32 	%r121, %f131;
	mov.b32 	%r122, 2;
	// begin inline asm
	shfl.sync.down.b32 %r120, %r121, %r122, %r138, %r139;
	// end inline asm
	setp.gt.s32 	%p14, %r114, 29;
	mov.b32 	%f132, %r120;
	add.f32 	%f133, %f131, %f132;
	selp.f32 	%f134, %f131, %f133, %p14;
	mov.b32 	%r126, %f134;
	mov.b32 	%r127, 4;
	// begin inline asm
	shfl.sync.down.b32 %r125, %r126, %r127, %r138, %r139;
	// end inline asm
	setp.gt.s32 	%p15, %r114, 27;
	mov.b32 	%f135, %r125;
	add.f32 	%f136, %f134, %f135;
	selp.f32 	%f137, %f134, %f136, %p15;
	mov.b32 	%r131, %f137;
	mov.b32 	%r132, 8;
	// begin inline asm
	shfl.sync.down.b32 %r130, %r131, %r132, %r138, %r139;
	// end inline asm
	setp.gt.s32 	%p16, %r114, 23;
	mov.b32 	%f138, %r130;
	add.f32 	%f139, %f137, %f138;
	selp.f32 	%f140, %f137, %f139, %p16;
	mov.b32 	%r136, %f140;
	mov.b32 	%r137, 16;
	// begin inline asm
	shfl.sync.down.b32 %r135, %r136, %r137, %r138, %r139;
	// end inline asm
	setp.gt.s32 	%p17, %r114, 15;
	mov.b32 	%f141, %r135;
	add.f32 	%f54, %f140, %f141;
	selp.f32 	%f418, %f140, %f54, %p17;
	setp.ne.s32 	%p18, %r114, 0;
	@%p18 bra 	$L__BB11_70;
	shr.u32 	%r140, %r46, 3;
	and.b32  	%r141, %r140, 124;
	mov.u32 	%r142, _ZZN3cub18CUB_300001_SM_10006detail6reduce28DeviceReduceSingleTileKernelINS2_10policy_hubIfyN4cuda3std3__44plusIfEEE10Policy1000EPfSC_iS9_ffNS7_10__identityEEEvT0_T1_T2_T3_T4_T6_E12temp_storage;
	add.s32 	%r143, %r142, %r141;
	st.shared.f32 	[%r143+8], %f54;
$L__BB11_70:
	bar.sync 	0;
	setp.ne.s32 	%p19, %r46, 0;
	@%p19 bra 	$L__BB11_72;
	ld.shared.f32 	%f142, [_ZZN3cub18CUB_300001_SM_10006detail6reduce28DeviceReduceSingleTileKernelINS2_10policy_hubIfyN4cuda3std3__44plusIfEEE10Policy1000EPfSC_iS9_ffNS7_10__identityEEEvT0_T1_T2_T3_T4_T6_E12temp_storage+12];
	add.f32 	%f143, %f418, %f142;
	ld.shared.f32 	%f144, [_ZZN3cub18CUB_300001_SM_10006detail6reduce28DeviceReduceSingleTileKernelINS2_10policy_hubIfyN4cuda3std3__44plusIfEEE10Policy1000EPfSC_iS9_ffNS7_10__identityEEEvT0_T1_T2_T3_T4_T6_E12temp_storage+16];
	add.f32 	%f145, %f143, %f144;
	ld.shared.f32 	%f146, [_ZZN3cub18CUB_300001_SM_10006detail6reduce28DeviceReduceSingleTileKernelINS2_10policy_hubIfyN4cuda3std3__44plusIfEEE10Policy1000EPfSC_iS9_ffNS7_10__identityEEEvT0_T1_T2_T3_T4_T6_E12temp_storage+20];
	add.f32 	%f147, %f145, %f146;
	ld.shared.f32 	%f148, [_ZZN3cub18CUB_300001_SM_10006detail6reduce28DeviceReduceSingleTileKernelINS2_10policy_hubIfyN4cuda3std3__44plusIfEEE10Policy1000EPfSC_iS9_ffNS7_10__identityEEEvT0_T1_T2_T3_T4_T6_E12temp_storage+24];
	add.f32 	%f149, %f147, %f148;
	ld.shared.f32 	%f150, [_ZZN3cub18CUB_300001_SM_10006detail6reduce28DeviceReduceSingleTileKernelINS2_10policy_hubIfyN4cuda3std3__44plusIfEEE10Policy1000EPfSC_iS9_ffNS7_10__identityEEEvT0_T1_T2_T3_T4_T6_E12temp_storage+28];
	add.f32 	%f151, %f149, %f150;
	ld.shared.f32 	%f152, [_ZZN3cub18CUB_300001_SM_10006detail6reduce28DeviceReduceSingleTileKernelINS2_10policy_hubIfyN4cuda3std3__44plusIfEEE10Policy1000EPfSC_iS9_ffNS7_10__identityEEEvT0_T1_T2_T3_T4_T6_E12temp_storage+32];
	add.f32 	%f153, %f151, %f152;
	ld.shared.f32 	%f154, [_ZZN3cub18CUB_300001_SM_10006detail6reduce28DeviceReduceSingleTileKernelINS2_10policy_hubIfyN4cuda3std3__44plusIfEEE10Policy1000EPfSC_iS9_ffNS7_10__identityEEEvT0_T1_T2_T3_T4_T6_E12temp_storage+36];
	add.f32 	%f418, %f153, %f154;
$L__BB11_72:
	mov.u32 	%r379, %tid.x;
	setp.ne.s32 	%p95, %r379, 0;
	@%p95 bra 	$L__BB11_74;
	add.f32 	%f391, %f58, %f418;
	st.global.f32 	[%rd1], %f391;
$L__BB11_74:
	ret;

}


// ===== COMPILED SASS (sm_100) =====

	.target	sm_100

	.elftype	@"ET_EXEC"


//--------------------- .note.nv.tkinfo           --------------------------
	.section	.note.nv.tkinfo,"",@"SHT_NOTE"
	.sectionflags	@"SHF_NOTE_NV_TKINFO"
	.tkinfo
        /*0018*/ 	.word	0x00000002
        /*0030*/ 	.string	""
        /*0030*/ 	.string	"ptxas"
        /*0030*/ 	.string	"Cuda compilation tools, release 13.0, V13.0.88"
        /*0030*/ 	.string	"Build cuda_13.0.r13.0/compiler.36424714_0"
        /*0030*/ 	.string	"-arch sm_100 -m 64 "



//--------------------- .note.nv.cuinfo           --------------------------
	.section	.note.nv.cuinfo,"",@"SHT_NOTE"
	.sectionflags	@"SHF_NOTE_NV_CUINFO"
        /*0018*/ 	.short	0x0002
        /*001a*/ 	.short	0x0064
        /*001c*/ 	.short	0x0082
	.zero		2


//--------------------- .nv.info                  --------------------------
	.section	.nv.info,"",@"SHT_CUDA_INFO"
	.align	4


	//----- nvinfo : EIATTR_REGCOUNT
	.align		4
        /*0000*/ 	.byte	0x04, 0x2f
        /*0002*/ 	.short	(.L_44 - .L_43)
	.align		4
.L_43:
        /*0004*/ 	.word	index@(_ZN3cub18CUB_300001_SM_10006detail11EmptyKernelIvEEvv)
        /*0008*/ 	.word	0x00000004


	//----- nvinfo : EIATTR_FRAME_SIZE
	.align		4
.L_44:
        /*000c*/ 	.byte	0x04, 0x11
        /*000e*/ 	.short	(.L_46 - .L_45)
	.align		4
.L_45:
        /*0010*/ 	.word	index@(_ZN3cub18CUB_300001_SM_10006detail11EmptyKernelIvEEvv)
        /*0014*/ 	.word	0x00000000


	//----- nvinfo : EIATTR_REGCOUNT
	.align		4
.L_46:
        /*0018*/ 	.byte	0x04, 0x2f
        /*001a*/ 	.short	(.L_48 - .L_47)
	.align		4
.L_47:
        /*001c*/ 	.word	index@(_ZN3cub18CUB_300001_SM_10006detail8for_each13static_kernelINS2_12policy_hub_t12policy_500_tEmN6thrust24THRUST_300001_SM_1000_NS8cuda_cub6__fill7functorINS7_6detail15normal_iteratorINS7_10device_ptrIfEEEEfEEEEvT0_T1_)
        /*0020*/ 	.word	0x00000008


	//----- nvinfo : EIATTR_FRAME_SIZE
	.align		4
.L_48:
        /*0024*/ 	.byte	0x04, 0x11
        /*0026*/ 	.short	(.L_50 - .L_49)
	.align		4
.L_49:
        /*0028*/ 	.word	index@(_ZN3cub18CUB_300001_SM_10006detail8for_each13static_kernelINS2_12policy_hub_t12policy_500_tEmN6thrust24THRUST_300001_SM_1000_NS8cuda_cub6__fill7functorINS7_6detail15normal_iteratorINS7_10device_ptrIfEEEEfEEEEvT0_T1_)
        /*002c*/ 	.word	0x00000000


	//----- nvinfo : EIATTR_REGCOUNT
	.align		4
.L_50:
        /*0030*/ 	.byte	0x04, 0x2f
        /*0032*/ 	.short	(.L_52 - .L_51)
	.align		4
.L_51:
        /*0034*/ 	.word	index@(_ZN3cub18CUB_300001_SM_10006detail8for_each13static_kernelINS2_12policy_hub_t12policy_500_tEmN6thrust24THRUST_300001_SM_1000_NS8cuda_cub20__uninitialized_fill7functorINS7_10device_ptrIfEEfEEEEvT0_T1_)
        /*0038*/ 	.word	0x00000008


	//----- nvinfo : EIATTR_FRAME_SIZE
	.align		4
.L_52:
        /*003c*/ 	.byte	0x04, 0x11
        /*003e*/ 	.short	(.L_54 - .L_53)
	.align		4
.L_53:
        /*0040*/ 	.word	index@(_ZN3cub18CUB_300001_SM_10006detail8for_each13static_kernelINS2_12policy_hub_t12policy_500_tEmN6thrust24THRUST_300001_SM_1000_NS8cuda_cub20__uninitialized_fill7functorINS7_10device_ptrIfEEfEEEEvT0_T1_)
        /*0044*/ 	.word	0x00000000


	//----- nvinfo : EIATTR_REGCOUNT
	.align		4
.L_54:
        /*0048*/ 	.byte	0x04, 0x2f
        /*004a*/ 	.short	(.L_56 - .L_55)
	.align		4
.L_55:
        /*004c*/ 	.word	index@(_ZN3cub18CUB_300001_SM_10006detail8for_each13static_kernelINS2_12policy_hub_t12policy_500_tElN6thrust24THRUST_300001_SM_1000_NS8cuda_cub6__fill7functorINS7_6detail15normal_iteratorINS7_10device_ptrIfEEEEfEEEEvT0_T1_)
        /*0050*/ 	.word	0x00000008


	//----- nvinfo : EIATTR_FRAME_SIZE
	.align		4
.L_56:
        /*0054*/ 	.byte	0x04, 0x11
        /*0056*/ 	.short	(.L_58 - .L_57)
	.align		4
.L_57:
        /*0058*/ 	.word	index@(_ZN3cub18CUB_300001_SM_10006detail8for_each13static_kernelINS2_12policy_hub_t12policy_500_tElN6thrust24THRUST_300001_SM_1000_NS8cuda_cub6__fill7functorINS7_6detail15normal_iteratorINS7_10device_ptrIfEEEEfEEEEvT0_T1_)
        /*005c*/ 	.word	0x00000000


	//----- nvinfo : EIATTR_REGCOUNT
	.align		4
.L_58:
        /*0060*/ 	.byte	0x04, 0x2f
        /*0062*/ 	.short	(.L_60 - .L_59)
	.align		4
.L_59:
        /*0064*/ 	.word	index@(_ZN3cub18CUB_300001_SM_10006detail9transform16transform_kernelINS2_10policy_hubILb1EN4cuda3std3__45tupleIJN6thrust24THRUST_300001_SM_1000_NS6detail15normal_iteratorINSA_10device_ptrIfEEEESF_EEEE10policy1000Ei16multiply_functorSF_JPfSK_EEEvT0_iT1_T2_DpNS2_10kernel_argIT3_EE)
        /*0068*/ 	.word	0x0000001c


	//----- nvinfo : EIATTR_FRAME_SIZE
	.align		4
.L_60:
        /*006c*/ 	.byte	0x04, 0x11
        /*006e*/ 	.short	(.L_62 - .L_61)
	.align		4
.L_61:
        /*0070*/ 	.word	index@(_ZN3cub18CUB_300001_SM_10006detail9transform16transform_kernelINS2_10policy_hubILb1EN4cuda3std3__45tupleIJN6thrust24THRUST_300001_SM_1000_NS6detail15normal_iteratorINSA_10device_ptrIfEEEESF_EEEE10policy1000Ei16multiply_functorSF_JPfSK_EEEvT0_iT1_T2_DpNS2_10kernel_argIT3_EE)
        /*0074*/ 	.word	0x00000000


	//----- nvinfo : EIATTR_REGCOUNT
	.align		4
.L_62:
        /*0078*/ 	.byte	0x04, 0x2f
        /*007a*/ 	.short	(.L_64 - .L_63)
	.align		4
.L_63:
        /*007c*/ 	.word	index@(_ZN3cub18CUB_300001_SM_10006detail9transform16transform_kernelINS2_10policy_hubILb1EN4cuda3std3__45tupleIJN6thrust24THRUST_300001_SM_1000_NS6detail15normal_iteratorINSA_10device_ptrIfEEEESF_EEEE10policy1000El16multiply_functorSF_JPfSK_EEEvT0_iT1_T2_DpNS2_10kernel_argIT3_EE)
        /*0080*/ 	.word	0x00000020


	//----- nvinfo : EIATTR_FRAME_SIZE
	.align		4
.L_64:
        /*0084*/ 	.byte	0x04, 0x11
        /*0086*/ 	.short	(.L_66 - .L_65)
	.align		4
.L_65:
        /*0088*/ 	.word	index@(_ZN3cub18CUB_300001_SM_10006detail9transform16transform_kernelINS2_10policy_hubILb1EN4cuda3std3__45tupleIJN6thrust24THRUST_300001_SM_1000_NS6detail15normal_iteratorINSA_10device_ptrIfEEEESF_EEEE10policy1000El16multiply_functorSF_JPfSK_EEEvT0_iT1_T2_DpNS2_10kernel_argIT3_EE)
        /*008c*/ 	.word	0x00000000


	//----- nvinfo : EIATTR_REGCOUNT
	.align		4
.L_66:
        /*0090*/ 	.byte	0x04, 0x2f
        /*0092*/ 	.short	(.L_68 - .L_67)
	.align		4
.L_67:
        /*0094*/ 	.word	index@(_ZN3cub18CUB_300001_SM_10006detail6reduce28DeviceReduceSingleTileKernelINS2_10policy_hubIfjN4cuda3std3__44plusIfEEE10Policy1000EN6thrust24THRUST_300001_SM_1000_NS6detail15normal_iteratorINSD_10device_ptrIfEEEEPfjS9_ffNS7_10__identityEEEvT0_T1_T2_T3_T4_T6_)
        /*0098*/ 	.word	0x00000020


	//----- nvinfo : EIATTR_FRAME_SIZE
	.align		4
.L_68:
        /*009c*/ 	.byte	0x04, 0x11
        /*009e*/ 	.short	(.L_70 - .L_69)
	.align		4
.L_69:
        /*00a0*/ 	.word	index@(_ZN3cub18CUB_300001_SM_10006detail6reduce28DeviceReduceSingleTileKernelINS2_10policy_hubIfjN4cuda3std3__44plusIfEEE10Policy1000EN6thrust24THRUST_300001_SM_1000_NS6detail15normal_iteratorINSD_10device_ptrIfEEEEPfjS9_ffNS7_10__identityEEEvT0_T1_T2_T3_T4_T6_)
        /*00a4*/ 	.word	0x00000000


	//----- nvinfo : EIATTR_REGCOUNT
	.align		4
.L_70:
        /*00a8*/ 	.byte	0x04, 0x2f
        /*00aa*/ 	.short	(.L_72 - .L_71)
	.align		4
.L_71:
        /*00ac*/ 	.word	index@(_ZN3cub18CUB_300001_SM_10006detail6reduce18DeviceReduceKernelINS2_10policy_hubIfjN4cuda3std3__44plusIfEEE10Policy1000EN6thrust24THRUST_300001_SM_1000_NS6detail15normal_iteratorINSD_10device_ptrIfEEEEjS9_fNS7_10__identityEEEvT0_PT3_T1_NS0_13GridEvenShareISN_EET2_T4_)
        /*00b0*/ 	.word	0x00000020


	//----- nvinfo : EIATTR_FRAME_SIZE
	.align		4
.L_72:
        /*00b4*/ 	.byte	0x04, 0x11
        /*00b6*/ 	.short	(.L_74 - .L_73)
	.align		4
.L_73:
        /*00b8*/ 	.word	index@(_ZN3cub18CUB_300001_SM_10006detail6reduce18DeviceReduceKernelINS2_10policy_hubIfjN4cuda3std3__44plusIfEEE10Policy1000EN6thrust24THRUST_300001_SM_1000_NS6detail15normal_iteratorINSD_10device_ptrIfEEEEjS9_fNS7_10__identityEEEvT0_PT3_T1_NS0_13GridEvenShareISN_EET2_T4_)
        /*00bc*/ 	.word	0x00000000


	//----- nvinfo : EIATTR_REGCOUNT
	.align		4
.L_74:
        /*00c0*/ 	.byte	0x04, 0x2f
        /*00c2*/ 	.short	(.L_76 - .L_75)
	.align		4
.L_75:
        /*00c4*/ 	.word	index@(_ZN3cub18CUB_300001_SM_10006detail6reduce28DeviceReduceSingleTileKernelINS2_10policy_hubIfjN4cuda3std3__44plusIfEEE10Policy1000EPfSC_iS9_ffNS7_10__identityEEEvT0_T1_T2_T3_T4_T6_)
        /*00c8*/ 	.word	0x0000001e


	//----- nvinfo : EIATTR_FRAME_SIZE
	.align		4
.L_76:
        /*00cc*/ 	.byte	0x04, 0x11
        /*00ce*/ 	.short	(.L_78 - .L_77)
	.align		4
.L_77:
        /*00d0*/ 	.word	index@(_ZN3cub18CUB_300001_SM_10006detail6reduce28DeviceReduceSingleTileKernelINS2_10policy_hubIfjN4cuda3std3__44plusIfEEE10Policy1000EPfSC_iS9_ffNS7_10__identityEEEvT0_T1_T2_T3_T4_T6_)
        /*00d4*/ 	.word	0x00000000


	//----- nvinfo : EIATTR_REGCOUNT
	.align		4
.L_78:
        /*00d8*/ 	.byte	0x04, 0x2f
        /*00da*/ 	.short	(.L_80 - .L_79)
	.align		4
.L_79:
        /*00dc*/ 	.word	index@(_ZN3cub18CUB_300001_SM_10006detail6reduce28DeviceReduceSingleTileKernelINS2_10policy_hubIfyN4cuda3std3__44plusIfEEE10Policy1000EN6thrust24THRUST_300001_SM_1000_NS6detail15normal_iteratorINSD_10device_ptrIfEEEEPfyS9_ffNS7_10__identityEEEvT0_T1_T2_T3_T4_T6_)
        /*00e0*/ 	.word	0x00000020


	//----- nvinfo : EIATTR_FRAME_SIZE
	.align		4
.L_80:
        /*00e4*/ 	.byte	0x04, 0x11
        /*00e6*/ 	.short	(.L_82 - .L_81)
	.align		4
.L_81:
        /*00e8*/ 	.word	index@(_ZN3cub18CUB_300001_SM_10006detail6reduce28DeviceReduceSingleTileKernelINS2_10policy_hubIfyN4cuda3std3__44plusIfEEE10Policy1000EN6thrust24THRUST_300001_SM_1000_NS6detail15normal_iteratorINSD_10device_ptrIfEEEEPfyS9_ffNS7_10__identityEEEvT0_T1_T2_T3_T4_T6_)
        /*00ec*/ 	.word	0x00000000


	//----- nvinfo : EIATTR_REGCOUNT
	.align		4
.L_82:
        /*00f0*/ 	.byte	0x04, 0x2f
        /*00f2*/ 	.short	(.L_84 - .L_83)
	.align		4
.L_83:
        /*00f4*/ 	.word	index@(_ZN3cub18CUB_300001_SM_10006detail6reduce18DeviceReduceKernelINS2_10policy_hubIfyN4cuda3std3__44plusIfEEE10Policy1000EN6thrust24THRUST_300001_SM_1000_NS6detail15normal_iteratorINSD_10device_ptrIfEEEEyS9_fNS7_10__identityEEEvT0_PT3_T1_NS0_13GridEvenShareISN_EET2_T4_)
        /*00f8*/ 	.word	0x0000001e


	//----- nvinfo : EIATTR_FRAME_SIZE
	.align		4
.L_84:
        /*00fc*/ 	.byte	0x04, 0x11
        /*00fe*/ 	.short	(.L_86 - .L_85)
	.align		4
.L_85:
        /*0100*/ 	.word	index@(_ZN3cub18CUB_300001_SM_10006detail6reduce18DeviceReduceKernelINS2_10policy_hubIfyN4cuda3std3__44plusIfEEE10Policy1000EN6thrust24THRUST_300001_SM_1000_NS6detail15normal_iteratorINSD_10device_ptrIfEEEEyS9_fNS7_10__identityEEEvT0_PT3_T1_NS0_13GridEvenShareISN_EET2_T4_)
        /*0104*/ 	.word	0x00000000


	//----- nvinfo : EIATTR_REGCOUNT
	.align		4
.L_86:
        /*0108*/ 	.byte	0x04, 0x2f
        /*010a*/ 	.short	(.L_88 - .L_87)
	.align		4
.L_87:
        /*010c*/ 	.word	index@(_ZN3cub18CUB_300001_SM_10006detail6reduce28DeviceReduceSingleTileKernelINS2_10policy_hubIfyN4cuda3std3__44plusIfEEE10Policy1000EPfSC_iS9_ffNS7_10__identityEEEvT0_T1_T2_T3_T4_T6_)
        /*0110*/ 	.word	0x0000001e


	//----- nvinfo : EIATTR_FRAME_SIZE
	.align		4
.L_88:
        /*0114*/ 	.byte	0x04, 0x11
        /*0116*/ 	.short	(.L_90 - .L_89)
	.align		4
.L_89:
        /*0118*/ 	.word	index@(_ZN3cub18CUB_300001_SM_10006detail6reduce28DeviceReduceSingleTileKernelINS2_10policy_hubIfyN4cuda3std3__44plusIfEEE10Policy1000EPfSC_iS9_ffNS7_10__identityEEEvT0_T1_T2_T3_T4_T6_)
        /*011c*/ 	.word	0x00000000


	//----- nvinfo : EIATTR_MIN_STACK_SIZE
	.align		4
.L_90:
        /*0120*/ 	.byte	0x04, 0x12
        /*0122*/ 	.short	(.L_92 - .L_91)
	.align		4
.L_91:
        /*0124*/ 	.word	index@(_ZN3cub18CUB_300001_SM_10006detail6reduce28DeviceReduceSingleTileKernelINS2_10policy_hubIfyN4cuda3std3__44plusIfEEE10Policy1000EPfSC_iS9_ffNS7_10__identityEEEvT0_T1_T2_T3_T4_T6_)
        /*0128*/ 	.word	0x00000000


	//----- nvinfo : EIATTR_MIN_STACK_SIZE
	.align		4
.L_92:
        /*012c*/ 	.byte	0x04, 0x12
        /*012e*/ 	.short	(.L_94 - .L_93)
	.align		4
.L_93:
        /*0130*/ 	.word	index@(_ZN3cub18CUB_300001_SM_10006detail6reduce18DeviceReduceKernelINS2_10policy_hubIfyN4cuda3std3__44plusIfEEE10Policy1000EN6thrust24THRUST_300001_SM_1000_NS6detail15normal_iteratorINSD_10device_ptrIfEEEEyS9_fNS7_10__identityEEEvT0_PT3_T1_NS0_13GridEvenShareISN_EET2_T4_)
        /*0134*/ 	.word	0x00000000


	//----- nvinfo : EIATTR_MIN_STACK_SIZE
	.align		4
.L_94:
        /*0138*/ 	.byte	0x04, 0x12
        /*013a*/ 	.short	(.L_96 - .L_95)
	.align		4
.L_95:
        /*013c*/ 	.word	index@(_ZN3cub18CUB_300001_SM_10006detail6reduce28DeviceReduceSingleTileKernelINS2_10policy_hubIfyN4cuda3std3__44plusIfEEE10Policy1000EN6thrust24THRUST_300001_SM_1000_NS6detail15normal_iteratorINSD_10device_ptrIfEEEEPfyS9_ffNS7_10__identityEEEvT0_T1_T2_T3_T4_T6_)
        /*0140*/ 	.word	0x00000000


	//----- nvinfo : EIATTR_MIN_STACK_SIZE
	.align		4
.L_96:
        /*0144*/ 	.byte	0x04, 0x12
        /*0146*/ 	.short	(.L_98 - .L_97)
	.align		4
.L_97:
        /*0148*/ 	.word	index@(_ZN3cub18CUB_300001_SM_10006detail6reduce28DeviceReduceSingleTileKernelINS2_10policy_hubIfjN4cuda3std3__44plusIfEEE10Policy1000EPfSC_iS9_ffNS7_10__identityEEEvT0_T1_T2_T3_T4_T6_)
        /*014c*/ 	.word	0x00000000


	//----- nvinfo : EIATTR_MIN_STACK_SIZE
	.align		4
.L_98:
        /*0150*/ 	.byte	0x04, 0x12
        /*0152*/ 	.short	(.L_100 - .L_99)
	.align		4
.L_99:
        /*0154*/ 	.word	index@(_ZN3cub18CUB_300001_SM_10006detail6reduce18DeviceReduceKernelINS2_10policy_hubIfjN4cuda3std3__44plusIfEEE10Policy1000EN6thrust24THRUST_300001_SM_1000_NS6detail15normal_iteratorINSD_10device_ptrIfEEEEjS9_fNS7_10__identityEEEvT0_PT3_T1_NS0_13GridEvenShareISN_EET2_T4_)
        /*0158*/ 	.word	0x00000000


	//----- nvinfo : EIATTR_MIN_STACK_SIZE
	.align		4
.L_100:
        /*015c*/ 	.byte	0x04, 0x12
        /*015e*/ 	.short	(.L_102 - .L_101)
	.align		4
.L_101:
        /*0160*/ 	.word	index@(_ZN3cub18CUB_300001_SM_10006detail6reduce28DeviceReduceSingleTileKernelINS2_10policy_hubIfjN4cuda3std3__44plusIfEEE10Policy1000EN6thrust24THRUST_300001_SM_1000_NS6detail15normal_iteratorINSD_10device_ptrIfEEEEPfjS9_ffNS7_10__identityEEEvT0_T1_T2_T3_T4_T6_)
        /*0164*/ 	.word	0x00000000


	//----- nvinfo : EIATTR_MIN_STACK_SIZE
	.align		4
.L_102:
        /*0168*/ 	.byte	0x04, 0x12
        /*016a*/ 	.short	(.L_104 - .L_103)
	.align		4
.L_103:
        /*016c*/ 	.word	index@(_ZN3cub18CUB_300001_SM_10006detail9transform16transform_kernelINS2_10policy_hubILb1EN4cuda3std3__45tupleIJN6thrust24THRUST_300001_SM_1000_NS6detail15normal_iteratorINSA_10device_ptrIfEEEESF_EEEE10policy1000El16multiply_functorSF_JPfSK_EEEvT0_iT1_T2_DpNS2_10kernel_argIT3_EE)
        /*0170*/ 	.word	0x00000000


	//----- nvinfo : EIATTR_MIN_STACK_SIZE
	.align		4
.L_104:
        /*0174*/ 	.byte	0x04, 0x12
        /*0176*/ 	.short	(.L_106 - .L_105)
	.align		4
.L_105:
        /*0178*/ 	.word	index@(_ZN3cub18CUB_300001_SM_10006detail9transform16transform_kernelINS2_10policy_hubILb1EN4cuda3std3__45tupleIJN6thrust24THRUST_300001_SM_1000_NS6detail15normal_iteratorINSA_10device_ptrIfEEEESF_EEEE10policy1000Ei16multiply_functorSF_JPfSK_EEEvT0_iT1_T2_DpNS2_10kernel_argIT3_EE)
        /*017c*/ 	.word	0x00000000


	//----- nvinfo : EIATTR_MIN_STACK_SIZE
	.align		4
.L_106:
        /*0180*/ 	.byte	0x04, 0x12
        /*0182*/ 	.short	(.L_108 - .L_107)
	.align		4
.L_107:
        /*0184*/ 	.word	index@(_ZN3cub18CUB_300001_SM_10006detail8for_each13static_kernelINS2_12policy_hub_t12policy_500_tElN6thrust24THRUST_300001_SM_1000_NS8cuda_cub6__fill7functorINS7_6detail15normal_iteratorINS7_10device_ptrIfEEEEfEEEEvT0_T1_)
        /*0188*/ 	.word	0x00000000


	//----- nvinfo : EIATTR_MIN_STACK_SIZE
	.align		4
.L_108:
        /*018c*/ 	.byte	0x04, 0x12
        /*018e*/ 	.short	(.L_110 - .L_109)
	.align		4
.L_109:
        /*0190*/ 	.word	index@(_ZN3cub18CUB_300001_SM_10006detail8for_each13static_kernelINS2_12policy_hub_t12policy_500_tEmN6thrust24THRUST_300001_SM_1000_NS8cuda_cub20__uninitialized_fill7functorINS7_10device_ptrIfEEfEEEEvT0_T1_)
        /*0194*/ 	.word	0x00000000


	//----- nvinfo : EIATTR_MIN_STACK_SIZE
	.align		4
.L_110:
        /*0198*/ 	.byte	0x04, 0x12
        /*019a*/ 	.short	(.L_112 - .L_111)
	.align		4
.L_111:
        /*019c*/ 	.word	index@(_ZN3cub18CUB_300001_SM_10006detail8for_each13static_kernelINS2_12policy_hub_t12policy_500_tEmN6thrust24THRUST_300001_SM_1000_NS8cuda_cub6__fill7functorINS7_6detail15normal_iteratorINS7_10device_ptrIfEEEEfEEEEvT0_T1_)
        /*01a0*/ 	.word	0x00000000


	//----- nvinfo : EIATTR_MIN_STACK_SIZE
	.align		4
.L_112:
        /*01a4*/ 	.byte	0x04, 0x12
        /*01a6*/ 	.short	(.L_114 - .L_113)
	.align		4
.L_113:
        /*01a8*/ 	.word	index@(_ZN3cub18CUB_300001_SM_10006detail11EmptyKernelIvEEvv)
        /*01ac*/ 	.word	0x00000000
.L_114:


//--------------------- .nv.compat                --------------------------
	.section	.nv.compat,"",@"SHT_CUDA_COMPAT_INFO"
	.align	4
        /*0000*/ 	.byte	0x02, 0x09, 0x00, 0x00, 0x02, 0x02, 0x01, 0x00, 0x02, 0x05, 0x05, 0x00, 0x03, 0x07, 0x01, 0x01
        /*0010*/ 	.byte	0x02, 0x03, 0x00, 0x00, 0x02, 0x06, 0x01, 0x00, 0x04, 0x0b, 0x08, 0x00, 0x09, 0x00, 0x00, 0x00
        /*0020*/ 	.byte	0x00, 0x00, 0x00, 0x00


//--------------------- .nv.info._ZN3cub18CUB_300001_SM_10006detail6reduce28DeviceReduceSingleTileKernelINS2_10policy_hubIfyN4cuda3std3__44plusIfEEE10Policy1000EPfSC_iS9_ffNS7_10__identityEEEvT0_T1_T2_T3_T4_T6_ --------------------------
	.section	.nv.info._ZN3cub18CUB_300001_SM_10006detail6reduce28DeviceReduceSingleTileKernelINS2_10policy_hubIfyN4cuda3std3__44plusIfEEE10Policy1000EPfSC_iS9_ffNS7_10__identityEEEvT0_T1_T2_T3_T4_T6_,"",@"SHT_CUDA_INFO"
	.sectionflags	@""
	.align	4


	//----- nvinfo : EIATTR_CUDA_API_VERSION
	.align		4
        /*0000*/ 	.byte	0x04, 0x37
        /*0002*/ 	.short	(.L_116 - .L_115)
.L_115:
        /*0004*/ 	.word	0x00000082


	//----- nvinfo : EIATTR_KPARAM_INFO
	.align		4
.L_116:
        /*0008*/ 	.byte	0x04, 0x17
        /*000a*/ 	.short	(.L_118 - .L_117)
.L_117:
        /*000c*/ 	.word	0x00000000
        /*0010*/ 	.short	0x0005
        /*0012*/ 	.short	0x001c
        /*0014*/ 	.byte	0x00, 0xf0, 0x05, 0x00


	//----- nvinfo : EIATTR_KPARAM_INFO
	.align		4
.L_118:
        /*0018*/ 	.byte	0x04, 0x17
        /*001a*/ 	.short	(.L_120 - .L_119)
.L_119:
        /*001c*/ 	.word	0x00000000
        /*0020*/ 	.short	0x0004
        /*0022*/ 	.short	0x0018
        /*0024*/ 	.byte	0x00, 0xf0, 0x11, 0x00


	//----- nvinfo : EIATTR_KPARAM_INFO
	.align		4
.L_120:
        /*0028*/ 	.byte	0x04, 0x17
        /*002a*/ 	.short	(.L_122 - .L_121)
.L_121:
        /*002c*/ 	.word	0x00000000
        /*0030*/ 	.short	0x0003
        /*0032*/ 	.short	0x0014
        /*0034*/ 	.byte	0x00, 0xf0, 0x05, 0x00


	//----- nvinfo : EIATTR_KPARAM_INFO
	.align		4
.L_122:
        /*0038*/ 	.byte	0x04, 0x17
        /*003a*/ 	.short	(.L_124 - .L_123)
.L_123:
        /*003c*/ 	.word	0x00000000
        /*0040*/ 	.short	0x0002
        /*0042*/ 	.short	0x0010
        /*0044*/ 	.byte	0x00, 0xf0, 0x11, 0x00


	//----- nvinfo : EIATTR_KPARAM_INFO
	.align		4
.L_124:
        /*0048*/ 	.byte	0x04, 0x17
        /*004a*/ 	.short	(.L_126 - .L_125)
.L_125:
        /*004c*/ 	.word	0x00000000
        /*0050*/ 	.short	0x0001
        /*0052*/ 	.short	0x0008
        /*0054*/ 	.byte	0x00, 0xf5, 0x21, 0x00


	//----- nvinfo : EIATTR_KPARAM_INFO
	.align		4
.L_126:
        /*0058*/ 	.byte	0x04, 0x17
        /*005a*/ 	.short	(.L_128 - .L_127)
.L_127:
        /*005c*/ 	.word	0x00000000
        /*0060*/ 	.short	0x0000
        /*0062*/ 	.short	0x0000
        /*0064*/ 	.byte	0x00, 0xf5, 0x21, 0x00


	//----- nvinfo : EIATTR_SPARSE_MMA_MASK
	.align		4
.L_128:
        /*0068*/ 	.byte	0x03, 0x50
        /*006a*/ 	.short	0x0000


	//----- nvinfo : EIATTR_MAXREG_COUNT
	.align		4
        /*006c*/ 	.byte	0x03, 0x1b
        /*006e*/ 	.short	0x00ff


	//----- nvinfo : EIATTR_NUM_BARRIERS
	.align		4
        /*0070*/ 	.byte	0x02, 0x4c
        /*0072*/ 	.byte	0x01
	.zero		1


	//----- nvinfo : EIATTR_MERCURY_ISA_VERSION
	.align		4
        /*0074*/ 	.byte	0x03, 0x5f
        /*0076*/ 	.short	0x0101


	//----- nvinfo : EIATTR_COOP_GROUP_MASK_REGIDS
	.align		4
        /*0078*/ 	.byte	0x04, 0x29
        /*007a*/ 	.short	(.L_130 - .L_129)


	//   ....[0]....
.L_129:
        /*007c*/ 	.word	0xffffffff


	//   ....[1]....
        /*0080*/ 	.word	0xffffffff


	//   ....[2]....
        /*0084*/ 	.word	0xffffffff


	//   ....[3]....
        /*0088*/ 	.word	0xffffffff


	//   ....[4]....
        /*008c*/ 	.word	0xffffffff


	//   ....[5]....
        /*0090*/ 	.word	0xffffffff


	//   ....[6]....
        /*0094*/ 	.word	0xffffffff


	//   ....[7]....
        /*0098*/ 	.word	0xffffffff


	//   ....[8]....
        /*009c*/ 	.word	0xffffffff


	//   ....[9]....
        /*00a0*/ 	.word	0xffffffff


	//   ....[10]....
        /*00a4*/ 	.word	0xffffffff


	//   ....[11]....
        /*00a8*/ 	.word	0xffffffff


	//   ....[12]....
        /*00ac*/ 	.word	0xffffffff


	//   ....[13]....
        /*00b0*/ 	.word	0xffffffff


	//   ....[14]....
        /*00b4*/ 	.word	0xffffffff


	//   ....[15]....
        /*00b8*/ 	.word	0xffffffff


	//   ....[16]....
        /*00bc*/ 	.word	0xffffffff


	//   ....[17]....
        /*00c0*/ 	.word	0xffffffff


	//   ....[18]....
        /*00c4*/ 	.word	0xffffffff


	//   ....[19]....
        /*00c8*/ 	.word	0xffffffff


	//   ....[20]....
        /*00cc*/ 	.word	0xffffffff


	//   ....[21]....
        /*00d0*/ 	.word	0xffffffff


	//   ....[22]....
        /*00d4*/ 	.word	0xffffffff


	//   ....[23]....
        /*00d8*/ 	.word	0xffffffff


	//   ....[24]....
        /*00dc*/ 	.word	0xffffffff


	//   ....[25]....
        /*00e0*/ 	.word	0xffffffff


	//   ....[26]....
        /*00e4*/ 	.word	0xffffffff


	//   ....[27]....
        /*00e8*/ 	.word	0xffffffff


	//   ....[28]....
        /*00ec*/ 	.word	0xffffffff


	//   ....[29]....
        /*00f0*/ 	.word	0xffffffff


	//----- nvinfo : EIATTR_COOP_GROUP_INSTR_OFFSETS
	.align		4
.L_130:
        /*00f4*/ 	.byte	0x04, 0x28
        /*00f6*/ 	.short	(.L_132 - .L_131)


	//   ....[0]....
.L_131:
        /*00f8*/ 	.word	0x00000980


	//   ....[1]....
        /*00fc*/ 	.word	0x000009e0


	//   ....[2]....
        /*0100*/ 	.word	0x00000a50


	//   ....[3]....
        /*0104*/ 	.word	0x00000aa0


	//   ....[4]....
        /*0108*/ 	.word	0x00000ad0


	//   ....[5]....
        /*010c*/ 	.word	0x00000c90


	//   ....[6]....
        /*0110*/ 	.word	0x00000d20


	//   ....[7]....
        /*0114*/ 	.word	0x00000d60


	//   ....[8]....
        /*0118*/ 	.word	0x00000db0


	//   ....[9]....
        /*011c*/ 	.word	0x00000df0


	//   ....[10]....
        /*0120*/ 	.word	0x00001c00


	//   ....[11]....
        /*0124*/ 	.word	0x00001c80


	//   ....[12]....
        /*0128*/ 	.word	0x00001cd0


	//   ....[13]....
        /*012c*/ 	.word	0x00001d10


	//   ....[14]....
        /*0130*/ 	.word	0x00001d40


	//   ....[15]....
        /*0134*/ 	.word	0x00002700


	//   ....[16]....
        /*0138*/ 	.word	0x00002760


	//   ....[17]....
        /*013c*/ 	.word	0x000027d0


	//   ....[18]....
        /*0140*/ 	.word	0x00002820


	//   ....[19]....
        /*0144*/ 	.word	0x00002850


	//   ....[20]....
        /*0148*/ 	.word	0x00002a10


	//   ....[21]....
        /*014c*/ 	.word	0x00002a90


	//   ....[22]....
        /*0150*/ 	.word	0x00002ad0


	//   ....[23]....
        /*0154*/ 	.word	0x00002b10


	//   ....[24]....
        /*0158*/ 	.word	0x00002b70


	//   ....[25]....
        /*015c*/ 	.word	0x00003b00


	//   ....[26]....
        /*0160*/ 	.word	0x00003b80


	//   ....[27]....
        /*0164*/ 	.word	0x00003bd0


	//   ....[28]....
        /*0168*/ 	.word	0x00003c10


	//   ....[29]....
        /*016c*/ 	.word	0x00003c40


	//----- nvinfo : EIATTR_VRC_CTA_INIT_COUNT
	.align		4
.L_132:
        /*0170*/ 	.byte	0x02, 0x4a
	.zero		1
	.zero		1


	//----- nvinfo : EIATTR_EXIT_INSTR_OFFSETS
	.align		4
        /*0174*/ 	.byte	0x04, 0x1c
        /*0176*/ 	.short	(.L_134 - .L_133)


	//   ....[0]....
.L_133:
        /*0178*/ 	.word	0x00000080


	//   ....[1]....
        /*017c*/ 	.word	0x000000c0


	//   ....[2]....
        /*0180*/ 	.word	0x00003d90


	//   ....[3]....
        /*0184*/ 	.word	0x00003de0


	//----- nvinfo : EIATTR_MAX_THREADS
	.align		4
.L_134:
        /*0188*/ 	.byte	0x04, 0x05
        /*018a*/ 	.short	(.L_136 - .L_135)
.L_135:
        /*018c*/ 	.word	0x00000100
        /*0190*/ 	.word	0x00000001
        /*0194*/ 	.word	0x00000001


	//----- nvinfo : EIATTR_CRS_STACK_SIZE
	.align		4
.L_136:
        /*0198*/ 	.byte	0x04, 0x1e
        /*019a*/ 	.short	(.L_138 - .L_137)
.L_137:
        /*019c*/ 	.word	0x00000000


	//----- nvinfo : EIATTR_CBANK_PARAM_SIZE
	.align		4
.L_138:
        /*01a0*/ 	.byte	0x03, 0x19
        /*01a2*/ 	.short	0x001d


	//----- nvinfo : EIATTR_PARAM_CBANK
	.align		4
        /*01a4*/ 	.byte	0x04, 0x0a
        /*01a6*/ 	.short	(.L_140 - .L_139)
	.align		4
.L_139:
        /*01a8*/ 	.word	index@(.nv.constant0._ZN3cub18CUB_300001_SM_10006detail6reduce28DeviceReduceSingleTileKernelINS2_10policy_hubIfyN4cuda3std3__44plusIfEEE10Policy1000EPfSC_iS9_ffNS7_10__identityEEEvT0_T1_T2_T3_T4_T6_)
        /*01ac*/ 	.short	0x0380
        /*01ae*/ 	.short	0x001d


	//----- nvinfo : EIATTR_SW_WAR
	.align		4
.L_140:
        /*01b0*/ 	.byte	0x04, 0x36
        /*01b2*/ 	.short	(.L_142 - .L_141)
.L_141:
        /*01b4*/ 	.word	0x00000008
.L_142:


//--------------------- .nv.info._ZN3cub18CUB_300001_SM_10006detail6reduce18DeviceReduceKernelINS2_10policy_hubIfyN4cuda3std3__44plusIfEEE10Policy1000EN6thrust24THRUST_300001_SM_1000_NS6detail15normal_iteratorINSD_10device_ptrIfEEEEyS9_fNS7_10__identityEEEvT0_PT3_T1_NS0_13GridEvenShareISN_EET2_T4_ --------------------------
	.section	.nv.info._ZN3cub18CUB_300001_SM_10006detail6reduce18DeviceReduceKernelINS2_10policy_hubIfyN4cuda3std3__44plusIfEEE10Policy1000EN6thrust24THRUST_300001_SM_1000_NS6detail15normal_iteratorINSD_10device_ptrIfEEEEyS9_fNS7_10__identityEEEvT0_PT3_T1_NS0_13GridEvenShareISN_EET2_T4_,"",@"SHT_CUDA_INFO"
	.sectionflags	@""
	.align	4


	//----- nvinfo : EIATTR_CUDA_API_VERSION
	.align		4
        /*0000*/ 	.byte	0x04, 0x37
        /*0002*/ 	.short	(.L_144 - .L_143)
.L_143:
        /*0004*/ 	.word	0x00000082


	//----- nvinfo : EIATTR_KPARAM_INFO
	.align		4
.L_144:
        /*0008*/ 	.byte	0x04, 0x17
        /*000a*/ 	.short	(.L_146 - .L_145)
.L_145:
        /*000c*/ 	.word	0x00000000
        /*0010*/ 	.short	0x0005
        /*0012*/ 	.short	0x0061
        /*0014*/ 	.byte	0x00, 0xf0, 0x05, 0x00


	//----- nvinfo : EIATTR_KPARAM_INFO
	.align		4
.L_146:
        /*0018*/ 	.byte	0x04, 0x17
        /*001a*/ 	.short	(.L_148 - .L_147)
.L_147:
        /*001c*/ 	.word	0x00000000
        /*0020*/ 	.short	0x0004
        /*0022*/ 	.short	0x0060
        /*0024*/ 	.byte	0x00, 0xf0, 0x05, 0x00


	//----- nvinfo : EIATTR_KPARAM_INFO
	.align		4
.L_148:
        /*0028*/ 	.byte	0x04, 0x17
        /*002a*/ 	.short	(.L_150 - .L_149)
.L_149:
        /*002c*/ 	.word	0x00000000
        /*0030*/ 	.short	0x0003
        /*0032*/ 	.short	0x0018
        /*0034*/ 	.byte	0x00, 0xf0, 0x21, 0x01


	//----- nvinfo : EIATTR_KPARAM_INFO
	.align		4
.L_150:
        /*0038*/ 	.byte	0x04, 0x17
        /*003a*/ 	.short	(.L_152 - .L_151)
.L_151:
        /*003c*/ 	.word	0x00000000
        /*0040*/ 	.short	0x0002
        /*0042*/ 	.short	0x0010
        /*0044*/ 	.byte	0x00, 0xf0, 0x21, 0x00


	//----- nvinfo : EIATTR_KPARAM_INFO
	.align		4
.L_152:
        /*0048*/ 	.byte	0x04, 0x17
        /*004a*/ 	.short	(.L_154 - .L_153)
.L_153:
        /*004c*/ 	.word	0x00000000
        /*0050*/ 	.short	0x0001
        /*0052*/ 	.short	0x0008
        /*0054*/ 	.byte	0x00, 0xf5, 0x21, 0x00


	//----- nvinfo : EIATTR_KPARAM_INFO
	.align		4
.L_154:
        /*0058*/ 	.byte	0x04, 0x17
        /*005a*/ 	.short	(.L_156 - .L_155)
.L_155:
        /*005c*/ 	.word	0x00000000
        /*0060*/ 	.short	0x0000
        /*0062*/ 	.short	0x0000
        /*0064*/ 	.byte	0x00, 0xf0, 0x21, 0x00


	//----- nvinfo : EIATTR_SPARSE_MMA_MASK
	.align		4
.L_156:
        /*0068*/ 	.byte	0x03, 0x50
        /*006a*/ 	.short	0x0000


	//----- nvinfo : EIATTR_MAXREG_COUNT
	.align		4
        /*006c*/ 	.byte	0x03, 0x1b
        /*006e*/ 	.short	0x00ff


	//----- nvinfo : EIATTR_NUM_BARRIERS
	.align		4
        /*0070*/ 	.byte	0x02, 0x4c
        /*0072*/ 	.byte	0x01
	.zero		1


	//----- nvinfo : EIATTR_MERCURY_ISA_VERSION
	.align		4
        /*0074*/ 	.byte	0x03, 0x5f
        /*0076*/ 	.short	0x0101


	//----- nvinfo : EIATTR_COOP_GROUP_MASK_REGIDS
	.align		4
        /*0078*/ 	.byte	0x04, 0x29
        /*007a*/ 	.short	(.L_158 - .L_157)


	//   ....[0]....
.L_157:
        /*007c*/ 	.word	0xffffffff


	//   ....[1]....
        /*0080*/ 	.word	0xffffffff


	//   ....[2]....
        /*0084*/ 	.word	0xffffffff


	//   ....[3]....
        /*0088*/ 	.word	0xffffffff


	//   ....[4]....
        /*008c*/ 	.word	0xffffffff


	//   ....[5]....
        /*0090*/ 	.word	0xffffffff


	//   ....[6]....
        /*0094*/ 	.word	0xffffffff


	//   ....[7]....
        /*0098*/ 	.word	0xffffffff


	//   ....[8]....
        /*009c*/ 	.word	0xffffffff


	//   ....[9]....
        /*00a0*/ 	.word	0xffffffff


	//   ....[10]....
        /*00a4*/ 	.word	0xffffffff


	//   ....[11]....
        /*00a8*/ 	.word	0xffffffff


	//   ....[12]....
        /*00ac*/ 	.word	0xffffffff


	//   ....[13]....
        /*00b0*/ 	.word	0xffffffff


	//   ....[14]....
        /*00b4*/ 	.word	0xffffffff


	//----- nvinfo : EIATTR_COOP_GROUP_INSTR_OFFSETS
	.align		4
.L_158:
        /*00b8*/ 	.byte	0x04, 0x28
        /*00ba*/ 	.short	(.L_160 - .L_159)


	//   ....[0]....
.L_159:
        /*00bc*/ 	.word	0x000009c0


	//   ....[1]....
        /*00c0*/ 	.word	0x00000a20


	//   ....[2]....
        /*00c4*/ 	.word	0x00000a90


	//   ....[3]....
        /*00c8*/ 	.word	0x00000ae0


	//   ....[4]....
        /*00cc*/ 	.word	0x00000b10


	//   ....[5]....
        /*00d0*/ 	.word	0x00000cd0


	//   ....[6]....
        /*00d4*/ 	.word	0x00000d60


	//   ....[7]....
        /*00d8*/ 	.word	0x00000dd0


	//   ....[8]....
        /*00dc*/ 	.word	0x00000e20


	//   ....[9]....
        /*00e0*/ 	.word	0x00000e50


	//   ....[10]....
        /*00e4*/ 	.word	0x00002030


	//   ....[11]....
        /*00e8*/ 	.word	0x000020c0


	//   ....[12]....
        /*00ec*/ 	.word	0x00002110


	//   ....[13]....
        /*00f0*/ 	.word	0x00002150


	//   ....[14]....
        /*00f4*/ 	.word	0x00002180


	//----- nvinfo : EIATTR_VRC_CTA_INIT_COUNT
	.align		4
.L_160:
        /*00f8*/ 	.byte	0x02, 0x4a
	.zero		1
	.zero		1


	//----- nvinfo : EIATTR_EXIT_INSTR_OFFSETS
	.align		4
        /*00fc*/ 	.byte	0x04, 0x1c
        /*00fe*/ 	.short	(.L_162 - .L_161)


	//   ....[0]....
.L_161:
        /*0100*/ 	.word	0x000022d0


	//   ....[1]....
        /*0104*/ 	.word	0x00002330


	//----- nvinfo : EIATTR_MAX_THREADS
	.align		4
.L_162:
        /*0108*/ 	.byte	0x04, 0x05
        /*010a*/ 	.short	(.L_164 - .L_163)
.L_163:
        /*010c*/ 	.word	0x00000100
        /*0110*/ 	.word	0x00000001
        /*0114*/ 	.word	0x00000001


	//----- nvinfo : EIATTR_CRS_STACK_SIZE
	.align		4
.L_164:
        /*0118*/ 	.byte	0x04, 0x1e
        /*011a*/ 	.short	(.L_166 - .L_165)
.L_165:
        /*011c*/ 	.word	0x00000000


	//----- nvinfo : EIATTR_CBANK_PARAM_SIZE
	.align		4
.L_166:
        /*0120*/ 	.byte	0x03, 0x19
        /*0122*/ 	.short	0x0062


	//----- nvinfo : EIATTR_PARAM_CBANK
	.align		4
        /*0124*/ 	.byte	0x04, 0x0a
        /*0126*/ 	.short	(.L_168 - .L_167)
	.align		4
.L_167:
        /*0128*/ 	.word	index@(.nv.constant0._ZN3cub18CUB_300001_SM_10006detail6reduce18DeviceReduceKernelINS2_10policy_hubIfyN4cuda3std3__44plusIfEEE10Policy1000EN6thrust24THRUST_300001_SM_1000_NS6detail15normal_iteratorINSD_10device_ptrIfEEEEyS9_fNS7_10__identityEEEvT0_PT3_T1_NS0_13GridEvenShareISN_EET2_T4_)
        /*012c*/ 	.short	0x0380
        /*012e*/ 	.short	0x0062


	//----- nvinfo : EIATTR_SW_WAR
	.align		4
.L_168:
        /*0130*/ 	.byte	0x04, 0x36
        /*0132*/ 	.short	(.L_170 - .L_169)
.L_169:
        /*0134*/ 	.word	0x00000008
.L_170:


//--------------------- .nv.info._ZN3cub18CUB_300001_SM_10006detail6reduce28DeviceReduceSingleTileKernelINS2_10policy_hubIfyN4cuda3std3__44plusIfEEE10Policy1000EN6thrust24THRUST_300001_SM_1000_NS6detail15normal_iteratorINSD_10device_ptrIfEEEEPfyS9_ffNS7_10__identityEEEvT0_T1_T2_T3_T4_T6_ --------------------------
	.section	.nv.info._ZN3cub18CUB_300001_SM_10006detail6reduce28DeviceReduceSingleTileKernelINS2_10policy_hubIfyN4cuda3std3__44plusIfEEE10Policy1000EN6thrust24THRUST_300001_SM_1000_NS6detail15normal_iteratorINSD_10device_ptrIfEEEEPfyS9_ffNS7_10__identityEEEvT0_T1_T2_T3_T4_T6_,"",@"SHT_CUDA_INFO"
	.sectionflags	@""
	.align	4


	//----- nvinfo : EIATTR_CUDA_API_VERSION
	.align		4
        /*0000*/ 	.byte	0x04, 0x37
        /*0002*/ 	.short	(.L_172 - .L_171)
.L_171:
        /*0004*/ 	.word	0x00000082


	//----- nvinfo : EIATTR_KPARAM_INFO
	.align		4
.L_172:
        /*0008*/ 	.byte	0x04, 0x17
        /*000a*/ 	.short	(.L_174 - .L_173)
.L_173:
        /*000c*/ 	.word	0x00000000
        /*0010*/ 	.short	0x0005
        /*0012*/ 	.short	0x0020
        /*0014*/ 	.byte	0x00, 0xf0, 0x05, 0x00


	//----- nvinfo : EIATTR_KPARAM_INFO
	.align		4
.L_174:
        /*0018*/ 	.byte	0x04, 0x17
        /*001a*/ 	.short	(.L_176 - .L_175)
.L_175:
        /*001c*/ 	.word	0x00000000
        /*0020*/ 	.short	0x0004
        /*0022*/ 	.short	0x001c
        /*0024*/ 	.byte	0x00, 0xf0, 0x11, 0x00


	//----- nvinfo : EIATTR_KPARAM_INFO
	.align		4
.L_176:
        /*0028*/ 	.byte	0x04, 0x17
        /*002a*/ 	.short	(.L_178 - .L_177)
.L_177:
        /*002c*/ 	.word	0x00000000
        /*0030*/ 	.short	0x0003
        /*0032*/ 	.short	0x0018
        /*0034*/ 	.byte	0x00, 0xf0, 0x05, 0x00


	//----- nvinfo : EIATTR_KPARAM_INFO
	.align		4
.L_178:
        /*0038*/ 	.byte	0x04, 0x17
        /*003a*/ 	.short	(.L_180 - .L_179)
.L_179:
        /*003c*/ 	.word	0x00000000
        /*0040*/ 	.short	0x0002
        /*0042*/ 	.short	0x0010
        /*0044*/ 	.byte	0x00, 0xf0, 0x21, 0x00


	//----- nvinfo : EIATTR_KPARAM_INFO
	.align		4
.L_180:
        /*0048*/ 	.byte	0x04, 0x17
        /*004a*/ 	.short	(.L_182 - .L_181)
.L_181:
        /*004c*/ 	.word	0x00000000
        /*0050*/ 	.short	0x0001
        /*0052*/ 	.short	0x0008
        /*0054*/ 	.byte	0x00, 0xf5, 0x21, 0x00


	//----- nvinfo : EIATTR_KPARAM_INFO
	.align		4
.L_182:
        /*0058*/ 	.byte	0x04, 0x17
        /*005a*/ 	.short	(.L_184 - .L_183)
.L_183:
        /*005c*/ 	.word	0x00000000
        /*0060*/ 	.short	0x0000
        /*0062*/ 	.short	0x0000
        /*0064*/ 	.byte	0x00, 0xf0, 0x21, 0x00


	//----- nvinfo : EIATTR_SPARSE_MMA_MASK
	.align		4
.L_184:
        /*0068*/ 	.byte	0x03, 0x50
        /*006a*/ 	.short	0x0000


	//----- nvinfo : EIATTR_MAXREG_COUNT
	.align		4
        /*006c*/ 	.byte	0x03, 0x1b
        /*006e*/ 	.short	0x00ff


	//----- nvinfo : EIATTR_NUM_BARRIERS
	.align		4
        /*0070*/ 	.byte	0x02, 0x4c
        /*0072*/ 	.byte	0x01
	.zero		1


	//----- nvinfo : EIATTR_MERCURY_ISA_VERSION
	.align		4
        /*0074*/ 	.byte	0x03, 0x5f
        /*0076*/ 	.short	0x0101


	//----- nvinfo : EIATTR_COOP_GROUP_MASK_REGIDS
	.align		4
        /*0078*/ 	.byte	0x04, 0x29
        /*007a*/ 	.short	(.L_186 - .L_185)


	//   ....[0]....
.L_185:
        /*007c*/ 	.word	0xffffffff


	//   ....[1]....
        /*0080*/ 	.word	0xffffffff


	//   ....[2]....
        /*0084*/ 	.word	0xffffffff


	//   ....[3]....
        /*0088*/ 	.word	0xffffffff


	//   ....[4]....
        /*008c*/ 	.word	0xffffffff


	//   ....[5]....
        /*0090*/ 	.word	0xffffffff


	//   ....[6]....
        /*0094*/ 	.word	0xffffffff


	//   ....[7]....
        /*0098*/ 	.word	0xffffffff


	//   ....[8]....
        /*009c*/ 	.word	0xffffffff


	//   ....[9]....
        /*00a0*/ 	.word	0xffffffff


	//   ....[10]....
        /*00a4*/ 	.word	0xffffffff


	//   ....[11]....
        /*00a8*/ 	.word	0xffffffff


	//   ....[12]....
        /*00ac*/ 	.word	0xffffffff


	//   ....[13]....
        /*00b0*/ 	.word	0xffffffff


	//   ....[14]....
        /*00b4*/ 	.word	0xffffffff


	//----- nvinfo : EIATTR_COOP_GROUP_INSTR_OFFSETS
	.align		4
.L_186:
        /*00b8*/ 	.byte	0x04, 0x28
        /*00ba*/ 	.short	(.L_188 - .L_187)


	//   ....[0]....
.L_187:
        /*00bc*/ 	.word	0x00000930


	//   ....[1]....
        /*00c0*/ 	.word	0x00000990


	//   ....[2]....
        /*00c4*/ 	.word	0x00000a00


	//   ....[3]....
        /*00c8*/ 	.word	0x00000a50


	//   ....[4]....
        /*00cc*/ 	.word	0x00000a80


	//   ....[5]....
        /*00d0*/ 	.word	0x00000c40


	//   ....[6]....
        /*00d4*/ 	.word	0x00000cd0


	//   ....[7]....
        /*00d8*/ 	.word	0x00000d20


	//   ....[8]....
        /*00dc*/ 	.word	0x00000d60


	//   ....[9]....
        /*00e0*/ 	.word	0x00000da0


	//   ....[10]....
        /*00e4*/ 	.word	0x00001dc0


	//   ....[11]....
        /*00e8*/ 	.word	0x00001e40


	//   ....[12]....
        /*00ec*/ 	.word	0x00001e90


	//   ....[13]....
        /*00f0*/ 	.word	0x00001ed0


	//   ....[14]....
        /*00f4*/ 	.word	0x00001f00


	//----- nvinfo : EIATTR_VRC_CTA_INIT_COUNT
	.align		4
.L_188:
        /*00f8*/ 	.byte	0x02, 0x4a
	.zero		1
	.zero		1


	//----- nvinfo : EIATTR_EXIT_INSTR_OFFSETS
	.align		4
        /*00fc*/ 	.byte	0x04, 0x1c
        /*00fe*/ 	.short	(.L_190 - .L_189)


	//   ....[0]....
.L_189:
        /*0100*/ 	.word	0x000000a0


	//   ....[1]....
        /*0104*/ 	.word	0x000000e0


	//   ....[2]....
        /*0108*/ 	.word	0x00002040


	//   ....[3]....
        /*010c*/ 	.word	0x00002090


	//----- nvinfo : EIATTR_MAX_THREADS
	.align		4
.L_190:
        /*0110*/ 	.byte	0x04, 0x05
        /*0112*/ 	.short	(.L_192 - .L_191)
.L_191:
        /*0114*/ 	.word	0x00000100
        /*0118*/ 	.word	0x00000001
        /*011c*/ 	.word	0x00000001


	//----- nvinfo : EIATTR_CRS_STACK_SIZE
	.align		4
.L_192:
        /*0120*/ 	.byte	0x04, 0x1e
        /*0122*/ 	.short	(.L_194 - .L_193)
.L_193:
        /*0124*/ 	.word	0x00000000


	//----- nvinfo : EIATTR_CBANK_PARAM_SIZE
	.align		4
.L_194:
        /*0128*/ 	.byte	0x03, 0x19
        /*012a*/ 	.short	0x0021


	//----- nvinfo : EIATTR_PARAM_CBANK
	.align		4
        /*012c*/ 	.byte	0x04, 0x0a
        /*012e*/ 	.short	(.L_196 - .L_195)
	.align		4
.L_195:
        /*0130*/ 	.word	index@(.nv.constant0._ZN3cub18CUB_300001_SM_10006detail6reduce28DeviceReduceSingleTileKernelINS2_10policy_hubIfyN4cuda3std3__44plusIfEEE10Policy1000EN6thrust24THRUST_300001_SM_1000_NS6detail15normal_iteratorINSD_10device_ptrIfEEEEPfyS9_ffNS7_10__identityEEEvT0_T1_T2_T3_T4_T6_)
        /*0134*/ 	.short	0x0380
        /*0136*/ 	.short	0x0021


	//----- nvinfo : EIATTR_SW_WAR
	.align		4
.L_196:
        /*0138*/ 	.byte	0x04, 0x36
        /*013a*/ 	.short	(.L_198 - .L_197)
.L_197:
        /*013c*/ 	.word	0x00000008
.L_198:


//--------------------- .nv.info._ZN3cub18CUB_300001_SM_10006detail6reduce28DeviceReduceSingleTileKernelINS2_10policy_hubIfjN4cuda3std3__44plusIfEEE10Policy1000EPfSC_iS9_ffNS7_10__identityEEEvT0_T1_T2_T3_T4_T6_ --------------------------
	.section	.nv.info._ZN3cub18CUB_300001_SM_10006detail6reduce28DeviceReduceSingleTileKernelINS2_10policy_hubIfjN4cuda3std3__44plusIfEEE10Policy1000EPfSC_iS9_ffNS7_10__identityEEEvT0_T1_T2_T3_T4_T6_,"",@"SHT_CUDA_INFO"
	.sectionflags	@""
	.align	4


	//----- nvinfo : EIATTR_CUDA_API_VERSION
	.align		4
        /*0000*/ 	.byte	0x04, 0x37
        /*0002*/ 	.short	(.L_200 - .L_199)
.L_199:
        /*0004*/ 	.word	0x00000082


	//----- nvinfo : EIATTR_KPARAM_INFO
	.align		4
.L_200:
        /*0008*/ 	.byte	0x04, 0x17
        /*000a*/ 	.short	(.L_202 - .L_201)
.L_201:
        /*000c*/ 	.word	0x00000000
        /*0010*/ 	.short	0x0005
        /*0012*/ 	.short	0x001c
        /*0014*/ 	.byte	0x00, 0xf0, 0x05, 0x00


	//----- nvinfo : EIATTR_KPARAM_INFO
	.align		4
.L_202:
        /*0018*/ 	.byte	0x04, 0x17
        /*001a*/ 	.short	(.L_204 - .L_203)
.L_203:
        /*001c*/ 	.word	0x00000000
        /*0020*/ 	.short	0x0004
        /*0022*/ 	.short	0x0018
        /*0024*/ 	.byte	0x00, 0xf0, 0x11, 0x00


	//----- nvinfo : EIATTR_KPARAM_INFO
	.align		4
.L_204:
        /*0028*/ 	.byte	0x04, 0x17
        /*002a*/ 	.short	(.L_206 - .L_205)
.L_205:
        /*002c*/ 	.word	0x00000000
        /*0030*/ 	.short	0x0003
        /*0032*/ 	.short	0x0014
        /*0034*/ 	.byte	0x00, 0xf0, 0x05, 0x00


	//----- nvinfo : EIATTR_KPARAM_INFO
	.align		4
.L_206:
        /*0038*/ 	.byte	0x04, 0x17
        /*003a*/ 	.short	(.L_208 - .L_207)
.L_207:
        /*003c*/ 	.word	0x00000000
        /*0040*/ 	.short	0x0002
        /*0042*/ 	.short	0x0010
        /*0044*/ 	.byte	0x00, 0xf0, 0x11, 0x00


	//----- nvinfo : EIATTR_KPARAM_INFO
	.align		4
.L_208:
        /*0048*/ 	.byte	0x04, 0x17
        /*004a*/ 	.short	(.L_210 - .L_209)
.L_209:
        /*004c*/ 	.word	0x00000000
        /*0050*/ 	.short	0x0001
        /*0052*/ 	.short	0x0008
        /*0054*/ 	.byte	0x00, 0xf5, 0x21, 0x00


	//----- nvinfo : EIATTR_KPARAM_INFO
	.align		4
.L_210:
        /*0058*/ 	.byte	0x04, 0x17
        /*005a*/ 	.short	(.L_212 - .L_211)
.L_211:
        /*005c*/ 	.word	0x00000000
        /*0060*/ 	.short	0x0000
        /*0062*/ 	.short	0x0000
        /*0064*/ 	.byte	0x00, 0xf5, 0x21, 0x00


	//----- nvinfo : EIATTR_SPARSE_MMA_MASK
	.align		4
.L_212:
        /*0068*/ 	.byte	0x03, 0x50
        /*006a*/ 	.short	0x0000


	//----- nvinfo : EIATTR_MAXREG_COUNT
	.align		4
        /*006c*/ 	.byte	0x03, 0x1b
        /*006e*/ 	.short	0x0080


	//----- nvinfo : EIATTR_NUM_BARRIERS
	.align		4
        /*0070*/ 	.byte	0x02, 0x4c
        /*0072*/ 	.byte	0x01
	.zero		1


	//----- nvinfo : EIATTR_MERCURY_ISA_VERSION
	.align		4
        /*0074*/ 	.byte	0x03, 0x5f
        /*0076*/ 	.short	0x0101


	//----- nvinfo : EIATTR_UNUSED_LOAD_BYTE_OFFSET
	.align		4
        /*0078*/ 	.byte	0x04, 0x44
        /*007a*/ 	.short	(.L_214 - .L_213)


	//   ....[0]....
.L_213:
        /*007c*/ 	.word	0x00000b70
        /*0080*/ 	.word	0x0000fff0


	//   ....[1]....
        /*0084*/ 	.word	0x00000f80
        /*0088*/ 	.word	0x0000fff0


	//   ....[2]....
        /*008c*/ 	.word	0x00002010
        /*0090*/ 	.word	0x0000fff0


	//   ....[3]....
        /*0094*/ 	.word	0x00002bb0
        /*0098*/ 	.word	0x0000fff0


	//   ....[4]....
        /*009c*/ 	.word	0x00002fc0
        /*00a0*/ 	.word	0x0000fff0


	//   ....[5]....
        /*00a4*/ 	.word	0x00004140
        /*00a8*/ 	.word	0x0000fff0


	//----- nvinfo : EIATTR_COOP_GROUP_MASK_REGIDS
	.align		4
.L_214:
        /*00ac*/ 	.byte	0x04, 0x29
        /*00ae*/ 	.short	(.L_216 - .L_215)


	//   ....[0]....
.L_215:
        /*00b0*/ 	.word	0xffffffff


	//   ....[1]....
        /*00b4*/ 	.word	0xffffffff


	//   ....[2]....
        /*00b8*/ 	.word	0xffffffff


	//   ....[3]....
        /*00bc*/ 	.word	0xffffffff


	//   ....[4]....
        /*00c0*/ 	.word	0xffffffff


	//   ....[5]....
        /*00c4*/ 	.word	0xffffffff


	//   ....[6]....
        /*00c8*/ 	.word	0xffffffff


	//   ....[7]....
        /*00cc*/ 	.word	0xffffffff


	//   ....[8]....
        /*00d0*/ 	.word	0xffffffff


	//   ....[9]....
        /*00d4*/ 	.word	0xffffffff


	//   ....[10]....
        /*00d8*/ 	.word	0xffffffff


	//   ....[11]....
        /*00dc*/ 	.word	0xffffffff


	//   ....[12]....
        /*00e0*/ 	.word	0xffffffff


	//   ....[13]....
        /*00e4*/ 	.word	0xffffffff


	//   ....[14]....
        /*00e8*/ 	.word	0xffffffff


	//   ....[15]....
        /*00ec*/ 	.word	0xffffffff


	//   ....[16]....
        /*00f0*/ 	.word	0xffffffff


	//   ....[17]....
        /*00f4*/ 	.word	0xffffffff


	//   ....[18]....
        /*00f8*/ 	.word	0xffffffff


	//   ....[19]....
        /*00fc*/ 	.word	0xffffffff


	//   ....[20]....
        /*0100*/ 	.word	0xffffffff


	//   ....[21]....
        /*0104*/ 	.word	0xffffffff


	//   ....[22]....
        /*0108*/ 	.word	0xffffffff


	//   ....[23]....
        /*010c*/ 	.word	0xffffffff


	//   ....[24]....
        /*0110*/ 	.word	0xffffffff


	//   ....[25]....
        /*0114*/ 	.word	0xffffffff


	//   ....[26]....
        /*0118*/ 	.word	0xffffffff


	//   ....[27]....
        /*011c*/ 	.word	0xffffffff


	//   ....[28]....
        /*0120*/ 	.word	0xffffffff


	//   ....[29]....
        /*0124*/ 	.word	0xffffffff


	//----- nvinfo : EIATTR_COOP_GROUP_INSTR_OFFSETS
	.align		4
.L_216:
        /*0128*/ 	.byte	0x04, 0x28
        /*012a*/ 	.short	(.L_218 - .L_217)


	//   ....[0]....
.L_217:
        /*012c*/ 	.word	0x00000980


	//   ....[1]....
        /*0130*/ 	.word	0x000009e0


	//   ....[2]....
        /*0134*/ 	.word	0x00000a50


	//   ....[3]....
        /*0138*/ 	.word	0x00000aa0


	//   ....[4]....
        /*013c*/ 	.word	0x00000ad0


	//   ....[5]....
        /*0140*/ 	.word	0x00000d20


	//   ....[6]....
        /*0144*/ 	.word	0x00000db0


	//   ....[7]....
        /*0148*/ 	.word	0x00000df0


	//   ....[8]....
        /*014c*/ 	.word	0x00000e40


	//   ....[9]....
        /*0150*/ 	.word	0x00000e80


	//   ....[10]....
        /*0154*/ 	.word	0x00001e30


	//   ....[11]....
        /*0158*/ 	.word	0x00001eb0


	//   ....[12]....
        /*015c*/ 	.word	0x00001f00


	//   ....[13]....
        /*0160*/ 	.word	0x00001f40


	//   ....[14]....
        /*0164*/ 	.word	0x00001f70


	//   ....[15]....
        /*0168*/ 	.word	0x000029c0


	//   ....[16]....
        /*016c*/ 	.word	0x00002a20


	//   ....[17]....
        /*0170*/ 	.word	0x00002a90


	//   ....[18]....
        /*0174*/ 	.word	0x00002ae0


	//   ....[19]....
        /*0178*/ 	.word	0x00002b10


	//   ....[20]....
        /*017c*/ 	.word	0x00002d60


	//   ....[21]....
        /*0180*/ 	.word	0x00002de0


	//   ....[22]....
        /*0184*/ 	.word	0x00002e20


	//   ....[23]....
        /*0188*/ 	.word	0x00002e60


	//   ....[24]....
        /*018c*/ 	.word	0x00002ec0


	//   ....[25]....
        /*0190*/ 	.word	0x00003f60


	//   ....[26]....
        /*0194*/ 	.word	0x00003fe0


	//   ....[27]....
        /*0198*/ 	.word	0x00004030


	//   ....[28]....
        /*019c*/ 	.word	0x00004070


	//   ....[29]....
        /*01a0*/ 	.word	0x000040a0


	//----- nvinfo : EIATTR_VRC_CTA_INIT_COUNT
	.align		4
.L_218:
        /*01a4*/ 	.byte	0x02, 0x4a
	.zero		1
	.zero		1


	//----- nvinfo : EIATTR_EXIT_INSTR_OFFSETS
	.align		4
        /*01a8*/ 	.byte	0x04, 0x1c
        /*01aa*/ 	.short	(.L_220 - .L_219)


	//   ....[0]....
.L_219:
        /*01ac*/ 	.word	0x00000080


	//   ....[1]....
        /*01b0*/ 	.word	0x000000c0


	//   ....[2]....
        /*01b4*/ 	.word	0x00004280


	//   ....[3]....
        /*01b8*/ 	.word	0x000042d0


	//----- nvinfo : EIATTR_MAX_THREADS
	.align		4
.L_220:
        /*01bc*/ 	.byte	0x04, 0x05
        /*01be*/ 	.short	(.L_222 - .L_221)
.L_221:
        /*01c0*/ 	.word	0x00000200
        /*01c4*/ 	.word	0x00000001
        /*01c8*/ 	.word	0x00000001


	//----- nvinfo : EIATTR_CRS_STACK_SIZE
	.align		4
.L_222:
        /*01cc*/ 	.byte	0x04, 0x1e
        /*01ce*/ 	.short	(.L_224 - .L_223)
.L_223:
        /*01d0*/ 	.word	0x00000000


	//----- nvinfo : EIATTR_CBANK_PARAM_SIZE
	.align		4
.L_224:
        /*01d4*/ 	.byte	0x03, 0x19
        /*01d6*/ 	.short	0x001d


	//----- nvinfo : EIATTR_PARAM_CBANK
	.align		4
        /*01d8*/ 	.byte	0x04, 0x0a
        /*01da*/ 	.short	(.L_226 - .L_225)
	.align		4
.L_225:
        /*01dc*/ 	.word	index@(.nv.constant0._ZN3cub18CUB_300001_SM_10006detail6reduce28DeviceReduceSingleTileKernelINS2_10policy_hubIfjN4cuda3std3__44plusIfEEE10Policy1000EPfSC_iS9_ffNS7_10__identityEEEvT0_T1_T2_T3_T4_T6_)
        /*01e0*/ 	.short	0x0380
        /*01e2*/ 	.short	0x001d


	//----- nvinfo : EIATTR_SW_WAR
	.align		4
.L_226:
        /*01e4*/ 	.byte	0x04, 0x36
        /*01e6*/ 	.short	(.L_228 - .L_227)
.L_227:
        /*01e8*/ 	.word	0x00000008
.L_228:


//--------------------- .nv.info._ZN3cub18CUB_300001_SM_10006detail6reduce18DeviceReduceKernelINS2_10policy_hubIfjN4cuda3std3__44plusIfEEE10Policy1000EN6thrust24THRUST_300001_SM_1000_NS6detail15normal_iteratorINSD_10device_ptrIfEEEEjS9_fNS7_10__identityEEEvT0_PT3_T1_NS0_13GridEvenShareISN_EET2_T4_ --------------------------
	.section	.nv.info._ZN3cub18CUB_300001_SM_10006detail6reduce18DeviceReduceKernelINS2_10policy_hubIfjN4cuda3std3__44plusIfEEE10Policy1000EN6thrust24THRUST_300001_SM_1000_NS6detail15normal_iteratorINSD_10device_ptrIfEEEEjS9_fNS7_10__identityEEEvT0_PT3_T1_NS0_13GridEvenShareISN_EET2_T4_,"",@"SHT_CUDA_INFO"
	.sectionflags	@""
	.align	4


	//----- nvinfo : EIATTR_CUDA_API_VERSION
	.align		4
        /*0000*/ 	.byte	0x04, 0x37
        /*0002*/ 	.short	(.L_230 - .L_229)
.L_229:
        /*0004*/ 	.word	0x00000082


	//----- nvinfo : EIATTR_KPARAM_INFO
	.align		4
.L_230:
        /*0008*/ 	.byte	0x04, 0x17
        /*000a*/ 	.short	(.L_232 - .L_231)
.L_231:
        /*000c*/ 	.word	0x00000000
        /*0010*/ 	.short	0x0005
        /*0012*/ 	.short	0x003d
        /*0014*/ 	.byte	0x00, 0xf0, 0x05, 0x00


	//----- nvinfo : EIATTR_KPARAM_INFO
	.align		4
.L_232:
        /*0018*/ 	.byte	0x04, 0x17
        /*001a*/ 	.short	(.L_234 - .L_233)
.L_233:
        /*001c*/ 	.word	0x00000000
        /*0020*/ 	.short	0x0004
        /*0022*/ 	.short	0x003c
        /*0024*/ 	.byte	0x00, 0xf0, 0x05, 0x00


	//----- nvinfo : EIATTR_KPARAM_INFO
	.align		4
.L_234:
        /*0028*/ 	.byte	0x04, 0x17
        /*002a*/ 	.short	(.L_236 - .L_235)
.L_235:
        /*002c*/ 	.word	0x00000000
        /*0030*/ 	.short	0x0003
        /*0032*/ 	.short	0x0014
        /*0034*/ 	.byte	0x00, 0xf0, 0xa1, 0x00


	//----- nvinfo : EIATTR_KPARAM_INFO
	.align		4
.L_236:
        /*0038*/ 	.byte	0x04, 0x17
        /*003a*/ 	.short	(.L_238 - .L_237)
.L_237:
        /*003c*/ 	.word	0x00000000
        /*0040*/ 	.short	0x0002
        /*0042*/ 	.short	0x0010
        /*0044*/ 	.byte	0x00, 0xf0, 0x11, 0x00


	//----- nvinfo : EIATTR_KPARAM_INFO
	.align		4
.L_238:
        /*0048*/ 	.byte	0x04, 0x17
        /*004a*/ 	.short	(.L_240 - .L_239)
.L_239:
        /*004c*/ 	.word	0x00000000
        /*0050*/ 	.short	0x0001
        /*0052*/ 	.short	0x0008
        /*0054*/ 	.byte	0x00, 0xf5, 0x21, 0x00


	//----- nvinfo : EIATTR_KPARAM_INFO
	.align		4
.L_240:
        /*0058*/ 	.byte	0x04, 0x17
        /*005a*/ 	.short	(.L_242 - .L_241)
.L_241:
        /*005c*/ 	.word	0x00000000
        /*0060*/ 	.short	0x0000
        /*0062*/ 	.short	0x0000
        /*0064*/ 	.byte	0x00, 0xf0, 0x21, 0x00


	//----- nvinfo : EIATTR_SPARSE_MMA_MASK
	.align		4
.L_242:
        /*0068*/ 	.byte	0x03, 0x50
        /*006a*/ 	.short	0x0000


	//----- nvinfo : EIATTR_MAXREG_COUNT
	.align		4
        /*006c*/ 	.byte	0x03, 0x1b
        /*006e*/ 	.short	0x0080


	//----- nvinfo : EIATTR_NUM_BARRIERS
	.align		4
        /*0070*/ 	.byte	0x02, 0x4c
        /*0072*/ 	.byte	0x01
	.zero		1


	//----- nvinfo : EIATTR_MERCURY_ISA_VERSION
	.align		4
        /*0074*/ 	.byte	0x03, 0x5f
        /*0076*/ 	.short	0x0101


	//----- nvinfo : EIATTR_UNUSED_LOAD_BYTE_OFFSET
	.align		4
        /*0078*/ 	.byte	0x04, 0x44
        /*007a*/ 	.short	(.L_244 - .L_243)


	//   ....[0]....
.L_243:
        /*007c*/ 	.word	0x00000de0
        /*0080*/ 	.word	0x0000fff0


	//   ....[1]....
        /*0084*/ 	.word	0x000011f0
        /*0088*/ 	.word	0x0000fff0


	//   ....[2]....
        /*008c*/ 	.word	0x000026b0
        /*0090*/ 	.word	0x0000fff0


	//----- nvinfo : EIATTR_COOP_GROUP_MASK_REGIDS
	.align		4
.L_244:
        /*0094*/ 	.byte	0x04, 0x29
        /*0096*/ 	.short	(.L_246 - .L_245)


	//   ....[0]....
.L_245:
        /*0098*/ 	.word	0xffffffff


	//   ....[1]....
        /*009c*/ 	.word	0xffffffff


	//   ....[2]....
        /*00a0*/ 	.word	0xffffffff


	//   ....[3]....
        /*00a4*/ 	.word	0xffffffff


	//   ....[4]....
        /*00a8*/ 	.word	0xffffffff


	//   ....[5]....
        /*00ac*/ 	.word	0xffffffff


	//   ....[6]....
        /*00b0*/ 	.word	0xffffffff


	//   ....[7]....
        /*00b4*/ 	.word	0xffffffff


	//   ....[8]....
        /*00b8*/ 	.word	0xffffffff


	//   ....[9]....
        /*00bc*/ 	.word	0xffffffff


	//   ....[10]....
        /*00c0*/ 	.word	0xffffffff


	//   ....[11]....
        /*00c4*/ 	.word	0xffffffff


	//   ....[12]....
        /*00c8*/ 	.word	0xffffffff


	//   ....[13]....
        /*00cc*/ 	.word	0xffffffff


	//   ....[14]....
        /*00d0*/ 	.word	0xffffffff


	//----- nvinfo : EIATTR_COOP_GROUP_INSTR_OFFSETS
	.align		4
.L_246:
        /*00d4*/ 	.byte	0x04, 0x28
        /*00d6*/ 	.short	(.L_248 - .L_247)


	//   ....[0]....
.L_247:
        /*00d8*/ 	.word	0x00000bf0


	//   ....[1]....
        /*00dc*/ 	.word	0x00000c50


	//   ....[2]....
        /*00e0*/ 	.word	0x00000cc0


	//   ....[3]....
        /*00e4*/ 	.word	0x00000d10


	//   ....[4]....
        /*00e8*/ 	.word	0x00000d40


	//   ....[5]....
        /*00ec*/ 	.word	0x00000f90


	//   ....[6]....
        /*00f0*/ 	.word	0x00001020


	//   ....[7]....
        /*00f4*/ 	.word	0x00001070


	//   ....[8]....
        /*00f8*/ 	.word	0x000010b0


	//   ....[9]....
        /*00fc*/ 	.word	0x000010f0


	//   ....[10]....
        /*0100*/ 	.word	0x000024c0


	//   ....[11]....
        /*0104*/ 	.word	0x00002550


	//   ....[12]....
        /*0108*/ 	.word	0x000025a0


	//   ....[13]....
        /*010c*/ 	.word	0x000025e0


	//   ....[14]....
        /*0110*/ 	.word	0x00002610


	//----- nvinfo : EIATTR_VRC_CTA_INIT_COUNT
	.align		4
.L_248:
        /*0114*/ 	.byte	0x02, 0x4a
	.zero		1
	.zero		1


	//----- nvinfo : EIATTR_EXIT_INSTR_OFFSETS
	.align		4
        /*0118*/ 	.byte	0x04, 0x1c
        /*011a*/ 	.short	(.L_250 - .L_249)


	//   ....[0]....
.L_249:
        /*011c*/ 	.word	0x000027f0


	//   ....[1]....
        /*0120*/ 	.word	0x00002830


	//----- nvinfo : EIATTR_MAX_THREADS
	.align		4
.L_250:
        /*0124*/ 	.byte	0x04, 0x05
        /*0126*/ 	.short	(.L_252 - .L_251)
.L_251:
        /*0128*/ 	.word	0x00000200
        /*012c*/ 	.word	0x00000001
        /*0130*/ 	.word	0x00000001


	//----- nvinfo : EIATTR_CRS_STACK_SIZE
	.align		4
.L_252:
        /*0134*/ 	.byte	0x04, 0x1e
        /*0136*/ 	.short	(.L_254 - .L_253)
.L_253:
        /*0138*/ 	.word	0x00000000


	//----- nvinfo : EIATTR_CBANK_PARAM_SIZE
	.align		4
.L_254:
        /*013c*/ 	.byte	0x03, 0x19
        /*013e*/ 	.short	0x003e


	//----- nvinfo : EIATTR_PARAM_CBANK
	.align		4
        /*0140*/ 	.byte	0x04, 0x0a
        /*0142*/ 	.short	(.L_256 - .L_255)
	.align		4
.L_255:
        /*0144*/ 	.word	index@(.nv.constant0._ZN3cub18CUB_300001_SM_10006detail6reduce18DeviceReduceKernelINS2_10policy_hubIfjN4cuda3std3__44plusIfEEE10Policy1000EN6thrust24THRUST_300001_SM_1000_NS6detail15normal_iteratorINSD_10device_ptrIfEEEEjS9_fNS7_10__identityEEEvT0_PT3_T1_NS0_13GridEvenShareISN_EET2_T4_)
        /*0148*/ 	.short	0x0380
        /*014a*/ 	.short	0x003e


	//----- nvinfo : EIATTR_SW_WAR
	.align		4
.L_256:
        /*014c*/ 	.byte	0x04, 0x36
        /*014e*/ 	.short	(.L_258 - .L_257)
.L_257:
        /*0150*/ 	.word	0x00000008
.L_258:


//--------------------- .nv.info._ZN3cub18CUB_300001_SM_10006detail6reduce28DeviceReduceSingleTileKernelINS2_10policy_hubIfjN4cuda3std3__44plusIfEEE10Policy1000EN6thrust24THRUST_300001_SM_1000_NS6detail15normal_iteratorINSD_10device_ptrIfEEEEPfjS9_ffNS7_10__identityEEEvT0_T1_T2_T3_T4_T6_ --------------------------
	.section	.nv.info._ZN3cub18CUB_300001_SM_10006detail6reduce28DeviceReduceSingleTileKernelINS2_10policy_hubIfjN4cuda3std3__44plusIfEEE10Policy1000EN6thrust24THRUST_300001_SM_1000_NS6detail15normal_iteratorINSD_10device_ptrIfEEEEPfjS9_ffNS7_10__identityEEEvT0_T1_T2_T3_T4_T6_,"",@"SHT_CUDA_INFO"
	.sectionflags	@""
	.align	4


	//----- nvinfo : EIATTR_CUDA_API_VERSION
	.align		4
        /*0000*/ 	.byte	0x04, 0x37
        /*0002*/ 	.short	(.L_260 - .L_259)
.L_259:
        /*0004*/ 	.word	0x00000082


	//----- nvinfo : EIATTR_KPARAM_INFO
	.align		4
.L_260:
        /*0008*/ 	.byte	0x04, 0x17
        /*000a*/ 	.short	(.L_262 - .L_261)
.L_261:
        /*000c*/ 	.word	0x00000000
        /*0010*/ 	.short	0x0005
        /*0012*/ 	.short	0x001c
        /*0014*/ 	.byte	0x00, 0xf0, 0x05, 0x00


	//----- nvinfo : EIATTR_KPARAM_INFO
	.align		4
.L_262:
        /*0018*/ 	.byte	0x04, 0x17
        /*001a*/ 	.short	(.L_264 - .L_263)
.L_263:
        /*001c*/ 	.word	0x00000000
        /*0020*/ 	.short	0x0004
        /*0022*/ 	.short	0x0018
        /*0024*/ 	.byte	0x00, 0xf0, 0x11, 0x00


	//----- nvinfo : EIATTR_KPARAM_INFO
	.align		4
.L_264:
        /*0028*/ 	.byte	0x04, 0x17
        /*002a*/ 	.short	(.L_266 - .L_265)
.L_265:
        /*002c*/ 	.word	0x00000000
        /*0030*/ 	.short	0x0003
        /*0032*/ 	.short	0x0014
        /*0034*/ 	.byte	0x00, 0xf0, 0x05, 0x00


	//----- nvinfo : EIATTR_KPARAM_INFO
	.align		4
.L_266:
        /*0038*/ 	.byte	0x04, 0x17
        /*003a*/ 	.short	(.L_268 - .L_267)
.L_267:
        /*003c*/ 	.word	0x00000000
        /*0040*/ 	.short	0x0002
        /*0042*/ 	.short	0x0010
        /*0044*/ 	.byte	0x00, 0xf0, 0x11, 0x00


	//----- nvinfo : EIATTR_KPARAM_INFO
	.align		4
.L_268:
        /*0048*/ 	.byte	0x04, 0x17
        /*004a*/ 	.short	(.L_270 - .L_269)
.L_269:
        /*004c*/ 	.word	0x00000000
        /*0050*/ 	.short	0x0001
        /*0052*/ 	.short	0x0008
        /*0054*/ 	.byte	0x00, 0xf5, 0x21, 0x00


	//----- nvinfo : EIATTR_KPARAM_INFO
	.align		4
.L_270:
        /*0058*/ 	.byte	0x04, 0x17
        /*005a*/ 	.short	(.L_272 - .L_271)
.L_271:
        /*005c*/ 	.word	0x00000000
        /*0060*/ 	.short	0x0000
        /*0062*/ 	.short	0x0000
        /*0064*/ 	.byte	0x00, 0xf0, 0x21, 0x00


	//----- nvinfo : EIATTR_SPARSE_MMA_MASK
	.align		4
.L_272:
        /*0068*/ 	.byte	0x03, 0x50
        /*006a*/ 	.short	0x0000


	//----- nvinfo : EIATTR_MAXREG_COUNT
	.align		4
        /*006c*/ 	.byte	0x03, 0x1b
        /*006e*/ 	.short	0x0080


	//----- nvinfo : EIATTR_NUM_BARRIERS
	.align		4
        /*0070*/ 	.byte	0x02, 0x4c
        /*0072*/ 	.byte	0x01
	.zero		1


	//----- nvinfo : EIATTR_MERCURY_ISA_VERSION
	.align		4
        /*0074*/ 	.byte	0x03, 0x5f
        /*0076*/ 	.short	0x0101


	//----- nvinfo : EIATTR_UNUSED_LOAD_BYTE_OFFSET
	.align		4
        /*0078*/ 	.byte	0x04, 0x44
        /*007a*/ 	.short	(.L_274 - .L_273)


	//   ....[0]....
.L_273:
        /*007c*/ 	.word	0x00000b00
        /*0080*/ 	.word	0x0000fff0


	//   ....[1]....
        /*0084*/ 	.word	0x00000f10
        /*0088*/ 	.word	0x0000fff0


	//   ....[2]....
        /*008c*/ 	.word	0x00002270
        /*0090*/ 	.word	0x0000fff0


	//----- nvinfo : EIATTR_COOP_GROUP_MASK_REGIDS
	.align		4
.L_274:
        /*0094*/ 	.byte	0x04, 0x29
        /*0096*/ 	.short	(.L_276 - .L_275)


	//   ....[0]....
.L_275:
        /*0098*/ 	.word	0xffffffff


	//   ....[1]....
        /*009c*/ 	.word	0xffffffff


	//   ....[2]....
        /*00a0*/ 	.word	0xffffffff


	//   ....[3]....
        /*00a4*/ 	.word	0xffffffff


	//   ....[4]....
        /*00a8*/ 	.word	0xffffffff


	//   ....[5]....
        /*00ac*/ 	.word	0xffffffff


	//   ....[6]....
        /*00b0*/ 	.word	0xffffffff


	//   ....[7]....
        /*00b4*/ 	.word	0xffffffff


	//   ....[8]....
        /*00b8*/ 	.word	0xffffffff


	//   ....[9]....
        /*00bc*/ 	.word	0xffffffff


	//   ....[10]....
        /*00c0*/ 	.word	0xffffffff


	//   ....[11]....
        /*00c4*/ 	.word	0xffffffff


	//   ....[12]....
        /*00c8*/ 	.word	0xffffffff


	//   ....[13]....
        /*00cc*/ 	.word	0xffffffff


	//   ....[14]....
        /*00d0*/ 	.word	0xffffffff


	//----- nvinfo : EIATTR_COOP_GROUP_INSTR_OFFSETS
	.align		4
.L_276:
        /*00d4*/ 	.byte	0x04, 0x28
        /*00d6*/ 	.short	(.L_278 - .L_277)


	//   ....[0]....
.L_277:
        /*00d8*/ 	.word	0x00000910


	//   ....[1]....
        /*00dc*/ 	.word	0x00000970


	//   ....[2]....
        /*00e0*/ 	.word	0x000009e0


	//   ....[3]....
        /*00e4*/ 	.word	0x00000a30


	//   ....[4]....
        /*00e8*/ 	.word	0x00000a60


	//   ....[5]....
        /*00ec*/ 	.word	0x00000cb0


	//   ....[6]....
        /*00f0*/ 	.word	0x00000d40


	//   ....[7]....
        /*00f4*/ 	.word	0x00000d80


	//   ....[8]....
        /*00f8*/ 	.word	0x00000dd0


	//   ....[9]....
        /*00fc*/ 	.word	0x00000e10


	//   ....[10]....
        /*0100*/ 	.word	0x00002090


	//   ....[11]....
        /*0104*/ 	.word	0x00002110


	//   ....[12]....
        /*0108*/ 	.word	0x00002160


	//   ....[13]....
        /*010c*/ 	.word	0x000021a0


	//   ....[14]....
        /*0110*/ 	.word	0x000021d0


	//----- nvinfo : EIATTR_VRC_CTA_INIT_COUNT
	.align		4
.L_278:
        /*0114*/ 	.byte	0x02, 0x4a
	.zero		1
	.zero		1


	//----- nvinfo : EIATTR_EXIT_INSTR_OFFSETS
	.align		4
        /*0118*/ 	.byte	0x04, 0x1c
        /*011a*/ 	.short	(.L_280 - .L_279)


	//   ....[0]....
.L_279:
        /*011c*/ 	.word	0x00000080


	//   ....[1]....
        /*0120*/ 	.word	0x000000c0


	//   ....[2]....
        /*0124*/ 	.word	0x000023b0


	//   ....[3]....
        /*0128*/ 	.word	0x00002400


	//----- nvinfo : EIATTR_MAX_THREADS
	.align		4
.L_280:
        /*012c*/ 	.byte	0x04, 0x05
        /*012e*/ 	.short	(.L_282 - .L_281)
.L_281:
        /*0130*/ 	.word	0x00000200
        /*0134*/ 	.word	0x00000001
        /*0138*/ 	.word	0x00000001


	//----- nvinfo : EIATTR_CRS_STACK_SIZE
	.align		4
.L_282:
        /*013c*/ 	.byte	0x04, 0x1e
        /*013e*/ 	.short	(.L_284 - .L_283)
.L_283:
        /*0140*/ 	.word	0x00000000


	//----- nvinfo : EIATTR_CBANK_PARAM_SIZE
	.align		4
.L_284:
        /*0144*/ 	.byte	0x03, 0x19
        /*0146*/ 	.short	0x001d


	//----- nvinfo : EIATTR_PARAM_CBANK
	.align		4
        /*0148*/ 	.byte	0x04, 0x0a
        /*014a*/ 	.short	(.L_286 - .L_285)
	.align		4
.L_285:
        /*014c*/ 	.word	index@(.nv.constant0._ZN3cub18CUB_300001_SM_10006detail6reduce28DeviceReduceSingleTileKernelINS2_10policy_hubIfjN4cuda3std3__44plusIfEEE10Policy1000EN6thrust24THRUST_300001_SM_1000_NS6detail15normal_iteratorINSD_10device_ptrIfEEEEPfjS9_ffNS7_10__identityEEEvT0_T1_T2_T3_T4_T6_)
        /*0150*/ 	.short	0x0380
        /*0152*/ 	.short	0x001d


	//----- nvinfo : EIATTR_SW_WAR
	.align		4
.L_286:
        /*0154*/ 	.byte	0x04, 0x36
        /*0156*/ 	.short	(.L_288 - .L_287)
.L_287:
        /*0158*/ 	.word	0x00000008
.L_288:


//--------------------- .nv.info._ZN3cub18CUB_300001_SM_10006detail9transform16transform_kernelINS2_10policy_hubILb1EN4cuda3std3__45tupleIJN6thrust24THRUST_300001_SM_1000_NS6detail15normal_iteratorINSA_10device_ptrIfEEEESF_EEEE10policy1000El16multiply_functorSF_JPfSK_EEEvT0_iT1_T2_DpNS2_10kernel_argIT3_EE --------------------------
	.section	.nv.info._ZN3cub18CUB_300001_SM_10006detail9transform16transform_kernelINS2_10policy_hubILb1EN4cuda3std3__45tupleIJN6thrust24THRUST_300001_SM_1000_NS6detail15normal_iteratorINSA_10device_ptrIfEEEESF_EEEE10policy1000El16multiply_functorSF_JPfSK_EEEvT0_iT1_T2_DpNS2_10kernel_argIT3_EE,"",@"SHT_CUDA_INFO"
	.sectionflags	@""
	.align	4


	//----- nvinfo : EIATTR_CUDA_API_VERSION
	.align		4
        /*0000*/ 	.byte	0x04, 0x37
        /*0002*/ 	.short	(.L_290 - .L_289)
.L_289:
        /*0004*/ 	.word	0x00000082


	//----- nvinfo : EIATTR_KPARAM_INFO
	.align		4
.L_290:
        /*0008*/ 	.byte	0x04, 0x17
        /*000a*/ 	.short	(.L_292 - .L_291)
.L_291:
        /*000c*/ 	.word	0x00000000
        /*0010*/ 	.short	0x0005
        /*0012*/ 	.short	0x0028
        /*0014*/ 	.byte	0x00, 0xf0, 0x41, 0x00


	//----- nvinfo : EIATTR_KPARAM_INFO
	.align		4
.L_292:
        /*0018*/ 	.byte	0x04, 0x17
        /*001a*/ 	.short	(.L_294 - .L_293)
.L_293:
        /*001c*/ 	.word	0x00000000
        /*0020*/ 	.short	0x0004
        /*0022*/ 	.short	0x0018
        /*0024*/ 	.byte	0x00, 0xf0, 0x41, 0x00


	//----- nvinfo : EIATTR_KPARAM_INFO
	.align		4
.L_294:
        /*0028*/ 	.byte	0x04, 0x17
        /*002a*/ 	.short	(.L_296 - .L_295)
.L_295:
        /*002c*/ 	.word	0x00000000
        /*0030*/ 	.short	0x0003
        /*0032*/ 	.short	0x0010
        /*0034*/ 	.byte	0x00, 0xf0, 0x21, 0x00


	//----- nvinfo : EIATTR_KPARAM_INFO
	.align		4
.L_296:
        /*0038*/ 	.byte	0x04, 0x17
        /*003a*/ 	.short	(.L_298 - .L_297)
.L_297:
        /*003c*/ 	.word	0x00000000
        /*0040*/ 	.short	0x0002
        /*0042*/ 	.short	0x000c
        /*0044*/ 	.byte	0x00, 0xf0, 0x11, 0x00


	//----- nvinfo : EIATTR_KPARAM_INFO
	.align		4
.L_298:
        /*0048*/ 	.byte	0x04, 0x17
        /*004a*/ 	.short	(.L_300 - .L_299)
.L_299:
        /*004c*/ 	.word	0x00000000
        /*0050*/ 	.short	0x0001
        /*0052*/ 	.short	0x0008
        /*0054*/ 	.byte	0x00, 0xf0, 0x11, 0x00


	//----- nvinfo : EIATTR_KPARAM_INFO
	.align		4
.L_300:
        /*0058*/ 	.byte	0x04, 0x17
        /*005a*/ 	.short	(.L_302 - .L_301)
.L_301:
        /*005c*/ 	.word	0x00000000
        /*0060*/ 	.short	0x0000
        /*0062*/ 	.short	0x0000
        /*0064*/ 	.byte	0x00, 0xf0, 0x21, 0x00


	//----- nvinfo : EIATTR_SPARSE_MMA_MASK
	.align		4
.L_302:
        /*0068*/ 	.byte	0x03, 0x50
        /*006a*/ 	.short	0x0000


	//----- nvinfo : EIATTR_MAXREG_COUNT
	.align		4
        /*006c*/ 	.byte	0x03, 0x1b
        /*006e*/ 	.short	0x00ff


	//----- nvinfo : EIATTR_MERCURY_ISA_VERSION
	.align		4
        /*0070*/ 	.byte	0x03, 0x5f
        /*0072*/ 	.short	0x0101


	//----- nvinfo : EIATTR_VRC_CTA_INIT_COUNT
	.align		4
        /*0074*/ 	.byte	0x02, 0x4a
	.zero		1
	.zero		1


	//----- nvinfo : EIATTR_EXIT_INSTR_OFFSETS
	.align		4
        /*0078*/ 	.byte	0x04, 0x1c
        /*007a*/ 	.short	(.L_304 - .L_303)


	//   ....[0]....
.L_303:
        /*007c*/ 	.word	0x000003e0


	//   ....[1]....
        /*0080*/ 	.word	0x00000d90


	//   ....[2]....
        /*0084*/ 	.word	0x000010c0


	//   ....[3]....
        /*0088*/ 	.word	0x00001280


	//   ....[4]....
        /*008c*/ 	.word	0x000012b0


	//   ....[5]....
        /*0090*/ 	.word	0x00001350


	//   ....[6]....
        /*0094*/ 	.word	0x00001370


	//   ....[7]....
        /*0098*/ 	.word	0x000018c0


	//   ....[8]....
        /*009c*/ 	.word	0x00001b60


	//   ....[9]....
        /*00a0*/ 	.word	0x00001cb0


	//   ....[10]....
        /*00a4*/ 	.word	0x00001d60


	//----- nvinfo : EIATTR_MAX_THREADS
	.align		4
.L_304:
        /*00a8*/ 	.byte	0x04, 0x05
        /*00aa*/ 	.short	(.L_306 - .L_305)
.L_305:
        /*00ac*/ 	.word	0x00000080
        /*00b0*/ 	.word	0x00000001
        /*00b4*/ 	.word	0x00000001


	//----- nvinfo : EIATTR_CRS_STACK_SIZE
	.align		4
.L_306:
        /*00b8*/ 	.byte	0x04, 0x1e
        /*00ba*/ 	.short	(.L_308 - .L_307)
.L_307:
        /*00bc*/ 	.word	0x00000000


	//----- nvinfo : EIATTR_CBANK_PARAM_SIZE
	.align		4
.L_308:
        /*00c0*/ 	.byte	0x03, 0x19
        /*00c2*/ 	.short	0x0038


	//----- nvinfo : EIATTR_PARAM_CBANK
	.align		4
        /*00c4*/ 	.byte	0x04, 0x0a
        /*00c6*/ 	.short	(.L_310 - .L_309)
	.align		4
.L_309:
        /*00c8*/ 	.word	index@(.nv.constant0._ZN3cub18CUB_300001_SM_10006detail9transform16transform_kernelINS2_10policy_hubILb1EN4cuda3std3__45tupleIJN6thrust24THRUST_300001_SM_1000_NS6detail15normal_iteratorINSA_10device_ptrIfEEEESF_EEEE10policy1000El16multiply_functorSF_JPfSK_EEEvT0_iT1_T2_DpNS2_10kernel_argIT3_EE)
        /*00cc*/ 	.short	0x0380
        /*00ce*/ 	.short	0x0038


	//----- nvinfo : EIATTR_SW_WAR
	.align		4
.L_310:
        /*00d0*/ 	.byte	0x04, 0x36
        /*00d2*/ 	.short	(.L_312 - .L_311)
.L_311:
        /*00d4*/ 	.word	0x00000008
.L_312:


//--------------------- .nv.info._ZN3cub18CUB_300001_SM_10006detail9transform16transform_kernelINS2_10policy_hubILb1EN4cuda3std3__45tupleIJN6thrust24THRUST_300001_SM_1000_NS6detail15normal_iteratorINSA_10device_ptrIfEEEESF_EEEE10policy1000Ei16multiply_functorSF_JPfSK_EEEvT0_iT1_T2_DpNS2_10kernel_argIT3_EE --------------------------
	.section	.nv.info._ZN3cub18CUB_300001_SM_10006detail9transform16transform_kernelINS2_10policy_hubILb1EN4cuda3std3__45tupleIJN6thrust24THRUST_300001_SM_1000_NS6detail15normal_iteratorINSA_10device_ptrIfEEEESF_EEEE10policy1000Ei16multiply_functorSF_JPfSK_EEEvT0_iT1_T2_DpNS2_10kernel_argIT3_EE,"",@"SHT_CUDA_INFO"
	.sectionflags	@""
	.align	4


	//----- nvinfo : EIATTR_CUDA_API_VERSION
	.align		4
        /*0000*/ 	.byte	0x04, 0x37
        /*0002*/ 	.short	(.L_314 - .L_313)
.L_313:
        /*0004*/ 	.word	0x00000082


	//----- nvinfo : EIATTR_KPARAM_INFO
	.align		4
.L_314:
        /*0008*/ 	.byte	0x04, 0x17
        /*000a*/ 	.short	(.L_316 - .L_315)
.L_315:
        /*000c*/ 	.word	0x00000000
        /*0010*/ 	.short	0x0005
        /*0012*/ 	.short	0x0028
        /*0014*/ 	.byte	0x00, 0xf0, 0x41, 0x00


	//----- nvinfo : EIATTR_KPARAM_INFO
	.align		4
.L_316:
        /*0018*/ 	.byte	0x04, 0x17
        /*001a*/ 	.short	(.L_318 - .L_317)
.L_317:
        /*001c*/ 	.word	0x00000000
        /*0020*/ 	.short	0x0004
        /*0022*/ 	.short	0x0018
        /*0024*/ 	.byte	0x00, 0xf0, 0x41, 0x00


	//----- nvinfo : EIATTR_KPARAM_INFO
	.align		4
.L_318:
        /*0028*/ 	.byte	0x04, 0x17
        /*002a*/ 	.short	(.L_320 - .L_319)
.L_319:
        /*002c*/ 	.word	0x00000000
        /*0030*/ 	.short	0x0003
        /*0032*/ 	.short	0x0010
        /*0034*/ 	.byte	0x00, 0xf0, 0x21, 0x00


	//----- nvinfo : EIATTR_KPARAM_INFO
	.align		4
.L_320:
        /*0038*/ 	.byte	0x04, 0x17
        /*003a*/ 	.short	(.L_322 - .L_321)
.L_321:
        /*003c*/ 	.word	0x00000000
        /*0040*/ 	.short	0x0002
        /*0042*/ 	.short	0x0008
        /*0044*/ 	.byte	0x00, 0xf0, 0x11, 0x00


	//----- nvinfo : EIATTR_KPARAM_INFO
	.align		4
.L_322:
        /*0048*/ 	.byte	0x04, 0x17
        /*004a*/ 	.short	(.L_324 - .L_323)
.L_323:
        /*004c*/ 	.word	0x00000000
        /*0050*/ 	.short	0x0001
        /*0052*/ 	.short	0x0004
        /*0054*/ 	.byte	0x00, 0xf0, 0x11, 0x00


	//----- nvinfo : EIATTR_KPARAM_INFO
	.align		4
.L_324:
        /*0058*/ 	.byte	0x04, 0x17
        /*005a*/ 	.short	(.L_326 - .L_325)
.L_325:
        /*005c*/ 	.word	0x00000000
        /*0060*/ 	.short	0x0000
        /*0062*/ 	.short	0x0000
        /*0064*/ 	.byte	0x00, 0xf0, 0x11, 0x00


	//----- nvinfo : EIATTR_SPARSE_MMA_MASK
	.align		4
.L_326:
        /*0068*/ 	.byte	0x03, 0x50
        /*006a*/ 	.short	0x0000


	//----- nvinfo : EIATTR_MAXREG_COUNT
	.align		4
        /*006c*/ 	.byte	0x03, 0x1b
        /*006e*/ 	.short	0x00ff


	//----- nvinfo : EIATTR_MERCURY_ISA_VERSION
	.align		4
        /*0070*/ 	.byte	0x03, 0x5f
        /*0072*/ 	.short	0x0101


	//----- nvinfo : EIATTR_VRC_CTA_INIT_COUNT
	.align		4
        /*0074*/ 	.byte	0x02, 0x4a
	.zero		1
	.zero		1


	//----- nvinfo : EIATTR_EXIT_INSTR_OFFSETS
	.align		4
        /*0078*/ 	.byte	0x04, 0x1c
        /*007a*/ 	.short	(.L_328 - .L_327)


	//   ....[0]....
.L_327:
        /*007c*/ 	.word	0x000002f0


	//   ....[1]....
        /*0080*/ 	.word	0x00000880


	//   ....[2]....
        /*0084*/ 	.word	0x00000b20


	//   ....[3]....
        /*0088*/ 	.word	0x00000c80


	//   ....[4]....
        /*008c*/ 	.word	0x00000d40


	//   ....[5]....
        /*0090*/ 	.word	0x00000d70


	//   ....[6]....
        /*0094*/ 	.word	0x00001370


	//   ....[7]....
        /*0098*/ 	.word	0x000016e0


	//   ....[8]....
        /*009c*/ 	.word	0x000018c0


	//   ....[9]....
        /*00a0*/ 	.word	0x000018f0


	//   ....[10]....
        /*00a4*/ 	.word	0x000019a0


	//----- nvinfo : EIATTR_MAX_THREADS
	.align		4
.L_328:
        /*00a8*/ 	.byte	0x04, 0x05
        /*00aa*/ 	.short	(.L_330 - .L_329)
.L_329:
        /*00ac*/ 	.word	0x00000080
        /*00b0*/ 	.word	0x00000001
        /*00b4*/ 	.word	0x00000001


	//----- nvinfo : EIATTR_CRS_STACK_SIZE
	.align		4
.L_330:
        /*00b8*/ 	.byte	0x04, 0x1e
        /*00ba*/ 	.short	(.L_332 - .L_331)
.L_331:
        /*00bc*/ 	.word	0x00000000


	//----- nvinfo : EIATTR_CBANK_PARAM_SIZE
	.align		4
.L_332:
        /*00c0*/ 	.byte	0x03, 0x19
        /*00c2*/ 	.short	0x0038


	//----- nvinfo : EIATTR_PARAM_CBANK
	.align		4
        /*00c4*/ 	.byte	0x04, 0x0a
        /*00c6*/ 	.short	(.L_334 - .L_333)
	.align		4
.L_333:
        /*00c8*/ 	.word	index@(.nv.constant0._ZN3cub18CUB_300001_SM_10006detail9transform16transform_kernelINS2_10policy_hubILb1EN4cuda3std3__45tupleIJN6thrust24THRUST_300001_SM_1000_NS6detail15normal_iteratorINSA_10device_ptrIfEEEESF_EEEE10policy1000Ei16multiply_functorSF_JPfSK_EEEvT0_iT1_T2_DpNS2_10kernel_argIT3_EE)
        /*00cc*/ 	.short	0x0380
        /*00ce*/ 	.short	0x0038


	//----- nvinfo : EIATTR_SW_WAR
	.align		4
.L_334:
        /*00d0*/ 	.byte	0x04, 0x36
        /*00d2*/ 	.short	(.L_336 - .L_335)
.L_335:
        /*00d4*/ 	.word	0x00000008
.L_336:


//--------------------- .nv.info._ZN3cub18CUB_300001_SM_10006detail8for_each13static_kernelINS2_12policy_hub_t12policy_500_tElN6thrust24THRUST_300001_SM_1000_NS8cuda_cub6__fill7functorINS7_6detail15normal_iteratorINS7_10device_ptrIfEEEEfEEEEvT0_T1_ --------------------------
	.section	.nv.info._ZN3cub18CUB_300001_SM_10006detail8for_each13static_kernelINS2_12policy_hub_t12policy_500_tElN6thrust24THRUST_300001_SM_1000_NS8cuda_cub6__fill7functorINS7_6detail15normal_iteratorINS7_10device_ptrIfEEEEfEEEEvT0_T1_,"",@"SHT_CUDA_INFO"
	.sectionflags	@""
	.align	4


	//----- nvinfo : EIATTR_CUDA_API_VERSION
	.align		4
        /*0000*/ 	.byte	0x04, 0x37
        /*0002*/ 	.short	(.L_338 - .L_337)
.L_337:
        /*0004*/ 	.word	0x00000082


	//----- nvinfo : EIATTR_KPARAM_INFO
	.align		4
.L_338:
        /*0008*/ 	.byte	0x04, 0x17
        /*000a*/ 	.short	(.L_340 - .L_339)
.L_339:
        /*000c*/ 	.word	0x00000000
        /*0010*/ 	.short	0x0001
        /*0012*/ 	.short	0x0008
        /*0014*/ 	.byte	0x00, 0xf0, 0x41, 0x00


	//----- nvinfo : EIATTR_KPARAM_INFO
	.align		4
.L_340:
        /*0018*/ 	.byte	0x04, 0x17
        /*001a*/ 	.short	(.L_342 - .L_341)
.L_341:
        /*001c*/ 	.word	0x00000000
        /*0020*/ 	.short	0x0000
        /*0022*/ 	.short	0x0000
        /*0024*/ 	.byte	0x00, 0xf0, 0x21, 0x00


	//----- nvinfo : EIATTR_SPARSE_MMA_MASK
	.align		4
.L_342:
        /*0028*/ 	.byte	0x03, 0x50
        /*002a*/ 	.short	0x0000


	//----- nvinfo : EIATTR_MAXREG_COUNT
	.align		4
        /*002c*/ 	.byte	0x03, 0x1b
        /*002e*/ 	.short	0x00ff


	//----- nvinfo : EIATTR_MERCURY_ISA_VERSION
	.align		4
        /*0030*/ 	.byte	0x03, 0x5f
        /*0032*/ 	.short	0x0101


	//----- nvinfo : EIATTR_VRC_CTA_INIT_COUNT
	.align		4
        /*0034*/ 	.byte	0x02, 0x4a
	.zero		1
	.zero		1


	//----- nvinfo : EIATTR_EXIT_INSTR_OFFSETS
	.align		4
        /*0038*/ 	.byte	0x04, 0x1c
        /*003a*/ 	.short	(.L_344 - .L_343)


	//   ....[0]....
.L_343:
        /*003c*/ 	.word	0x00000130


	//   ....[1]....
        /*0040*/ 	.word	0x00000240


	//   ....[2]....
        /*0044*/ 	.word	0x00000270


	//----- nvinfo : EIATTR_MAX_THREADS
	.align		4
.L_344:
        /*0048*/ 	.byte	0x04, 0x05
        /*004a*/ 	.short	(.L_346 - .L_345)
.L_345:
        /*004c*/ 	.word	0x00000100
        /*0050*/ 	.word	0x00000001
        /*0054*/ 	.word	0x00000001


	//----- nvinfo : EIATTR_CBANK_PARAM_SIZE
	.align		4
.L_346:
        /*0058*/ 	.byte	0x03, 0x19
        /*005a*/ 	.short	0x0018


	//----- nvinfo : EIATTR_PARAM_CBANK
	.align		4
        /*005c*/ 	.byte	0x04, 0x0a
        /*005e*/ 	.short	(.L_348 - .L_347)
	.align		4
.L_347:
        /*0060*/ 	.word	index@(.nv.constant0._ZN3cub18CUB_300001_SM_10006detail8for_each13static_kernelINS2_12policy_hub_t12policy_500_tElN6thrust24THRUST_300001_SM_1000_NS8cuda_cub6__fill7functorINS7_6detail15normal_iteratorINS7_10device_ptrIfEEEEfEEEEvT0_T1_)
        /*0064*/ 	.short	0x0380
        /*0066*/ 	.short	0x0018


	//----- nvinfo : EIATTR_SW_WAR
	.align		4
.L_348:
        /*0068*/ 	.byte	0x04, 0x36
        /*006a*/ 	.short	(.L_350 - .L_349)
.L_349:
        /*006c*/ 	.word	0x00000008
.L_350:


//--------------------- .nv.info._ZN3cub18CUB_300001_SM_10006detail8for_each13static_kernelINS2_12policy_hub_t12policy_500_tEmN6thrust24THRUST_300001_SM_1000_NS8cuda_cub20__uninitialized_fill7functorINS7_10device_ptrIfEEfEEEEvT0_T1_ --------------------------
	.section	.nv.info._ZN3cub18CUB_300001_SM_10006detail8for_each13static_kernelINS2_12policy_hub_t12policy_500_tEmN6thrust24THRUST_300001_SM_1000_NS8cuda_cub20__uninitialized_fill7functorINS7_10device_ptrIfEEfEEEEvT0_T1_,"",@"SHT_CUDA_INFO"
	.sectionflags	@""
	.align	4


	//----- nvinfo : EIATTR_CUDA_API_VERSION
	.align		4
        /*0000*/ 	.byte	0x04, 0x37
        /*0002*/ 	.short	(.L_352 - .L_351)
.L_351:
        /*0004*/ 	.word	0x00000082


	//----- nvinfo : EIATTR_KPARAM_INFO
	.align		4
.L_352:
        /*0008*/ 	.byte	0x04, 0x17
        /*000a*/ 	.short	(.L_354 - .L_353)
.L_353:
        /*000c*/ 	.word	0x00000000
        /*0010*/ 	.short	0x0001
        /*0012*/ 	.short	0x0008
        /*0014*/ 	.byte	0x00, 0xf0, 0x41, 0x00


	//----- nvinfo : EIATTR_KPARAM_INFO
	.align		4
.L_354:
        /*0018*/ 	.byte	0x04, 0x17
        /*001a*/ 	.short	(.L_356 - .L_355)
.L_355:
        /*001c*/ 	.word	0x00000000
        /*0020*/ 	.short	0x0000
        /*0022*/ 	.short	0x0000
        /*0024*/ 	.byte	0x00, 0xf0, 0x21, 0x00


	//----- nvinfo : EIATTR_SPARSE_MMA_MASK
	.align		4
.L_356:
        /*0028*/ 	.byte	0x03, 0x50
        /*002a*/ 	.short	0x0000


	//----- nvinfo : EIATTR_MAXREG_COUNT
	.align		4
        /*002c*/ 	.byte	0x03, 0x1b
        /*002e*/ 	.short	0x00ff


	//----- nvinfo : EIATTR_MERCURY_ISA_VERSION
	.align		4
        /*0030*/ 	.byte	0x03, 0x5f
        /*0032*/ 	.short	0x0101


	//----- nvinfo : EIATTR_VRC_CTA_INIT_COUNT
	.align		4
        /*0034*/ 	.byte	0x02, 0x4a
	.zero		1
	.zero		1


	//----- nvinfo : EIATTR_EXIT_INSTR_OFFSETS
	.align		4
        /*0038*/ 	.byte	0x04, 0x1c
        /*003a*/ 	.short	(.L_358 - .L_357)


	//   ....[0]....
.L_357:
        /*003c*/ 	.word	0x00000130


	//   ....[1]....
        /*0040*/ 	.word	0x00000230


	//   ....[2]....
        /*0044*/ 	.word	0x00000260


	//----- nvinfo : EIATTR_MAX_THREADS
	.align		4
.L_358:
        /*0048*/ 	.byte	0x04, 0x05
        /*004a*/ 	.short	(.L_360 - .L_359)
.L_359:
        /*004c*/ 	.word	0x00000100
        /*0050*/ 	.word	0x00000001
        /*0054*/ 	.word	0x00000001


	//----- nvinfo : EIATTR_CBANK_PARAM_SIZE
	.align		4
.L_360:
        /*0058*/ 	.byte	0x03, 0x19
        /*005a*/ 	.short	0x0018


	//----- nvinfo : EIATTR_PARAM_CBANK
	.align		4
        /*005c*/ 	.byte	0x04, 0x0a
        /*005e*/ 	.short	(.L_362 - .L_361)
	.align		4
.L_361:
        /*0060*/ 	.word	index@(.nv.constant0._ZN3cub18CUB_300001_SM_10006detail8for_each13static_kernelINS2_12policy_hub_t12policy_500_tEmN6thrust24THRUST_300001_SM_1000_NS8cuda_cub20__uninitialized_fill7functorINS7_10device_ptrIfEEfEEEEvT0_T1_)
        /*0064*/ 	.short	0x0380
        /*0066*/ 	.short	0x0018


	//----- nvinfo : EIATTR_SW_WAR
	.align		4
.L_362:
        /*0068*/ 	.byte	0x04, 0x36
        /*006a*/ 	.short	(.L_364 - .L_363)
.L_363:
        /*006c*/ 	.word	0x00000008
.L_364:


//--------------------- .nv.info._ZN3cub18CUB_300001_SM_10006detail8for_each13static_kernelINS2_12policy_hub_t12policy_500_tEmN6thrust24THRUST_300001_SM_1000_NS8cuda_cub6__fill7functorINS7_6detail15normal_iteratorINS7_10device_ptrIfEEEEfEEEEvT0_T1_ --------------------------
	.section	.nv.info._ZN3cub18CUB_300001_SM_10006detail8for_each13static_kernelINS2_12policy_hub_t12policy_500_tEmN6thrust24THRUST_300001_SM_1000_NS8cuda_cub6__fill7functorINS7_6detail15normal_iteratorINS7_10device_ptrIfEEEEfEEEEvT0_T1_,"",@"SHT_CUDA_INFO"
	.sectionflags	@""
	.align	4


	//----- nvinfo : EIATTR_CUDA_API_VERSION
	.align		4
        /*0000*/ 	.byte	0x04, 0x37
        /*0002*/ 	.short	(.L_366 - .L_365)
.L_365:
        /*0004*/ 	.word	0x00000082


	//----- nvinfo : EIATTR_KPARAM_INFO
	.align		4
.L_366:
        /*0008*/ 	.byte	0x04, 0x17
        /*000a*/ 	.short	(.L_368 - .L_367)
.L_367:
        /*000c*/ 	.word	0x00000000
        /*0010*/ 	.short	0x0001
        /*0012*/ 	.short	0x0008
        /*0014*/ 	.byte	0x00, 0xf0, 0x41, 0x00


	//----- nvinfo : EIATTR_KPARAM_INFO
	.align		4
.L_368:
        /*0018*/ 	.byte	0x04, 0x17
        /*001a*/ 	.short	(.L_370 - .L_369)
.L_369:
        /*001c*/ 	.word	0x00000000
        /*0020*/ 	.short	0x0000
        /*0022*/ 	.short	0x0000
        /*0024*/ 	.byte	0x00, 0xf0, 0x21, 0x00


	//----- nvinfo : EIATTR_SPARSE_MMA_MASK
	.align		4
.L_370:
        /*0028*/ 	.byte	0x03, 0x50
        /*002a*/ 	.short	0x0000


	//----- nvinfo : EIATTR_MAXREG_COUNT
	.align		4
        /*002c*/ 	.byte	0x03, 0x1b
        /*002e*/ 	.short	0x00ff


	//----- nvinfo : EIATTR_MERCURY_ISA_VERSION
	.align		4
        /*0030*/ 	.byte	0x03, 0x5f
        /*0032*/ 	.short	0x0101


	//----- nvinfo : EIATTR_VRC_CTA_INIT_COUNT
	.align		4
        /*0034*/ 	.byte	0x02, 0x4a
	.zero		1
	.zero		1


	//----- nvinfo : EIATTR_EXIT_INSTR_OFFSETS
	.align		4
        /*0038*/ 	.byte	0x04, 0x1c
        /*003a*/ 	.short	(.L_372 - .L_371)


	//   ....[0]....
.L_371:
        /*003c*/ 	.word	0x00000130


	//   ....[1]....
        /*0040*/ 	.word	0x00000230


	//   ....[2]....
        /*0044*/ 	.word	0x00000260


	//----- nvinfo : EIATTR_MAX_THREADS
	.align		4
.L_372:
        /*0048*/ 	.byte	0x04, 0x05
        /*004a*/ 	.short	(.L_374 - .L_373)
.L_373:
        /*004c*/ 	.word	0x00000100
        /*0050*/ 	.word	0x00000001
        /*0054*/ 	.word	0x00000001


	//----- nvinfo : EIATTR_CBANK_PARAM_SIZE
	.align		4
.L_374:
        /*0058*/ 	.byte	0x03, 0x19
        /*005a*/ 	.short	0x0018


	//----- nvinfo : EIATTR_PARAM_CBANK
	.align		4
        /*005c*/ 	.byte	0x04, 0x0a
        /*005e*/ 	.short	(.L_376 - .L_375)
	.align		4
.L_375:
        /*0060*/ 	.word	index@(.nv.constant0._ZN3cub18CUB_300001_SM_10006detail8for_each13static_kernelINS2_12policy_hub_t12policy_500_tEmN6thrust24THRUST_300001_SM_1000_NS8cuda_cub6__fill7functorINS7_6detail15normal_iteratorINS7_10device_ptrIfEEEEfEEEEvT0_T1_)
        /*0064*/ 	.short	0x0380
        /*0066*/ 	.short	0x0018


	//----- nvinfo : EIATTR_SW_WAR
	.align		4
.L_376:
        /*0068*/ 	.byte	0x04, 0x36
        /*006a*/ 	.short	(.L_378 - .L_377)
.L_377:
        /*006c*/ 	.word	0x00000008
.L_378:


//--------------------- .nv.info._ZN3cub18CUB_300001_SM_10006detail11EmptyKernelIvEEvv --------------------------
	.section	.nv.info._ZN3cub18CUB_300001_SM_10006detail11EmptyKernelIvEEvv,"",@"SHT_CUDA_INFO"
	.sectionflags	@""
	.align	4


	//----- nvinfo : EIATTR_CUDA_API_VERSION
	.align		4
        /*0000*/ 	.byte	0x04, 0x37
        /*0002*/ 	.short	(.L_380 - .L_379)
.L_379:
        /*0004*/ 	.word	0x00000082


	//----- nvinfo : EIATTR_SPARSE_MMA_MASK
	.align		4
.L_380:
        /*0008*/ 	.byte	0x03, 0x50
        /*000a*/ 	.short	0x0000


	//----- nvinfo : EIATTR_MAXREG_COUNT
	.align		4
        /*000c*/ 	.byte	0x03, 0x1b
        /*000e*/ 	.short	0x00ff


	//----- nvinfo : EIATTR_MERCURY_ISA_VERSION
	.align		4
        /*0010*/ 	.byte	0x03, 0x5f
        /*0012*/ 	.short	0x0101


	//----- nvinfo : EIATTR_VRC_CTA_INIT_COUNT
	.align		4
        /*0014*/ 	.byte	0x02, 0x4a
	.zero		1
	.zero		1


	//----- nvinfo : EIATTR_EXIT_INSTR_OFFSETS
	.align		4
        /*0018*/ 	.byte	0x04, 0x1c
        /*001a*/ 	.short	(.L_382 - .L_381)


	//   ....[0]....
.L_381:
        /*001c*/ 	.word	0x00000010


	//----- nvinfo : EIATTR_SW_WAR
	.align		4
.L_382:
        /*0020*/ 	.byte	0x04, 0x36
        /*0022*/ 	.short	(.L_384 - .L_383)
.L_383:
        /*0024*/ 	.word	0x00000008
.L_384:


//--------------------- .nv.callgraph             --------------------------
	.section	.nv.callgraph,"",@"SHT_CUDA_CALLGRAPH"
	.align	4
	.sectionentsize	8
	.align		4
        /*0000*/ 	.word	0x00000000
	.align		4
        /*0004*/ 	.word	0xffffffff
	.align		4
        /*0008*/ 	.word	0x00000000
	.align		4
        /*000c*/ 	.word	0xfffffffe
	.align		4
        /*0010*/ 	.word	0x00000000
	.align		4
        /*0014*/ 	.word	0xfffffffd
	.align		4
        /*0018*/ 	.word	0x00000000
	.align		4
        /*001c*/ 	.word	0xfffffffc


//--------------------- .nv.constant4             --------------------------
	.section	.nv.constant4,"a",@progbits
	.align	8
	.align		8
.nv.constant4:
        /*0000*/ 	.dword	_ZN34_INTERNAL_09e9c3b5_4_k_cu_8304f0d24cuda3std3__45__cpo5beginE
	.align		8
        /*0008*/ 	.dword	_ZN34_INTERNAL_09e9c3b5_4_k_cu_8304f0d24cuda3std3__45__cpo3endE
	.align		8
        /*0010*/ 	.dword	_ZN34_INTERNAL_09e9c3b5_4_k_cu_8304f0d24cuda3std3__45__cpo6cbeginE
	.align		8
        /*0018*/ 	.dword	_ZN34_INTERNAL_09e9c3b5_4_k_cu_8304f0d24cuda3std3__45__cpo4cendE
	.align		8
        /*0020*/ 	.dword	_ZN34_INTERNAL_09e9c3b5_4_k_cu_8304f0d24cuda3std3__45__cpo6rbeginE
	.align		8
        /*0028*/ 	.dword	_ZN34_INTERNAL_09e9c3b5_4_k_cu_8304f0d24cuda3std3__45__cpo4rendE
	.align		8
        /*0030*/ 	.dword	_ZN34_INTERNAL_09e9c3b5_4_k_cu_8304f0d24cuda3std3__45__cpo7crbeginE
	.align		8
        /*0038*/ 	.dword	_ZN34_INTERNAL_09e9c3b5_4_k_cu_8304f0d24cuda3std3__45__cpo5crendE
	.align		8
        /*0040*/ 	.dword	_ZN34_INTERNAL_09e9c3b5_4_k_cu_8304f0d24cuda3std3__436_GLOBAL__N__09e9c3b5_4_k_cu_8304f0d26ignoreE
	.align		8
        /*0048*/ 	.dword	_ZN34_INTERNAL_09e9c3b5_4_k_cu_8304f0d24cuda3std3__419piecewise_constructE
	.align		8
        /*0050*/ 	.dword	_ZN34_INTERNAL_09e9c3b5_4_k_cu_8304f0d24cuda3std3__48in_placeE
	.align		8
        /*0058*/ 	.dword	_ZN34_INTERNAL_09e9c3b5_4_k_cu_8304f0d24cuda3std3__420unreachable_sentinelE
	.align		8
        /*0060*/ 	.dword	_ZN34_INTERNAL_09e9c3b5_4_k_cu_8304f0d24cuda3std3__47nulloptE
	.align		8
        /*0068*/ 	.dword	_ZN34_INTERNAL_09e9c3b5_4_k_cu_8304f0d24cuda3std3__48unexpectE
	.align		8
        /*0070*/ 	.dword	_ZN34_INTERNAL_09e9c3b5_4_k_cu_8304f0d24cuda3std6ranges3__45__cpo4swapE
	.align		8
        /*0078*/ 	.dword	_ZN34_INTERNAL_09e9c3b5_4_k_cu_8304f0d24cuda3std6ranges3__45__cpo9iter_moveE
	.align		8
        /*0080*/ 	.dword	_ZN34_INTERNAL_09e9c3b5_4_k_cu_8304f0d24cuda3std6ranges3__45__cpo5beginE
	.align		8
        /*0088*/ 	.dword	_ZN34_INTERNAL_09e9c3b5_4_k_cu_8304f0d24cuda3std6ranges3__45__cpo3endE
	.align		8
        /*0090*/ 	.dword	_ZN34_INTERNAL_09e9c3b5_4_k_cu_8304f0d24cuda3std6ranges3__45__cpo6cbeginE
	.align		8
        /*0098*/ 	.dword	_ZN34_INTERNAL_09e9c3b5_4_k_cu_8304f0d24cuda3std6ranges3__45__cpo4cendE
	.align		8
        /*00a0*/ 	.dword	_ZN34_INTERNAL_09e9c3b5_4_k_cu_8304f0d24cuda3std6ranges3__45__cpo7advanceE
	.align		8
        /*00a8*/ 	.dword	_ZN34_INTERNAL_09e9c3b5_4_k_cu_8304f0d24cuda3std6ranges3__45__cpo9iter_swapE
	.align		8
        /*00b0*/ 	.dword	_ZN34_INTERNAL_09e9c3b5_4_k_cu_8304f0d24cuda3std6ranges3__45__cpo4nextE
	.align		8
        /*00b8*/ 	.dword	_ZN34_INTERNAL_09e9c3b5_4_k_cu_8304f0d24cuda3std6ranges3__45__cpo4prevE
	.align		8
        /*00c0*/ 	.dword	_ZN34_INTERNAL_09e9c3b5_4_k_cu_8304f0d24cuda3std6ranges3__45__cpo4dataE
	.align		8
        /*00c8*/ 	.dword	_ZN34_INTERNAL_09e9c3b5_4_k_cu_8304f0d24cuda3std6ranges3__45__cpo5cdataE
	.align		8
        /*00d0*/ 	.dword	_ZN34_INTERNAL_09e9c3b5_4_k_cu_8304f0d24cuda3std6ranges3__45__cpo4sizeE
	.align		8
        /*00d8*/ 	.dword	_ZN34_INTERNAL_09e9c3b5_4_k_cu_8304f0d24cuda3std6ranges3__45__cpo5ssizeE
	.align		8
        /*00e0*/ 	.dword	_ZN34_INTERNAL_09e9c3b5_4_k_cu_8304f0d24cuda3std6ranges3__45__cpo8distanceE
	.align		8
        /*00e8*/ 	.dword	_ZN34_INTERNAL_09e9c3b5_4_k_cu_8304f0d26thrust24THRUST_300001_SM_1000_NS8cuda_cub3parE
	.align		8
        /*00f0*/ 	.dword	_ZN34_INTERNAL_09e9c3b5_4_k_cu_8304f0d26thrust24THRUST_300001_SM_1000_NS8cuda_cub10par_nosyncE
	.align		8
        /*00f8*/ 	.dword	_ZN34_INTERNAL_09e9c3b5_4_k_cu_8304f0d26thrust24THRUST_300001_SM_1000_NS6system6detail10sequential3seqE
	.align		8
        /*0100*/ 	.dword	_ZN34_INTERNAL_09e9c3b5_4_k_cu_8304f0d26thrust24THRUST_300001_SM_1000_NS12placeholders2_1E
	.align		8
        /*0108*/ 	.dword	_ZN34_INTERNAL_09e9c3b5_4_k_cu_8304f0d26thrust24THRUST_300001_SM_1000_NS12placeholders2_2E
	.align		8
        /*0110*/ 	.dword	_ZN34_INTERNAL_09e9c3b5_4_k_cu_8304f0d26thrust24THRUST_300001_SM_1000_NS12placeholders2_3E
	.align		8
        /*0118*/ 	.dword	_ZN34_INTERNAL_09e9c3b5_4_k_cu_8304f0d26thrust24THRUST_300001_SM_1000_NS12placeholders2_4E
	.align		8
        /*0120*/ 	.dword	_ZN34_INTERNAL_09e9c3b5_4_k_cu_8304f0d26thrust24THRUST_300001_SM_1000_NS12placeholders2_5E
	.align		8
        /*0128*/ 	.dword	_ZN34_INTERNAL_09e9c3b5_4_k_cu_8304f0d26thrust24THRUST_300001_SM_1000_NS12placeholders2_6E
	.align		8
        /*0130*/ 	.dword	_ZN34_INTERNAL_09e9c3b5_4_k_cu_8304f0d26thrust24THRUST_300001_SM_1000_NS12placeholders2_7E
	.align		8
        /*0138*/ 	.dword	_ZN34_INTERNAL_09e9c3b5_4_k_cu_8304f0d26thrust24THRUST_300001_SM_1000_NS12placeholders2_8E
	.align		8
        /*0140*/ 	.dword	_ZN34_INTERNAL_09e9c3b5_4_k_cu_8304f0d26thrust24THRUST_300001_SM_1000_NS12placeholders2_9E
	.align		8
        /*0148*/ 	.dword	_ZN34_INTERNAL_09e9c3b5_4_k_cu_8304f0d26thrust24THRUST_300001_SM_1000_NS12placeholders3_10E
	.align		8
        /*0150*/ 	.dword	_ZN34_INTERNAL_09e9c3b5_4_k_cu_8304f0d26thrust24THRUST_300001_SM_1000_NS3seqE


//--------------------- .text._ZN3cub18CUB_300001_SM_10006detail6reduce28DeviceReduceSingleTileKernelINS2_10policy_hubIfyN4cuda3std3__44plusIfEEE10Policy1000EPfSC_iS9_ffNS7_10__identityEEEvT0_T1_T2_T3_T4_T6_ --------------------------
	.section	.text._ZN3cub18CUB_300001_SM_10006detail6reduce28DeviceReduceSingleTileKernelINS2_10policy_hubIfyN4cuda3std3__44plusIfEEE10Policy1000EPfSC_iS9_ffNS7_10__identityEEEvT0_T1_T2_T3_T4_T6_,"ax",@progbits
	.align	128
        .global         _ZN3cub18CUB_300001_SM_10006detail6reduce28DeviceReduceSingleTileKernelINS2_10policy_hubIfyN4cuda3std3__44plusIfEEE10Policy1000EPfSC_iS9_ffNS7_10__identityEEEvT0_T1_T2_T3_T4_T6_
        .type           _ZN3cub18CUB_300001_SM_10006detail6reduce28DeviceReduceSingleTileKernelINS2_10policy_hubIfyN4cuda3std3__44plusIfEEE10Policy1000EPfSC_iS9_ffNS7_10__identityEEEvT0_T1_T2_T3_T4_T6_,@function
        .size           _ZN3cub18CUB_300001_SM_10006detail6reduce28DeviceReduceSingleTileKernelINS2_10policy_hubIfyN4cuda3std3__44plusIfEEE10Policy1000EPfSC_iS9_ffNS7_10__identityEEEvT0_T1_T2_T3_T4_T6_,(.L_x_276 - _ZN3cub18CUB_300001_SM_10006detail6reduce28DeviceReduceSingleTileKernelINS2_10policy_hubIfyN4cuda3std3__44plusIfEEE10Policy1000EPfSC_iS9_ffNS7_10__identityEEEvT0_T1_T2_T3_T4_T6_)
        .other          _ZN3cub18CUB_300001_SM_10006detail6reduce28DeviceReduceSingleTileKernelINS2_10policy_hubIfyN4cuda3std3__44plusIfEEE10Policy1000EPfSC_iS9_ffNS7_10__identityEEEvT0_T1_T2_T3_T4_T6_,@"STO_CUDA_ENTRY STV_DEFAULT"
_ZN3cub18CUB_300001_SM_10006detail6reduce28DeviceReduceSingleTileKernelINS2_10policy_hubIfyN4cuda3std3__44plusIfEEE10Policy1000EPfSC_iS9_ffNS7_10__identityEEEvT0_T1_T2_T3_T4_T6_:
.text._ZN3cub18CUB_300001_SM_10006detail6reduce28DeviceReduceSingleTileKernelINS2_10policy_hubIfyN4cuda3std3__44plusIfEEE10Policy1000EPfSC_iS9_ffNS7_10__identityEEEvT0_T1_T2_T3_T4_T6_:
[----:B------:R-:W-:Y:S01]  /*0000*/  LDC R1, c[0x0][0x37c] ;  /* 0x0000df00ff017b82 */ /* 0x000fe20000000800 */
[----:B------:R-:W0:Y:S01]  /*0010*/  LDCU UR4, c[0x0][0x390] ;  /* 0x00007200ff0477ac */ /* 0x000e220008000800 */
[----:B------:R-:W1:Y:S01]  /*0020*/  LDCU.64 UR6, c[0x0][0x358] ;  /* 0x00006b00ff0677ac */ /* 0x000e620008000a00 */
[----:B0-----:R-:W-:-:S04]  /*0030*/  MOV R20, UR4 ;  /* 0x0000000400147c02 */ /* 0x001fc80008000f00 */
[----:B------:R-:W-:-:S13]  /*0040*/  ISETP.NE.AND P0, PT, R20, RZ, PT ;  /* 0x000000ff1400720c */ /* 0x000fda0003f05270 */
[----:B-1----:R-:W-:Y:S05]  /*0050*/  @P0 BRA `(.L_x_0) ;  /* 0x00000000001c0947 */ /* 0x002fea0003800000 */
[----:B------:R-:W0:Y:S02]  /*0060*/  S2R R0, SR_TID.X ;  /* 0x0000000000007919 */ /* 0x000e240000002100 */
[----:B0-----:R-:W-:-:S13]  /*0070*/  ISETP.NE.AND P0, PT, R0, RZ, PT ;  /* 0x000000ff0000720c */ /* 0x001fda0003f05270 */
[----:B------:R-:W-:Y:S05]  /*0080*/  @P0 EXIT ;  /* 0x000000000000094d */ /* 0x000fea0003800000 */
[----:B------:R-:W0:Y:S08]  /*0090*/  LDC R5, c[0x0][0x398] ;  /* 0x0000e600ff057b82 */ /* 0x000e300000000800 */
[----:B------:R-:W0:Y:S02]  /*00a0*/  LDC.64 R2, c[0x0][0x388] ;  /* 0x0000e200ff027b82 */ /* 0x000e240000000a00 */
[----:B0-----:R-:W-:Y:S01]  /*00b0*/  STG.E desc[UR6][R2.64], R5 ;  /* 0x0000000502007986 */ /* 0x001fe2000c101906 */
[----:B------:R-:W-:Y:S05]  /*00c0*/  EXIT ;  /* 0x000000000000794d */ /* 0x000fea0003800000 */
.L_x_0:
[----:B------:R-:W0:Y:S01]  /*00d0*/  LDCU UR4, c[0x0][0x380] ;  /* 0x00007000ff0477ac */ /* 0x000e220008000800 */
[----:B------:R-:W-:Y:S01]  /*00e0*/  BSSY.RECONVERGENT B0, `(.L_x_1) ;  /* 0x00003ca000007945 */ /* 0x000fe20003800200 */
[----:B0-----:R-:W-:-:S09]  /*00f0*/  ULOP3.LUT UP0, URZ, UR4, 0xf, URZ, 0xc0, !UPT ;  /* 0x0000000f04ff7892 */ /* 0x001fd2000f80c0ff */
[----:B------:R-:W-:Y:S05]  /*0100*/  BRA.U UP0, `(.L_x_2) ;  /* 0x0000001d00607547 */ /* 0x000fea000b800000 */
[----:B------:R-:W-:-:S13]  /*0110*/  ISETP.GT.AND P0, PT, R20, 0xfff, PT ;  /* 0x00000fff1400780c */ /* 0x000fda0003f04270 */
[----:B------:R-:W-:Y:S05]  /*0120*/  @P0 BRA `(.L_x_3) ;  /* 0x0000000c00a80947 */ /* 0x000fea0003800000 */
[----:B------:R-:W0:Y:S01]  /*0130*/  S2R R9, SR_TID.X ;  /* 0x0000000000097919 */ /* 0x000e220000002100 */
[----:B------:R-:W-:Y:S01]  /*0140*/  BSSY.RECONVERGENT B1, `(.L_x_4) ;  /* 0x0000009000017945 */ /* 0x000fe20003800200 */
[----:B------:R-:W-:Y:S01]  /*0150*/  HFMA2 R0, -RZ, RZ, 0, 0 ;  /* 0x00000000ff007431 */ /* 0x000fe200000001ff */
[----:B0-----:R-:W-:Y:S02]  /*0160*/  ISETP.GE.AND P0, PT, R9, R20, PT ;  /* 0x000000140900720c */ /* 0x001fe40003f06270 */
[----:B------:R-:W-:-:S11]  /*0170*/  MOV R11, R9 ;  /* 0x00000009000b7202 */ /* 0x000fd60000000f00 */
[----:B------:R-:W-:Y:S05]  /*0180*/  @P0 BRA `(.L_x_5) ;  /* 0x0000000000100947 */ /* 0x000fea0003800000 */
[----:B------:R-:W0:Y:S02]  /*0190*/  LDC.64 R2, c[0x0][0x380] ;  /* 0x0000e000ff027b82 */ /* 0x000e240000000a00 */
[----:B0-----:R-:W-:-:S05]  /*01a0*/  IMAD.WIDE.U32 R2, R9, 0x4, R2 ;  /* 0x0000000409027825 */ /* 0x001fca00078e0002 */
[----:B------:R0:W5:Y:S01]  /*01b0*/  LDG.E.CONSTANT R0, desc[UR6][R2.64] ;  /* 0x0000000602007981 */ /* 0x000162000c1e9900 */
[----:B------:R-:W-:-:S07]  /*01c0*/  IADD3 R11, PT, PT, R9, 0x100, RZ ;  /* 0x00000100090b7810 */ /* 0x000fce0007ffe0ff */
.L_x_5:
[----:B------:R-:W-:Y:S05]  /*01d0*/  BSYNC.RECONVERGENT B1 ;  /* 0x0000000000017941 */ /* 0x000fea0003800200 */
.L_x_4:
[----:B------:R-:W-:Y:S01]  /*01e0*/  ISETP.GE.AND P0, PT, R11, R20, PT ;  /* 0x000000140b00720c */ /* 0x000fe20003f06270 */
[----:B------:R-:W-:-:S12]  /*01f0*/  BSSY.RECONVERGENT B1, `(.L_x_6) ;  /* 0x0000074000017945 */ /* 0x000fd80003800200 */
[----:B------:R-:W-:Y:S05]  /*0200*/  @P0 BRA `(.L_x_7) ;  /* 0x0000000400c80947 */ /* 0x000fea0003800000 */
[----:B0-----:R-:W-:Y:S01]  /*0210*/  LOP3.LUT R3, RZ, R11, RZ, 0x33, !PT ;  /* 0x0000000bff037212 */ /* 0x001fe200078e33ff */
[----:B------:R-:W-:Y:S03]  /*0220*/  BSSY.RECONVERGENT B2, `(.L_x_8) ;  /* 0x0000015000027945 */ /* 0x000fe60003800200 */
[----:B------:R-:W-:-:S04]  /*0230*/  IADD3 R4, PT, PT, R3, R20, RZ ;  /* 0x0000001403047210 */ /* 0x000fc80007ffe0ff */
[C---:B------:R-:W-:Y:S02]  /*0240*/  LOP3.LUT R2, R4.reuse, 0x300, RZ, 0xc0, !PT ;  /* 0x0000030004027812 */ /* 0x040fe400078ec0ff */
[----:B------:R-:W-:Y:S02]  /*0250*/  ISETP.GE.U32.AND P1, PT, R4, 0x300, PT ;  /* 0x000003000400780c */ /* 0x000fe40003f26070 */
[----:B------:R-:W-:-:S13]  /*0260*/  ISETP.NE.AND P0, PT, R2, 0x300, PT ;  /* 0x000003000200780c */ /* 0x000fda0003f05270 */
[----:B------:R-:W-:Y:S05]  /*0270*/  @!P0 BRA `(.L_x_9) ;  /* 0x00000000003c8947 */ /* 0x000fea0003800000 */
[----:B------:R-:W0:Y:S01]  /*0280*/  LDC.64 R2, c[0x0][0x380] ;  /* 0x0000e000ff027b82 */ /* 0x000e220000000a00 */
[----:B------:R-:W-:-:S04]  /*0290*/  LEA.HI R4, R4, 0x1, RZ, 0x18 ;  /* 0x0000000104047811 */ /* 0x000fc800078fc0ff */
[----:B------:R-:W-:-:S04]  /*02a0*/  LOP3.LUT R4, R4, 0x3, RZ, 0xc0, !PT ;  /* 0x0000000304047812 */ /* 0x000fc800078ec0ff */
[----:B------:R-:W-:Y:S01]  /*02b0*/  IADD3 R4, PT, PT, -R4, RZ, RZ ;  /* 0x000000ff04047210 */ /* 0x000fe20007ffe1ff */
[----:B0-----:R-:W-:-:S05]  /*02c0*/  IMAD.WIDE.U32 R2, R11, 0x4, R2 ;  /* 0x000000040b027825 */ /* 0x001fca00078e0002 */
[----:B------:R-:W-:-:S07]  /*02d0*/  MOV R5, R3 ;  /* 0x0000000300057202 */ /* 0x000fce0000000f00 */
.L_x_10:
[----:B------:R-:W-:-:S06]  /*02e0*/  MOV R3, R5 ;  /* 0x0000000500037202 */ /* 0x000fcc0000000f00 */
[----:B------:R0:W2:Y:S01]  /*02f0*/  LDG.E.CONSTANT R3, desc[UR6][R2.64] ;  /* 0x0000000602037981 */ /* 0x0000a2000c1e9900 */
[----:B------:R-:W-:Y:S01]  /*0300*/  IADD3 R4, PT, PT, R4, 0x1, RZ ;  /* 0x0000000104047810 */ /* 0x000fe20007ffe0ff */
[----:B------:R-:W-:-:S03]  /*0310*/  VIADD R11, R11, 0x100 ;  /* 0x000001000b0b7836 */ /* 0x000fc60000000000 */
[----:B------:R-:W-:Y:S02]  /*0320*/  ISETP.NE.AND P0, PT, R4, RZ, PT ;  /* 0x000000ff0400720c */ /* 0x000fe40003f05270 */
[----:B0-----:R-:W-:-:S04]  /*0330*/  IADD3 R2, P2, PT, R2, 0x400, RZ ;  /* 0x0000040002027810 */ /* 0x001fc80007f5e0ff */
[----:B------:R-:W-:Y:S01]  /*0340*/  IADD3.X R5, PT, PT, RZ, R5, RZ, P2, !PT ;  /* 0x00000005ff057210 */ /* 0x000fe200017fe4ff */
[----:B--2--5:R-:W-:-:S06]  /*0350*/  FADD R0, R3, R0 ;  /* 0x0000000003007221 */ /* 0x024fcc0000000000 */
[----:B------:R-:W-:Y:S05]  /*0360*/  @P0 BRA `(.L_x_10) ;  /* 0xfffffffc00dc0947 */ /* 0x000fea000383ffff */
.L_x_9:
[----:B------:R-:W-:Y:S05]  /*0370*/  BSYNC.RECONVERGENT B2 ;  /* 0x0000000000027941 */ /* 0x000fea0003800200 */
.L_x_8:
[----:B------:R-:W-:Y:S05]  /*0380*/  @!P1 BRA `(.L_x_7) ;  /* 0x0000000400689947 */ /* 0x000fea0003800000 */
[----:B------:R-:W-:Y:S01]  /*0390*/  IADD3 R2, PT, PT, -R11, R20, RZ ;  /* 0x000000140b027210 */ /* 0x000fe20007ffe1ff */
[----:B------:R-:W-:Y:S01]  /*03a0*/  BSSY.RECONVERGENT B2, `(.L_x_11) ;  /* 0x0000031000027945 */ /* 0x000fe20003800200 */
[----:B------:R-:W-:Y:S02]  /*03b0*/  PLOP3.LUT P0, PT, PT, PT, PT, 0x80, 0x8 ;  /* 0x000000000008781c */ /* 0x000fe40003f0f070 */
[----:B------:R-:W-:-:S13]  /*03c0*/  ISETP.GT.AND P1, PT, R2, 0xc00, PT ;  /* 0x00000c000200780c */ /* 0x000fda0003f24270 */
[----:B------:R-:W-:Y:S05]  /*03d0*/  @!P1 BRA `(.L_x_12) ;  /* 0x0000000000b49947 */ /* 0x000fea0003800000 */
[----:B------:R-:W-:Y:S02]  /*03e0*/  PLOP3.LUT P0, PT, PT, PT, PT, 0x8, 0x80 ;  /* 0x000000000080781c */ /* 0x000fe40003f0e170 */
[----:B------:R-:W-:-:S11]  /*03f0*/  IADD3 R8, PT, PT, R20, -0xc00, RZ ;  /* 0xfffff40014087810 */ /* 0x000fd60007ffe0ff */
.L_x_13:
[----:B------:R-:W0:Y:S01]  /*0400*/  LDC.64 R6, c[0x0][0x380] ;  /* 0x0000e000ff067b82 */ /* 0x000e220000000a00 */
[C---:B------:R-:W-:Y:S01]  /*0410*/  IADD3 R5, PT, PT, R11.reuse, 0x400, RZ ;  /* 0x000004000b057810 */ /* 0x040fe20007ffe0ff */
[----:B0-----:R-:W-:-:S05]  /*0420*/  IMAD.WIDE R24, R11, 0x4, R6 ;  /* 0x000000040b187825 */ /* 0x001fca00078e0206 */
[----:B------:R-:W2:Y:S04]  /*0430*/  LDG.E.CONSTANT R13, desc[UR6][R24.64] ;  /* 0x00000006180d7981 */ /* 0x000ea8000c1e9900 */
[----:B------:R-:W3:Y:S01]  /*0440*/  LDG.E.CONSTANT R10, desc[UR6][R24.64+0x400] ;  /* 0x00040006180a7981 */ /* 0x000ee2000c1e9900 */
[----:B------:R-:W-:-:S03]  /*0450*/  IMAD.WIDE R4, R5, 0x4, R6 ;  /* 0x0000000405047825 */ /* 0x000fc600078e0206 */
[----:B------:R-:W4:Y:S04]  /*0460*/  LDG.E.CONSTANT R12, desc[UR6][R24.64+0x800] ;  /* 0x00080006180c7981 */ /* 0x000f28000c1e9900 */
[----:B------:R-:W4:Y:S04]  /*0470*/  LDG.E.CONSTANT R17, desc[UR6][R24.64+0xc00] ;  /* 0x000c000618117981 */ /* 0x000f28000c1e9900 */
[----:B------:R-:W4:Y:S01]  /*0480*/  LDG.E.CONSTANT R16, desc[UR6][R4.64] ;  /* 0x0000000604107981 */ /* 0x000f22000c1e9900 */
[----:B------:R-:W-:-:S03]  /*0490*/  IADD3 R3, PT, PT, R11, 0x800, RZ ;  /* 0x000008000b037810 */ /* 0x000fc60007ffe0ff */
[----:B------:R-:W4:Y:S04]  /*04a0*/  LDG.E.CONSTANT R15, desc[UR6][R4.64+0x400] ;  /* 0x00040006040f7981 */ /* 0x000f28000c1e9900 */
[----:B------:R-:W4:Y:S01]  /*04b0*/  LDG.E.CONSTANT R14, desc[UR6][R4.64+0x800] ;  /* 0x00080006040e7981 */ /* 0x000f22000c1e9900 */
[----:B------:R-:W-:-:S03]  /*04c0*/  IMAD.WIDE R2, R3, 0x4, R6 ;  /* 0x0000000403027825 */ /* 0x000fc600078e0206 */
[----:B------:R-:W4:Y:S04]  /*04d0*/  LDG.E.CONSTANT R22, desc[UR6][R4.64+0xc00] ;  /* 0x000c000604167981 */ /* 0x000f28000c1e9900 */
[----:B------:R-:W4:Y:S01]  /*04e0*/  LDG.E.CONSTANT R21, desc[UR6][R2.64] ;  /* 0x0000000602157981 */ /* 0x000f22000c1e9900 */
[----:B------:R-:W-:-:S03]  /*04f0*/  IADD3 R23, PT, PT, R11, 0xc00, RZ ;  /* 0x00000c000b177810 */ /* 0x000fc60007ffe0ff */
[----:B------:R-:W4:Y:S04]  /*0500*/  LDG.E.CONSTANT R19, desc[UR6][R2.64+0x400] ;  /* 0x0004000602137981 */ /* 0x000f28000c1e9900 */
[----:B------:R-:W4:Y:S01]  /*0510*/  LDG.E.CONSTANT R18, desc[UR6][R2.64+0x800] ;  /* 0x0008000602127981 */ /* 0x000f22000c1e9900 */
[----:B------:R-:W-:-:S03]  /*0520*/  IMAD.WIDE R6, R23, 0x4, R6 ;  /* 0x0000000417067825 */ /* 0x000fc600078e0206 */
[----:B------:R-:W4:Y:S04]  /*0530*/  LDG.E.CONSTANT R26, desc[UR6][R2.64+0xc00] ;  /* 0x000c0006021a7981 */ /* 0x000f28000c1e9900 */
[----:B------:R-:W4:Y:S04]  /*0540*/  LDG.E.CONSTANT R25, desc[UR6][R6.64] ;  /* 0x0000000606197981 */ /* 0x000f28000c1e9900 */
[----:B------:R-:W4:Y:S04]  /*0550*/  LDG.E.CONSTANT R23, desc[UR6][R6.64+0x400] ;  /* 0x0004000606177981 */ /* 0x000f28000c1e9900 */
[----:B------:R-:W4:Y:S04]  /*0560*/  LDG.E.CONSTANT R24, desc[UR6][R6.64+0x800] ;  /* 0x0008000606187981 */ /* 0x000f28000c1e9900 */
[----:B------:R-:W4:Y:S01]  /*0570*/  LDG.E.CONSTANT R27, desc[UR6][R6.64+0xc00] ;  /* 0x000c0006061b7981 */ /* 0x000f22000c1e9900 */
[----:B------:R-:W-:-:S04]  /*0580*/  IADD3 R11, PT, PT, R11, 0x1000, RZ ;  /* 0x000010000b0b7810 */ /* 0x000fc80007ffe0ff */
[----:B------:R-:W-:Y:S01]  /*0590*/  ISETP.GE.AND P1, PT, R11, R8, PT ;  /* 0x000000080b00720c */ /* 0x000fe20003f26270 */
[----:B--2--5:R-:W-:-:S04]  /*05a0*/  FADD R13, R13, R0 ;  /* 0x000000000d0d7221 */ /* 0x024fc80000000000 */
[----:B---3--:R-:W-:-:S04]  /*05b0*/  FADD R13, R13, R10 ;  /* 0x0000000a0d0d7221 */ /* 0x008fc80000000000 */
[----:B----4-:R-:W-:-:S04]  /*05c0*/  FADD R12, R13, R12 ;  /* 0x0000000c0d0c7221 */ /* 0x010fc80000000000 */
[----:B------:R-:W-:-:S04]  /*05d0*/  FADD R17, R12, R17 ;  /* 0x000000110c117221 */ /* 0x000fc80000000000 */
        /* <DEDUP_REMOVED lines=11> */
[----:B------:R-:W-:Y:S01]  /*0690*/  FADD R0, R24, R27 ;  /* 0x0000001b18007221 */ /* 0x000fe20000000000 */
[----:B------:R-:W-:Y:S06]  /*06a0*/  @!P1 BRA `(.L_x_13) ;  /* 0xfffffffc00549947 */ /* 0x000fec000383ffff */
.L_x_12:
[----:B------:R-:W-:Y:S05]  /*06b0*/  BSYNC.RECONVERGENT B2 ;  /* 0x0000000000027941 */ /* 0x000fea0003800200 */
.L_x_11:
[----:B------:R-:W-:Y:S01]  /*06c0*/  IADD3 R2, PT, PT, -R11, R20, RZ ;  /* 0x000000140b027210 */ /* 0x000fe20007ffe1ff */
[----:B------:R-:W-:Y:S03]  /*06d0*/  BSSY.RECONVERGENT B2, `(.L_x_14) ;  /* 0x0000019000027945 */ /* 0x000fe60003800200 */
[----:B------:R-:W-:-:S13]  /*06e0*/  ISETP.GT.AND P1, PT, R2, 0x400, PT ;  /* 0x000004000200780c */ /* 0x000fda0003f24270 */
[----:B------:R-:W-:Y:S05]  /*06f0*/  @!P1 BRA `(.L_x_15) ;  /* 0x0000000000589947 */ /* 0x000fea0003800000 */
[----:B------:R-:W0:Y:S01]  /*0700*/  LDC.64 R4, c[0x0][0x380] ;  /* 0x0000e000ff047b82 */ /* 0x000e220000000a00 */
[C---:B------:R-:W-:Y:S02]  /*0710*/  VIADD R15, R11.reuse, 0x400 ;  /* 0x000004000b0f7836 */ /* 0x040fe40000000000 */
[----:B0-----:R-:W-:-:S05]  /*0720*/  IMAD.WIDE R2, R11, 0x4, R4 ;  /* 0x000000040b027825 */ /* 0x001fca00078e0204 */
[----:B------:R-:W2:Y:S04]  /*0730*/  LDG.E.CONSTANT R7, desc[UR6][R2.64] ;  /* 0x0000000602077981 */ /* 0x000ea8000c1e9900 */
[----:B------:R-:W3:Y:S01]  /*0740*/  LDG.E.CONSTANT R6, desc[UR6][R2.64+0x400] ;  /* 0x0004000602067981 */ /* 0x000ee2000c1e9900 */
[----:B------:R-:W-:-:S03]  /*0750*/  IMAD.WIDE R4, R15, 0x4, R4 ;  /* 0x000000040f047825 */ /* 0x000fc600078e0204 */
[----:B------:R-:W4:Y:S04]  /*0760*/  LDG.E.CONSTANT R13, desc[UR6][R2.64+0x800] ;  /* 0x00080006020d7981 */ /* 0x000f28000c1e9900 */
[----:B------:R-:W4:Y:S04]  /*0770*/  LDG.E.CONSTANT R15, desc[UR6][R2.64+0xc00] ;  /* 0x000c0006020f7981 */ /* 0x000f28000c1e9900 */
[----:B------:R-:W4:Y:S04]  /*0780*/  LDG.E.CONSTANT R17, desc[UR6][R4.64] ;  /* 0x0000000604117981 */ /* 0x000f28000c1e9900 */
[----:B------:R-:W4:Y:S04]  /*0790*/  LDG.E.CONSTANT R19, desc[UR6][R4.64+0x400] ;  /* 0x0004000604137981 */ /* 0x000f28000c1e9900 */
[----:B------:R-:W4:Y:S04]  /*07a0*/  LDG.E.CONSTANT R21, desc[UR6][R4.64+0x800] ;  /* 0x0008000604157981 */ /* 0x000f28000c1e9900 */
[----:B------:R-:W4:Y:S01]  /*07b0*/  LDG.E.CONSTANT R23, desc[UR6][R4.64+0xc00] ;  /* 0x000c000604177981 */ /* 0x000f22000c1e9900 */
[----:B------:R-:W-:-:S02]  /*07c0*/  PLOP3.LUT P0, PT, PT, PT, PT, 0x8, 0x80 ;  /* 0x000000000080781c */ /* 0x000fc40003f0e170 */
[----:B------:R-:W-:Y:S01]  /*07d0*/  IADD3 R11, PT, PT, R11, 0x800, RZ ;  /* 0x000008000b0b7810 */ /* 0x000fe20007ffe0ff */
[----:B--2--5:R-:W-:-:S04]  /*07e0*/  FADD R7, R0, R7 ;  /* 0x0000000700077221 */ /* 0x024fc80000000000 */
[----:B---3--:R-:W-:-:S04]  /*07f0*/  FADD R6, R7, R6 ;  /* 0x0000000607067221 */ /* 0x008fc80000000000 */
[----:B----4-:R-:W-:-:S04]  /*0800*/  FADD R6, R6, R13 ;  /* 0x0000000d06067221 */ /* 0x010fc80000000000 */
[----:B------:R-:W-:-:S04]  /*0810*/  FADD R6, R6, R15 ;  /* 0x0000000f06067221 */ /* 0x000fc80000000000 */
[----:B------:R-:W-:-:S04]  /*0820*/  FADD R6, R6, R17 ;  /* 0x0000001106067221 */ /* 0x000fc80000000000 */
[----:B------:R-:W-:-:S04]  /*0830*/  FADD R6, R6, R19 ;  /* 0x0000001306067221 */ /* 0x000fc80000000000 */
[----:B------:R-:W-:-:S04]  /*0840*/  FADD R6, R6, R21 ;  /* 0x0000001506067221 */ /* 0x000fc80000000000 */
[----:B------:R-:W-:-:S07]  /*0850*/  FADD R0, R6, R23 ;  /* 0x0000001706007221 */ /* 0x000fce0000000000 */
.L_x_15:
[----:B------:R-:W-:Y:S05]  /*0860*/  BSYNC.RECONVERGENT B2 ;  /* 0x0000000000027941 */ /* 0x000fea0003800200 */
.L_x_14:
[----:B------:R-:W-:-:S13]  /*0870*/  ISETP.LT.OR P0, PT, R11, R20, P0 ;  /* 0x000000140b00720c */ /* 0x000fda0000701670 */
[----:B------:R-:W-:Y:S05]  /*0880*/  @!P0 BRA `(.L_x_7) ;  /* 0x0000000000288947 */ /* 0x000fea0003800000 */
[----:B------:R-:W0:Y:S02]  /*0890*/  LDC.64 R2, c[0x0][0x380] ;  /* 0x0000e000ff027b82 */ /* 0x000e240000000a00 */
[----:B0-----:R-:W-:-:S05]  /*08a0*/  IMAD.WIDE R2, R11, 0x4, R2 ;  /* 0x000000040b027825 */ /* 0x001fca00078e0202 */
[----:B------:R-:W2:Y:S04]  /*08b0*/  LDG.E.CONSTANT R5, desc[UR6][R2.64] ;  /* 0x0000000602057981 */ /* 0x000ea8000c1e9900 */
[----:B------:R-:W3:Y:S04]  /*08c0*/  LDG.E.CONSTANT R4, desc[UR6][R2.64+0x400] ;  /* 0x0004000602047981 */ /* 0x000ee8000c1e9900 */
[----:B------:R-:W4:Y:S04]  /*08d0*/  LDG.E.CONSTANT R7, desc[UR6][R2.64+0x800] ;  /* 0x0008000602077981 */ /* 0x000f28000c1e9900 */
[----:B------:R-:W4:Y:S01]  /*08e0*/  LDG.E.CONSTANT R11, desc[UR6][R2.64+0xc00] ;  /* 0x000c0006020b7981 */ /* 0x000f22000c1e9900 */
[----:B--2--5:R-:W-:-:S04]  /*08f0*/  FADD R5, R0, R5 ;  /* 0x0000000500057221 */ /* 0x024fc80000000000 */
[----:B---3--:R-:W-:-:S04]  /*0900*/  FADD R4, R5, R4 ;  /* 0x0000000405047221 */ /* 0x008fc80000000000 */
[----:B----4-:R-:W-:-:S04]  /*0910*/  FADD R4, R4, R7 ;  /* 0x0000000704047221 */ /* 0x010fc80000000000 */
[----:B------:R-:W-:-:S07]  /*0920*/  FADD R0, R4, R11 ;  /* 0x0000000b04007221 */ /* 0x000fce0000000000 */
.L_x_7:
[----:B------:R-:W-:Y:S05]  /*0930*/  BSYNC.RECONVERGENT B1 ;  /* 0x0000000000017941 */ /* 0x000fea0003800200 */
.L_x_6:
[----:B------:R-:W-:Y:S02]  /*0940*/  ISETP.GE.AND P0, PT, R20, 0x100, PT ;  /* 0x000001001400780c */ /* 0x000fe40003f06270 */
[----:B-----5:R-:W-:-:S11]  /*0950*/  MOV R7, R0 ;  /* 0x0000000000077202 */ /* 0x020fd60000000f00 */
[----:B------:R-:W-:Y:S05]  /*0960*/  @!P0 BRA `(.L_x_16) ;  /* 0x0000000000ac8947 */ /* 0x000fea0003800000 */
[----:B------:R-:W1:Y:S01]  /*0970*/  S2R R6, SR_LANEID ;  /* 0x0000000000067919 */ /* 0x000e620000000000 */
[----:B------:R-:W2:Y:S02]  /*0980*/  SHFL.DOWN PT, R0, R7, 0x1, 0x1f ;  /* 0x08201f0007007f89 */ /* 0x000ea400000e0000 */
[----:B--2---:R-:W-:Y:S01]  /*0990*/  FADD R0, R0, R7 ;  /* 0x0000000700007221 */ /* 0x004fe20000000000 */
[C---:B-1----:R-:W-:Y:S02]  /*09a0*/  ISETP.GT.AND P0, PT, R6.reuse, 0x1e, PT ;  /* 0x0000001e0600780c */ /* 0x042fe40003f04270 */
[C---:B------:R-:W-:Y:S02]  /*09b0*/  ISETP.NE.AND P1, PT, R6.reuse, RZ, PT ;  /* 0x000000ff0600720c */ /* 0x040fe40003f25270 */
[----:B------:R-:W-:Y:S02]  /*09c0*/  FSEL R0, R7, R0, P0 ;  /* 0x0000000007007208 */ /* 0x000fe40000000000 */
[----:B------:R-:W-:-:S03]  /*09d0*/  ISETP.GT.AND P0, PT, R6, 0x1d, PT ;  /* 0x0000001d0600780c */ /* 0x000fc60003f04270 */
[----:B0-----:R-:W0:Y:S06]  /*09e0*/  SHFL.DOWN PT, R3, R0, 0x2, 0x1f ;  /* 0x08401f0000037f89 */ /* 0x001e2c00000e0000 */
[----:B------:R-:W1:Y:S01]  /*09f0*/  @!P1 S2R R5, SR_CgaCtaId ;  /* 0x0000000000059919 */ /* 0x000e620000008800 */
[----:B------:R-:W-:Y:S02]  /*0a00*/  @!P1 MOV R4, 0x400 ;  /* 0x0000040000049802 */ /* 0x000fe40000000f00 */
[----:B------:R-:W-:-:S04]  /*0a10*/  @!P1 SHF.R.U32.HI R2, RZ, 0x3, R9 ;  /* 0x00000003ff029819 */ /* 0x000fc80000011609 */
[----:B------:R-:W-:Y:S01]  /*0a20*/  @!P1 LOP3.LUT R2, R2, 0x7c, RZ, 0xc0, !PT ;  /* 0x0000007c02029812 */ /* 0x000fe200078ec0ff */
[----:B0-----:R-:W-:Y:S01]  /*0a30*/  @!P0 FADD R0, R0, R3 ;  /* 0x0000000300008221 */ /* 0x001fe20000000000 */
[----:B------:R-:W-:-:S04]  /*0a40*/  ISETP.GT.AND P0, PT, R6, 0x1b, PT ;  /* 0x0000001b0600780c */ /* 0x000fc80003f04270 */
[----:B------:R-:W0:Y:S01]  /*0a50*/  SHFL.DOWN PT, R3, R0, 0x4, 0x1f ;  /* 0x08801f0000037f89 */ /* 0x000e2200000e0000 */
[----:B-1----:R-:W-:-:S04]  /*0a60*/  @!P1 LEA R5, R5, R4, 0x18 ;  /* 0x0000000405059211 */ /* 0x002fc800078ec0ff */
[----:B------:R-:W-:-:S04]  /*0a70*/  @!P1 IADD3 R2, PT, PT, R2, R5, RZ ;  /* 0x0000000502029210 */ /* 0x000fc80007ffe0ff */
[----:B0-----:R-:W-:Y:S01]  /*0a80*/  @!P0 FADD R0, R0, R3 ;  /* 0x0000000300008221 */ /* 0x001fe20000000000 */
[----:B------:R-:W-:-:S04]  /*0a90*/  ISETP.GT.AND P0, PT, R6, 0x17, PT ;  /* 0x000000170600780c */ /* 0x000fc80003f04270 */
[----:B------:R-:W0:Y:S09]  /*0aa0*/  SHFL.DOWN PT, R3, R0, 0x8, 0x1f ;  /* 0x09001f0000037f89 */ /* 0x000e3200000e0000 */
[----:B0-----:R-:W-:Y:S01]  /*0ab0*/  @!P0 FADD R0, R0, R3 ;  /* 0x0000000300008221 */ /* 0x001fe20000000000 */
[----:B------:R-:W-:-:S04]  /*0ac0*/  ISETP.NE.AND P0, PT, R9, RZ, PT ;  /* 0x000000ff0900720c */ /* 0x000fc80003f05270 */
[----:B------:R-:W0:Y:S02]  /*0ad0*/  SHFL.DOWN PT, R3, R0, 0x10, 0x1f ;  /* 0x0a001f0000037f89 */ /* 0x000e2400000e0000 */
[----:B0-----:R-:W-:-:S05]  /*0ae0*/  FADD R3, R0, R3 ;  /* 0x0000000300037221 */ /* 0x001fca0000000000 */
[----:B------:R0:W-:Y:S01]  /*0af0*/  @!P1 STS [R2+0x8], R3 ;  /* 0x0000080302009388 */ /* 0x0001e20000000800 */
[----:B------:R-:W-:Y:S01]  /*0b00*/  BAR.SYNC.DEFER_BLOCKING 0x0 ;  /* 0x0000000000007b1d */ /* 0x000fe20000010000 */
[----:B------:R-:W-:-:S04]  /*0b10*/  ISETP.GT.AND P1, PT, R6, 0xf, PT ;  /* 0x0000000f0600780c */ /* 0x000fc80003f24270 */
[----:B------:R-:W-:Y:S01]  /*0b20*/  FSEL R0, R0, R3, P1 ;  /* 0x0000000300007208 */ /* 0x000fe20000800000 */
[----:B------:R-:W-:Y:S08]  /*0b30*/  @P0 BRA `(.L_x_17) ;  /* 0x0000003000900947 */ /* 0x000ff00003800000 */
[----:B------:R-:W1:Y:S01]  /*0b40*/  S2UR UR5, SR_CgaCtaId ;  /* 0x00000000000579c3 */ /* 0x000e620000008800 */
[----:B------:R-:W-:Y:S02]  /*0b50*/  UMOV UR4, 0x400 ;  /* 0x0000040000047882 */ /* 0x000fe40000000000 */
[----:B-1----:R-:W-:-:S09]  /*0b60*/  ULEA UR4, UR5, UR4, 0x18 ;  /* 0x0000000405047291 */ /* 0x002fd2000f8ec0ff */
[----:B0-----:R-:W0:Y:S04]  /*0b70*/  LDS R3, [UR4+0xc] ;  /* 0x00000c04ff037984 */ /* 0x001e280008000800 */
[----:B------:R-:W1:Y:S04]  /*0b80*/  LDS.128 R4, [UR4+0x10] ;  /* 0x00001004ff047984 */ /* 0x000e680008000c00 */
[----:B------:R-:W2:Y:S01]  /*0b90*/  LDS.64 R8, [UR4+0x20] ;  /* 0x00002004ff087984 */ /* 0x000ea20008000a00 */
[----:B0-----:R-:W-:-:S04]  /*0ba0*/  FADD R3, R0, R3 ;  /* 0x0000000300037221 */ /* 0x001fc80000000000 */
[----:B-1----:R-:W-:-:S04]  /*0bb0*/  FADD R4, R3, R4 ;  /* 0x0000000403047221 */ /* 0x002fc80000000000 */
[----:B------:R-:W-:-:S04]  /*0bc0*/  FADD R5, R4, R5 ;  /* 0x0000000504057221 */ /* 0x000fc80000000000 */
[----:B------:R-:W-:-:S04]  /*0bd0*/  FADD R6, R5, R6 ;  /* 0x0000000605067221 */ /* 0x000fc80000000000 */
[----:B------:R-:W-:-:S04]  /*0be0*/  FADD R7, R6, R7 ;  /* 0x0000000706077221 */ /* 0x000fc80000000000 */
[----:B--2---:R-:W-:-:S04]  /*0bf0*/  FADD R8, R7, R8 ;  /* 0x0000000807087221 */ /* 0x004fc80000000000 */
[----:B------:R-:W-:Y:S01]  /*0c00*/  FADD R0, R8, R9 ;  /* 0x0000000908007221 */ /* 0x000fe20000000000 */
[----:B------:R-:W-:Y:S06]  /*0c10*/  BRA `(.L_x_17) ;  /* 0x0000003000587947 */ /* 0x000fec0003800000 */
.L_x_16:
[----:B------:R-:W1:Y:S01]  /*0c20*/  S2R R4, SR_LANEID ;  /* 0x0000000000047919 */ /* 0x000e620000000000 */
[----:B------:R-:W-:-:S04]  /*0c30*/  LOP3.LUT R0, R9, 0x3e0, RZ, 0xc0, !PT ;  /* 0x000003e009007812 */ /* 0x000fc800078ec0ff */
[----:B0-----:R-:W-:Y:S02]  /*0c40*/  IADD3 R3, PT, PT, R0, 0x20, RZ ;  /* 0x0000002000037810 */ /* 0x001fe40007ffe0ff */
[----:B------:R-:W-:Y:S02]  /*0c50*/  LOP3.LUT R5, RZ, R0, RZ, 0x33, !PT ;  /* 0x00000000ff057212 */ /* 0x000fe400078e33ff */
[-C--:B------:R-:W-:Y:S02]  /*0c60*/  ISETP.GT.AND P0, PT, R3, R20.reuse, PT ;  /* 0x000000140300720c */ /* 0x080fe40003f04270 */
[----:B------:R-:W-:-:S04]  /*0c70*/  IADD3 R5, PT, PT, R5, R20, RZ ;  /* 0x0000001405057210 */ /* 0x000fc80007ffe0ff */
[----:B------:R-:W-:-:S05]  /*0c80*/  SEL R5, R5, 0x1f, P0 ;  /* 0x0000001f05057807 */ /* 0x000fca0000000000 */
[----:B------:R-:W0:Y:S01]  /*0c90*/  SHFL.DOWN PT, R0, R7, 0x1, R5 ;  /* 0x0820000007007989 */ /* 0x000e2200000e0005 */
[C---:B-1----:R-:W-:Y:S02]  /*0ca0*/  ISETP.GE.AND P0, PT, R4.reuse, R5, PT ;  /* 0x000000050400720c */ /* 0x042fe40003f06270 */
[C---:B------:R-:W-:Y:S02]  /*0cb0*/  IADD3 R2, PT, PT, R4.reuse, 0x2, RZ ;  /* 0x0000000204027810 */ /* 0x040fe40007ffe0ff */
[----:B------:R-:W-:-:S09]  /*0cc0*/  ISETP.NE.AND P1, PT, R4, RZ, PT ;  /* 0x000000ff0400720c */ /* 0x000fd20003f25270 */
[----:B0-----:R-:W-:Y:S01]  /*0cd0*/  @!P0 FADD R7, R0, R7 ;  /* 0x0000000700078221 */ /* 0x001fe20000000000 */
[-C--:B------:R-:W-:Y:S02]  /*0ce0*/  ISETP.GT.AND P0, PT, R2, R5.reuse, PT ;  /* 0x000000050200720c */ /* 0x080fe40003f04270 */
[----:B------:R-:W-:Y:S01]  /*0cf0*/  IADD3 R2, PT, PT, R4, 0x4, RZ ;  /* 0x0000000404027810 */ /* 0x000fe20007ffe0ff */
[----:B------:R-:W0:Y:S01]  /*0d00*/  @!P1 S2R R6, SR_CgaCtaId ;  /* 0x0000000000069919 */ /* 0x000e220000008800 */
[----:B------:R-:W-:Y:S01]  /*0d10*/  @!P1 MOV R3, 0x400 ;  /* 0x0000040000039802 */ /* 0x000fe20000000f00 */
[----:B------:R-:W1:Y:S08]  /*0d20*/  SHFL.DOWN PT, R0, R7, 0x2, R5 ;  /* 0x0840000007007989 */ /* 0x000e7000000e0005 */
[----:B-1----:R-:W-:Y:S01]  /*0d30*/  @!P0 FADD R7, R7, R0 ;  /* 0x0000000007078221 */ /* 0x002fe20000000000 */
[----:B------:R-:W-:-:S02]  /*0d40*/  ISETP.GT.AND P0, PT, R2, R5, PT ;  /* 0x000000050200720c */ /* 0x000fc40003f04270 */
[----:B------:R-:W-:Y:S02]  /*0d50*/  IADD3 R2, PT, PT, R4, 0x8, RZ ;  /* 0x0000000804027810 */ /* 0x000fe40007ffe0ff */
[----:B------:R-:W1:Y:S01]  /*0d60*/  SHFL.DOWN PT, R0, R7, 0x4, R5 ;  /* 0x0880000007007989 */ /* 0x000e6200000e0005 */
[----:B0-----:R-:W-:-:S08]  /*0d70*/  @!P1 LEA R3, R6, R3, 0x18 ;  /* 0x0000000306039211 */ /* 0x001fd000078ec0ff */
[----:B-1----:R-:W-:Y:S01]  /*0d80*/  @!P0 FADD R7, R7, R0 ;  /* 0x0000000007078221 */ /* 0x002fe20000000000 */
[----:B------:R-:W-:Y:S01]  /*0d90*/  ISETP.GT.AND P0, PT, R2, R5, PT ;  /* 0x000000050200720c */ /* 0x000fe20003f04270 */
[----:B------:R-:W-:-:S03]  /*0da0*/  VIADD R2, R4, 0x10 ;  /* 0x0000001004027836 */ /* 0x000fc60000000000 */
[----:B------:R-:W0:Y:S09]  /*0db0*/  SHFL.DOWN PT, R0, R7, 0x8, R5 ;  /* 0x0900000007007989 */ /* 0x000e3200000e0005 */
[----:B0-----:R-:W-:Y:S01]  /*0dc0*/  @!P0 FADD R7, R7, R0 ;  /* 0x0000000007078221 */ /* 0x001fe20000000000 */
[----:B------:R-:W-:-:S02]  /*0dd0*/  ISETP.GT.AND P0, PT, R2, R5, PT ;  /* 0x000000050200720c */ /* 0x000fc40003f04270 */
[----:B------:R-:W-:Y:S02]  /*0de0*/  @!P1 SHF.R.U32.HI R2, RZ, 0x3, R9 ;  /* 0x00000003ff029819 */ /* 0x000fe40000011609 */
[----:B------:R-:W0:Y:S02]  /*0df0*/  SHFL.DOWN PT, R0, R7, 0x10, R5 ;  /* 0x0a00000007007989 */ /* 0x000e2400000e0005 */
[----:B------:R-:W-:-:S04]  /*0e00*/  @!P1 LOP3.LUT R2, R2, 0x7c, RZ, 0xc0, !PT ;  /* 0x0000007c02029812 */ /* 0x000fc800078ec0ff */
[----:B------:R-:W-:-:S03]  /*0e10*/  @!P1 IADD3 R3, PT, PT, R2, R3, RZ ;  /* 0x0000000302039210 */ /* 0x000fc60007ffe0ff */
[----:B0-----:R-:W-:Y:S01]  /*0e20*/  @!P0 FADD R7, R7, R0 ;  /* 0x0000000007078221 */ /* 0x001fe20000000000 */
[----:B------:R-:W-:-:S04]  /*0e30*/  ISETP.NE.AND P0, PT, R9, RZ, PT ;  /* 0x000000ff0900720c */ /* 0x000fc80003f05270 */
[----:B------:R-:W-:-:S05]  /*0e40*/  MOV R0, R7 ;  /* 0x0000000700007202 */ /* 0x000fca0000000f00 */
[----:B------:R4:W-:Y:S01]  /*0e50*/  @!P1 STS [R3+0x8], R0 ;  /* 0x0000080003009388 */ /* 0x0009e20000000800 */
[----:B------:R-:W-:Y:S06]  /*0e60*/  BAR.SYNC.DEFER_BLOCKING 0x0 ;  /* 0x0000000000007b1d */ /* 0x000fec0000010000 */
[----:B------:R-:W-:Y:S05]  /*0e70*/  @P0 BRA `(.L_x_17) ;  /* 0x0000002c00c00947 */ /* 0x000fea0003800000 */
[----:B------:R-:W0:Y:S01]  /*0e80*/  S2UR UR5, SR_CgaCtaId ;  /* 0x00000000000579c3 */ /* 0x000e220000008800 */
[----:B------:R-:W-:Y:S01]  /*0e90*/  UMOV UR4, 0x400 ;  /* 0x0000040000047882 */ /* 0x000fe20000000000 */
[C---:B------:R-:W-:Y:S02]  /*0ea0*/  ISETP.GT.AND P2, PT, R20.reuse, 0x20, PT ;  /* 0x000000201400780c */ /* 0x040fe40003f44270 */
[C---:B------:R-:W-:Y:S02]  /*0eb0*/  ISETP.GT.AND P4, PT, R20.reuse, 0x40, PT ;  /* 0x000000401400780c */ /* 0x040fe40003f84270 */
[C---:B------:R-:W-:Y:S02]  /*0ec0*/  ISETP.GT.AND P3, PT, R20.reuse, 0x60, PT ;  /* 0x000000601400780c */ /* 0x040fe40003f64270 */
[----:B------:R-:W-:Y:S01]  /*0ed0*/  ISETP.GT.AND P1, PT, R20, 0x80, PT ;  /* 0x000000801400780c */ /* 0x000fe20003f24270 */
[----:B0-----:R-:W-:-:S09]  /*0ee0*/  ULEA UR4, UR5, UR4, 0x18 ;  /* 0x0000000405047291 */ /* 0x001fd2000f8ec0ff */
[----:B----4-:R-:W0:Y:S04]  /*0ef0*/  LDS R3, [UR4+0xc] ;  /* 0x00000c04ff037984 */ /* 0x010e280008000800 */
[----:B------:R-:W1:Y:S04]  /*0f00*/  LDS.128 R4, [UR4+0x10] ;  /* 0x00001004ff047984 */ /* 0x000e680008000c00 */
[----:B------:R-:W2:Y:S01]  /*0f10*/  LDS.64 R8, [UR4+0x20] ;  /* 0x00002004ff087984 */ /* 0x000ea20008000a00 */
[----:B0-----:R-:W-:Y:S01]  /*0f20*/  @P2 FADD R0, R0, R3 ;  /* 0x0000000300002221 */ /* 0x001fe20000000000 */
[----:B------:R-:W-:-:S03]  /*0f30*/  ISETP.GT.AND P2, PT, R20, 0xa0, PT ;  /* 0x000000a01400780c */ /* 0x000fc60003f44270 */
[----:B-1----:R-:W-:Y:S01]  /*0f40*/  @P4 FADD R0, R0, R4 ;  /* 0x0000000400004221 */ /* 0x002fe20000000000 */
[----:B------:R-:W-:-:S03]  /*0f50*/  ISETP.GT.AND P4, PT, R20, 0xc0, PT ;  /* 0x000000c01400780c */ /* 0x000fc60003f84270 */
[----:B------:R-:W-:Y:S01]  /*0f60*/  @P3 FADD R0, R0, R5 ;  /* 0x0000000500003221 */ /* 0x000fe20000000000 */
[----:B------:R-:W-:-:S03]  /*0f70*/  ISETP.GT.AND P3, PT, R20, 0xe0, PT ;  /* 0x000000e01400780c */ /* 0x000fc60003f64270 */
[----:B------:R-:W-:-:S04]  /*0f80*/  @P1 FADD R0, R0, R6 ;  /* 0x0000000600001221 */ /* 0x000fc80000000000 */
[----:B------:R-:W-:-:S04]  /*0f90*/  @P2 FADD R0, R0, R7 ;  /* 0x0000000700002221 */ /* 0x000fc80000000000 */
[----:B--2---:R-:W-:-:S04]  /*0fa0*/  @P4 FADD R0, R0, R8 ;  /* 0x0000000800004221 */ /* 0x004fc80000000000 */
[----:B------:R-:W-:Y:S01]  /*0fb0*/  @P3 FADD R0, R0, R9 ;  /* 0x0000000900003221 */ /* 0x000fe20000000000 */
[----:B------:R-:W-:Y:S06]  /*0fc0*/  BRA `(.L_x_17) ;  /* 0x0000002c006c7947 */ /* 0x000fec0003800000 */
.L_x_3:
[----:B------:R-:W0:Y:S01]  /*0fd0*/  S2R R0, SR_TID.X ;  /* 0x0000000000007919 */ /* 0x000e220000002100 */
[----:B------:R-:W1:Y:S01]  /*0fe0*/  LDC.64 R2, c[0x0][0x380] ;  /* 0x0000e000ff027b82 */ /* 0x000e620000000a00 */
[----:B0-----:R-:W-:-:S05]  /*0ff0*/  SHF.L.U32 R5, R0, 0x2, RZ ;  /* 0x0000000200057819 */ /* 0x001fca00000006ff */
[----:B-1----:R-:W-:-:S05]  /*1000*/  IMAD.WIDE.U32 R2, R5, 0x4, R2 ;  /* 0x0000000405027825 */ /* 0x002fca00078e0002 */
[----:B------:R-:W2:Y:S04]  /*1010*/  LDG.E.128.CONSTANT R4, desc[UR6][R2.64] ;  /* 0x0000000602047981 */ /* 0x000ea8000c1e9d00 */
[----:B------:R-:W3:Y:S04]  /*1020*/  LDG.E.128.CONSTANT R8, desc[UR6][R2.64+0x1000] ;  /* 0x0010000602087981 */ /* 0x000ee8000c1e9d00 */
[----:B------:R-:W4:Y:S04]  /*1030*/  LDG.E.128.CONSTANT R12, desc[UR6][R2.64+0x2000] ;  /* 0x00200006020c7981 */ /* 0x000f28000c1e9d00 */
[----:B------:R-:W5:Y:S01]  /*1040*/  LDG.E.128.CONSTANT R16, desc[UR6][R2.64+0x3000] ;  /* 0x0030000602107981 */ /* 0x000f62000c1e9d00 */
[----:B------:R-:W-:Y:S01]  /*1050*/  ISETP.GE.U32.AND P0, PT, R20, 0x2000, PT ;  /* 0x000020001400780c */ /* 0x000fe20003f06070 */
[----:B------:R-:W-:-:S02]  /*1060*/  HFMA2 R23, -RZ, RZ, 0, 0.00048828125 ;  /* 0x00001000ff177431 */ /* 0x000fc400000001ff */
[----:B--2---:R-:W-:Y:S01]  /*1070*/  FADD R4, R4, R5 ;  /* 0x0000000504047221 */ /* 0x004fe20000000000 */
[----:B------:R-:W-:Y:S01]  /*1080*/  FADD R7, R6, R7 ;  /* 0x0000000706077221 */ /* 0x000fe20000000000 */
[----:B---3--:R-:W-:Y:S01]  /*1090*/  FADD R8, R8, R9 ;  /* 0x0000000908087221 */ /* 0x008fe20000000000 */
[----:B------:R-:W-:Y:S02]  /*10a0*/  FADD R11, R10, R11 ;  /* 0x0000000b0a0b7221 */ /* 0x000fe40000000000 */
[----:B------:R-:W-:Y:S01]  /*10b0*/  FADD R4, R4, R7 ;  /* 0x0000000704047221 */ /* 0x000fe20000000000 */
[----:B----4-:R-:W-:Y:S01]  /*10c0*/  FADD R12, R12, R13 ;  /* 0x0000000d0c0c7221 */ /* 0x010fe20000000000 */
[----:B------:R-:W-:Y:S01]  /*10d0*/  FADD R15, R14, R15 ;  /* 0x0000000f0e0f7221 */ /* 0x000fe20000000000 */
[----:B------:R-:W-:Y:S01]  /*10e0*/  FADD R11, R8, R11 ;  /* 0x0000000b080b7221 */ /* 0x000fe20000000000 */
[----:B-----5:R-:W-:Y:S01]  /*10f0*/  FADD R16, R16, R17 ;  /* 0x0000001110107221 */ /* 0x020fe20000000000 */
[----:B------:R-:W-:Y:S01]  /*1100*/  FADD R19, R18, R19 ;  /* 0x0000001312137221 */ /* 0x000fe20000000000 */
[----:B------:R-:W-:Y:S01]  /*1110*/  FADD R12, R12, R15 ;  /* 0x0000000f0c0c7221 */ /* 0x000fe20000000000 */
[----:B------:R-:W-:-:S02]  /*1120*/  FADD R4, R4, R11 ;  /* 0x0000000b04047221 */ /* 0x000fc40000000000 */
[----:B------:R-:W-:-:S04]  /*1130*/  FADD R19, R16, R19 ;  /* 0x0000001310137221 */ /* 0x000fc80000000000 */
[----:B------:R-:W-:-:S04]  /*1140*/  FADD R19, R12, R19 ;  /* 0x000000130c137221 */ /* 0x000fc80000000000 */
[----:B------:R-:W-:Y:S01]  /*1150*/  FADD R21, R4, R19 ;  /* 0x0000001304157221 */ /* 0x000fe20000000000 */
[----:B------:R-:W-:Y:S06]  /*1160*/  @!P0 BRA `(.L_x_18) ;  /* 0x00000000007c8947 */ /* 0x000fec0003800000 */
[----:B------:R-:W0:Y:S01]  /*1170*/  LDC R24, c[0x0][0x390] ;  /* 0x0000e400ff187b82 */ /* 0x000e220000000800 */
[----:B------:R-:W-:Y:S02]  /*1180*/  IADD3 R22, PT, PT, R20, -0x1000, RZ ;  /* 0xfffff00014167810 */ /* 0x000fe40007ffe0ff */
[----:B------:R-:W-:-:S07]  /*1190*/  MOV R23, 0x1000 ;  /* 0x0000100000177802 */ /* 0x000fce0000000f00 */
.L_x_20:
[----:B------:R-:W-:-:S05]  /*11a0*/  IMAD.WIDE R26, R23, 0x4, R2 ;  /* 0x00000004171a7825 */ /* 0x000fca00078e0202 */
[----:B------:R-:W2:Y:S04]  /*11b0*/  LDG.E.128.CONSTANT R16, desc[UR6][R26.64+0x2000] ;  /* 0x002000061a107981 */ /* 0x000ea8000c1e9d00 */
[----:B------:R-:W3:Y:S04]  /*11c0*/  LDG.E.128.CONSTANT R4, desc[UR6][R26.64+0x3000] ;  /* 0x003000061a047981 */ /* 0x000ee8000c1e9d00 */
[----:B------:R-:W4:Y:S04]  /*11d0*/  LDG.E.128.CONSTANT R8, desc[UR6][R26.64] ;  /* 0x000000061a087981 */ /* 0x000f28000c1e9d00 */
[----:B------:R-:W5:Y:S01]  /*11e0*/  LDG.E.128.CONSTANT R12, desc[UR6][R26.64+0x1000] ;  /* 0x001000061a0c7981 */ /* 0x000f62000c1e9d00 */
[----:B0-----:R-:W-:Y:S01]  /*11f0*/  MOV R20, R24 ;  /* 0x0000001800147202 */ /* 0x001fe20000000f00 */
[----:B--2---:R-:W-:Y:S01]  /*1200*/  FADD R17, R17, R18 ;  /* 0x0000001211117221 */ /* 0x004fe20000000000 */
[----:B---3--:R-:W-:-:S02]  /*1210*/  FADD R18, R19, R4 ;  /* 0x0000000413127221 */ /* 0x008fc40000000000 */
[----:B------:R-:W-:Y:S01]  /*1220*/  IADD3 R4, PT, PT, -R23, R20, RZ ;  /* 0x0000001417047210 */ /* 0x000fe20007ffe1ff */
[----:B------:R-:W-:Y:S01]  /*1230*/  FADD R5, R5, R6 ;  /* 0x0000000605057221 */ /* 0x000fe20000000000 */
[----:B----4-:R-:W-:Y:S01]  /*1240*/  FADD R9, R9, R10 ;  /* 0x0000000a09097221 */ /* 0x010fe20000000000 */
[----:B------:R-:W-:Y:S01]  /*1250*/  FADD R8, R8, R21 ;  /* 0x0000001508087221 */ /* 0x000fe20000000000 */
[----:B------:R-:W-:Y:S01]  /*1260*/  ISETP.GE.AND P0, PT, R4, 0x1000, PT ;  /* 0x000010000400780c */ /* 0x000fe20003f06270 */
[----:B-----5:R-:W-:Y:S01]  /*1270*/  FADD R13, R13, R14 ;  /* 0x0000000e0d0d7221 */ /* 0x020fe20000000000 */
[----:B------:R-:W-:Y:S01]  /*1280*/  FADD R10, R11, R12 ;  /* 0x0000000c0b0a7221 */ /* 0x000fe20000000000 */
[----:B------:R-:W-:Y:S01]  /*1290*/  FADD R14, R15, R16 ;  /* 0x000000100f0e7221 */ /* 0x000fe20000000000 */
[----:B------:R-:W-:Y:S01]  /*12a0*/  FADD R8, R8, R9 ;  /* 0x0000000908087221 */ /* 0x000fe20000000000 */
[----:B------:R-:W-:Y:S01]  /*12b0*/  FADD R5, R18, R5 ;  /* 0x0000000512057221 */ /* 0x000fe20000000000 */
[----:B------:R-:W-:Y:S01]  /*12c0*/  FADD R13, R10, R13 ;  /* 0x0000000d0a0d7221 */ /* 0x000fe20000000000 */
[----:B------:R-:W-:-:S03]  /*12d0*/  FADD R14, R14, R17 ;  /* 0x000000110e0e7221 */ /* 0x000fc60000000000 */
[----:B------:R-:W-:Y:S01]  /*12e0*/  FADD R8, R8, R13 ;  /* 0x0000000d08087221 */ /* 0x000fe20000000000 */
[----:B------:R-:W-:-:S04]  /*12f0*/  FADD R5, R14, R5 ;  /* 0x000000050e057221 */ /* 0x000fc80000000000 */
[----:B------:R-:W-:-:S04]  /*1300*/  FADD R5, R8, R5 ;  /* 0x0000000508057221 */ /* 0x000fc80000000000 */
[----:B------:R-:W-:Y:S01]  /*1310*/  FADD R21, R7, R5 ;  /* 0x0000000507157221 */ /* 0x000fe20000000000 */
[----:B------:R-:W-:Y:S06]  /*1320*/  @!P0 BRA `(.L_x_19) ;  /* 0x0000000800308947 */ /* 0x000fec0003800000 */
[----:B------:R-:W-:-:S04]  /*1330*/  IADD3 R23, PT, PT, R23, 0x1000, RZ ;  /* 0x0000100017177810 */ /* 0x000fc80007ffe0ff */
[----:B------:R-:W-:-:S13]  /*1340*/  ISETP.GT.AND P0, PT, R23, R22, PT ;  /* 0x000000161700720c */ /* 0x000fda0003f04270 */
[----:B------:R-:W-:Y:S05]  /*1350*/  @!P0 BRA `(.L_x_20) ;  /* 0xfffffffc00908947 */ /* 0x000fea000383ffff */
.L_x_18:
[----:B------:R-:W-:-:S13]  /*1360*/  ISETP.GE.AND P0, PT, R23, R20, PT ;  /* 0x000000141700720c */ /* 0x000fda0003f06270 */
[----:B------:R-:W-:Y:S05]  /*1370*/  @P0 BRA `(.L_x_19) ;  /* 0x00000008001c0947 */ /* 0x000fea0003800000 */
[----:B------:R-:W-:Y:S01]  /*1380*/  IMAD.IADD R9, R20, 0x1, -R23 ;  /* 0x0000000114097824 */ /* 0x000fe200078e0a17 */
[----:B------:R-:W-:Y:S04]  /*1390*/  BSSY.RECONVERGENT B1, `(.L_x_19) ;  /* 0x0000085000017945 */ /* 0x000fe80003800200 */
[----:B------:R-:W-:-:S13]  /*13a0*/  ISETP.GE.AND P0, PT, R0, R9, PT ;  /* 0x000000090000720c */ /* 0x000fda0003f06270 */
[----:B------:R-:W-:Y:S05]  /*13b0*/  @P0 BRA `(.L_x_21) ;  /* 0x0000000800080947 */ /* 0x000fea0003800000 */
[-C--:B------:R-:W-:Y:S01]  /*13c0*/  LOP3.LUT R2, RZ, R0.reuse, RZ, 0x33, !PT ;  /* 0x00000000ff027212 */ /* 0x080fe200078e33ff */
[----:B------:R-:W-:Y:S01]  /*13d0*/  BSSY.RECONVERGENT B2, `(.L_x_22) ;  /* 0x0000015000027945 */ /* 0x000fe20003800200 */
[----:B------:R-:W-:Y:S02]  /*13e0*/  MOV R8, R0 ;  /* 0x0000000000087202 */ /* 0x000fe40000000f00 */
[----:B------:R-:W-:-:S04]  /*13f0*/  IADD3 R2, PT, PT, -R23, R20, R2 ;  /* 0x0000001417027210 */ /* 0x000fc80007ffe102 */
[C---:B------:R-:W-:Y:S02]  /*1400*/  LOP3.LUT R3, R2.reuse, 0x300, RZ, 0xc0, !PT ;  /* 0x0000030002037812 */ /* 0x040fe400078ec0ff */
[----:B------:R-:W-:Y:S02]  /*1410*/  ISETP.GE.U32.AND P1, PT, R2, 0x300, PT ;  /* 0x000003000200780c */ /* 0x000fe40003f26070 */
[----:B------:R-:W-:-:S13]  /*1420*/  ISETP.NE.AND P0, PT, R3, 0x300, PT ;  /* 0x000003000300780c */ /* 0x000fda0003f05270 */
[----:B------:R-:W-:Y:S05]  /*1430*/  @!P0 BRA `(.L_x_23) ;  /* 0x0000000000388947 */ /* 0x000fea0003800000 */
[----:B------:R-:W0:Y:S01]  /*1440*/  LDC.64 R4, c[0x0][0x380] ;  /* 0x0000e000ff047b82 */ /* 0x000e220000000a00 */
[----:B------:R-:W-:Y:S02]  /*1450*/  LEA.HI R2, R2, 0x1, RZ, 0x18 ;  /* 0x0000000102027811 */ /* 0x000fe400078fc0ff */
[----:B------:R-:W-:Y:S02]  /*1460*/  IADD3 R7, PT, PT, R0, R23, RZ ;  /* 0x0000001700077210 */ /* 0x000fe40007ffe0ff */
[----:B------:R-:W-:Y:S02]  /*1470*/  LOP3.LUT R2, R2, 0x3, RZ, 0xc0, !PT ;  /* 0x0000000302027812 */ /* 0x000fe400078ec0ff */
[----:B------:R-:W-:Y:S02]  /*1480*/  MOV R8, R0 ;  /* 0x0000000000087202 */ /* 0x000fe40000000f00 */
[----:B------:R-:W-:-:S07]  /*1490*/  IADD3 R6, PT, PT, -R2, RZ, RZ ;  /* 0x000000ff02067210 */ /* 0x000fce0007ffe1ff */
.L_x_24:
[----:B0-----:R-:W-:-:S06]  /*14a0*/  IMAD.WIDE.U32 R2, R7, 0x4, R4 ;  /* 0x0000000407027825 */ /* 0x001fcc00078e0004 */
[----:B------:R-:W2:Y:S01]  /*14b0*/  LDG.E.CONSTANT R2, desc[UR6][R2.64] ;  /* 0x0000000602027981 */ /* 0x000ea2000c1e9900 */
[----:B------:R-:W-:Y:S02]  /*14c0*/  IADD3 R6, PT, PT, R6, 0x1, RZ ;  /* 0x0000000106067810 */ /* 0x000fe40007ffe0ff */
[----:B------:R-:W-:Y:S02]  /*14d0*/  IADD3 R8, PT, PT, R8, 0x100, RZ ;  /* 0x0000010008087810 */ /* 0x000fe40007ffe0ff */
[----:B------:R-:W-:Y:S02]  /*14e0*/  ISETP.NE.AND P0, PT, R6, RZ, PT ;  /* 0x000000ff0600720c */ /* 0x000fe40003f05270 */
[----:B------:R-:W-:Y:S01]  /*14f0*/  IADD3 R7, PT, PT, R7, 0x100, RZ ;  /* 0x0000010007077810 */ /* 0x000fe20007ffe0ff */
[----:B--2---:R-:W-:-:S10]  /*1500*/  FADD R21, R2, R21 ;  /* 0x0000001502157221 */ /* 0x004fd40000000000 */
[----:B------:R-:W-:Y:S05]  /*1510*/  @P0 BRA `(.L_x_24) ;  /* 0xfffffffc00e00947 */ /* 0x000fea000383ffff */
.L_x_23:
[----:B------:R-:W-:Y:S05]  /*1520*/  BSYNC.RECONVERGENT B2 ;  /* 0x0000000000027941 */ /* 0x000fea0003800200 */
.L_x_22:
[----:B------:R-:W-:Y:S05]  /*1530*/  @!P1 BRA `(.L_x_21) ;  /* 0x0000000400a89947 */ /* 0x000fea0003800000 */
[----:B------:R-:W0:Y:S01]  /*1540*/  LDCU.64 UR4, c[0x0][0x380] ;  /* 0x00007000ff0477ac */ /* 0x000e220008000a00 */
[----:B------:R-:W-:Y:S01]  /*1550*/  IADD3 R5, PT, PT, R9, -R8, RZ ;  /* 0x8000000809057210 */ /* 0x000fe20007ffe0ff */
[----:B------:R-:W-:Y:S01]  /*1560*/  BSSY.RECONVERGENT B2, `(.L_x_25) ;  /* 0x000003b000027945 */ /* 0x000fe20003800200 */
[CC--:B------:R-:W-:Y:S02]  /*1570*/  IADD3 R3, P0, PT, R8.reuse, R23.reuse, RZ ;  /* 0x0000001708037210 */ /* 0x0c0fe40007f1e0ff */
[----:B------:R-:W-:Y:S02]  /*1580*/  ISETP.GT.AND P1, PT, R5, 0xc00, PT ;  /* 0x00000c000500780c */ /* 0x000fe40003f24270 */
[----:B------:R-:W-:Y:S02]  /*1590*/  IADD3.X R4, PT, PT, RZ, RZ, RZ, P0, !PT ;  /* 0x000000ffff047210 */ /* 0x000fe400007fe4ff */
[----:B------:R-:W-:Y:S02]  /*15a0*/  IADD3 R11, PT, PT, R8, R23, RZ ;  /* 0x00000017080b7210 */ /* 0x000fe40007ffe0ff */
[----:B0-----:R-:W-:-:S04]  /*15b0*/  LEA R2, P0, R3, UR4, 0x2 ;  /* 0x0000000403027c11 */ /* 0x001fc8000f8010ff */
[----:B------:R-:W-:Y:S02]  /*15c0*/  LEA.HI.X R3, R3, UR5, R4, 0x2, P0 ;  /* 0x0000000503037c11 */ /* 0x000fe400080f1404 */
[----:B------:R-:W-:-:S05]  /*15d0*/  IADD3 R2, P0, PT, R2, 0x800, RZ ;  /* 0x0000080002027810 */ /* 0x000fca0007f1e0ff */
[----:B------:R-:W-:Y:S01]  /*15e0*/  IMAD.X R3, RZ, RZ, R3, P0 ;  /* 0x000000ffff037224 */ /* 0x000fe200000e0603 */
[----:B------:R-:W-:Y:S01]  /*15f0*/  PLOP3.LUT P0, PT, PT, PT, PT, 0x80, 0x8 ;  /* 0x000000000008781c */ /* 0x000fe20003f0f070 */
[----:B------:R-:W-:-:S12]  /*1600*/  @!P1 BRA `(.L_x_26) ;  /* 0x0000000000c09947 */ /* 0x000fd80003800000 */
[----:B------:R-:W-:Y:S02]  /*1610*/  PLOP3.LUT P0, PT, PT, PT, PT, 0x8, 0x80 ;  /* 0x000000000080781c */ /* 0x000fe40003f0e170 */
[----:B------:R-:W-:-:S11]  /*1620*/  IADD3 R13, PT, PT, R9, -0xc00, RZ ;  /* 0xfffff400090d7810 */ /* 0x000fd60007ffe0ff */
.L_x_27:
[----:B------:R-:W0:Y:S01]  /*1630*/  LDC.64 R4, c[0x0][0x380] ;  /* 0x0000e000ff047b82 */ /* 0x000e220000000a00 */
[----:B------:R-:W2:Y:S01]  /*1640*/  LDG.E.CONSTANT R10, desc[UR6][R2.64+-0x400] ;  /* 0xfffc0006020a7981 */ /* 0x000ea2000c1e9900 */
[----:B------:R-:W-:-:S03]  /*1650*/  IADD3 R25, PT, PT, R11, 0x400, RZ ;  /* 0x000004000b197810 */ /* 0x000fc60007ffe0ff */
[----:B------:R-:W3:Y:S04]  /*1660*/  LDG.E.CONSTANT R19, desc[UR6][R2.64] ;  /* 0x0000000602137981 */ /* 0x000ee8000c1e9900 */
[----:B------:R-:W4:Y:S01]  /*1670*/  LDG.E.CONSTANT R18, desc[UR6][R2.64+0x400] ;  /* 0x0004000602127981 */ /* 0x000f22000c1e9900 */
[----:B------:R-:W-:-:S03]  /*1680*/  IADD3 R7, PT, PT, R11, 0x800, RZ ;  /* 0x000008000b077810 */ /* 0x000fc60007ffe0ff */
[----:B------:R-:W5:Y:S04]  /*1690*/  LDG.E.CONSTANT R16, desc[UR6][R2.64+0xc00] ;  /* 0x000c000602107981 */ /* 0x000f68000c1e9900 */
[----:B------:R-:W5:Y:S04]  /*16a0*/  LDG.E.CONSTANT R15, desc[UR6][R2.64+0x1000] ;  /* 0x00100006020f7981 */ /* 0x000f68000c1e9900 */
[----:B------:R-:W5:Y:S01]  /*16b0*/  LDG.E.CONSTANT R14, desc[UR6][R2.64+0x1400] ;  /* 0x00140006020e7981 */ /* 0x000f62000c1e9900 */
[----:B0-----:R-:W-:-:S03]  /*16c0*/  IMAD.WIDE.U32 R22, R11, 0x4, R4 ;  /* 0x000000040b167825 */ /* 0x001fc600078e0004 */
[----:B------:R-:W5:Y:S04]  /*16d0*/  LDG.E.CONSTANT R20, desc[UR6][R2.64+0x2000] ;  /* 0x0020000602147981 */ /* 0x000f68000c1e9900 */
[----:B------:R0:W2:Y:S01]  /*16e0*/  LDG.E.CONSTANT R12, desc[UR6][R22.64] ;  /* 0x00000006160c7981 */ /* 0x0000a2000c1e9900 */
[----:B------:R-:W-:-:S03]  /*16f0*/  IMAD.WIDE.U32 R24, R25, 0x4, R4 ;  /* 0x0000000419187825 */ /* 0x000fc600078e0004 */
[----:B------:R-:W5:Y:S04]  /*1700*/  LDG.E.CONSTANT R26, desc[UR6][R2.64+0x3000] ;  /* 0x00300006021a7981 */ /* 0x000f68000c1e9900 */
[----:B------:R-:W5:Y:S01]  /*1710*/  LDG.E.CONSTANT R17, desc[UR6][R24.64] ;  /* 0x0000000618117981 */ /* 0x000f62000c1e9900 */
[--C-:B------:R-:W-:Y:S01]  /*1720*/  IMAD.WIDE.U32 R6, R7, 0x4, R4.reuse ;  /* 0x0000000407067825 */ /* 0x100fe200078e0004 */
[----:B0-----:R-:W-:Y:S02]  /*1730*/  IADD3 R23, PT, PT, R11, 0xc00, RZ ;  /* 0x00000c000b177810 */ /* 0x001fe40007ffe0ff */
[----:B------:R-:W5:Y:S04]  /*1740*/  LDG.E.CONSTANT R22, desc[UR6][R2.64+0x1c00] ;  /* 0x001c000602167981 */ /* 0x000f68000c1e9900 */
[----:B------:R-:W5:Y:S01]  /*1750*/  LDG.E.CONSTANT R6, desc[UR6][R6.64] ;  /* 0x0000000606067981 */ /* 0x000f62000c1e9900 */
[----:B------:R-:W-:-:S03]  /*1760*/  IMAD.WIDE.U32 R4, R23, 0x4, R4 ;  /* 0x0000000417047825 */ /* 0x000fc600078e0004 */
[----:B------:R-:W5:Y:S04]  /*1770*/  LDG.E.CONSTANT R23, desc[UR6][R2.64+0x2400] ;  /* 0x0024000602177981 */ /* 0x000f68000c1e9900 */
[----:B------:R-:W5:Y:S04]  /*1780*/  LDG.E.CONSTANT R4, desc[UR6][R4.64] ;  /* 0x0000000604047981 */ /* 0x000f68000c1e9900 */
[----:B------:R-:W5:Y:S04]  /*1790*/  LDG.E.CONSTANT R24, desc[UR6][R2.64+0x2c00] ;  /* 0x002c000602187981 */ /* 0x000f68000c1e9900 */
[----:B------:R0:W5:Y:S01]  /*17a0*/  LDG.E.CONSTANT R25, desc[UR6][R2.64+0x3400] ;  /* 0x0034000602197981 */ /* 0x000162000c1e9900 */
[----:B------:R-:W-:-:S04]  /*17b0*/  IADD3 R8, PT, PT, R8, 0x1000, RZ ;  /* 0x0000100008087810 */ /* 0x000fc80007ffe0ff */
[----:B------:R-:W-:Y:S02]  /*17c0*/  ISETP.GE.AND P1, PT, R8, R13, PT ;  /* 0x0000000d0800720c */ /* 0x000fe40003f26270 */
[----:B0-----:R-:W-:Y:S02]  /*17d0*/  IADD3 R2, P2, PT, R2, 0x4000, RZ ;  /* 0x0000400002027810 */ /* 0x001fe40007f5e0ff */
[----:B------:R-:W-:Y:S02]  /*17e0*/  IADD3 R11, PT, PT, R11, 0x1000, RZ ;  /* 0x000010000b0b7810 */ /* 0x000fe40007ffe0ff */
[----:B------:R-:W-:Y:S01]  /*17f0*/  IADD3.X R3, PT, PT, RZ, R3, RZ, P2, !PT ;  /* 0x00000003ff037210 */ /* 0x000fe200017fe4ff */
[----:B--2---:R-:W-:-:S04]  /*1800*/  FADD R21, R12, R21 ;  /* 0x000000150c157221 */ /* 0x004fc80000000000 */
[----:B------:R-:W-:-:S04]  /*1810*/  FADD R10, R21, R10 ;  /* 0x0000000a150a7221 */ /* 0x000fc80000000000 */
[----:B---3--:R-:W-:-:S04]  /*1820*/  FADD R19, R10, R19 ;  /* 0x000000130a137221 */ /* 0x008fc80000000000 */
[----:B----4-:R-:W-:-:S04]  /*1830*/  FADD R18, R19, R18 ;  /* 0x0000001213127221 */ /* 0x010fc80000000000 */
[----:B-----5:R-:W-:-:S04]  /*1840*/  FADD R17, R18, R17 ;  /* 0x0000001112117221 */ /* 0x020fc80000000000 */
        /* <DEDUP_REMOVED lines=12> */
.L_x_26:
[----:B------:R-:W-:Y:S05]  /*1910*/  BSYNC.RECONVERGENT B2 ;  /* 0x0000000000027941 */ /* 0x000fea0003800200 */
.L_x_25:
[----:B------:R-:W-:Y:S01]  /*1920*/  IADD3 R4, PT, PT, R9, -R8, RZ ;  /* 0x8000000809047210 */ /* 0x000fe20007ffe0ff */
[----:B------:R-:W-:Y:S03]  /*1930*/  BSSY.RECONVERGENT B2, `(.L_x_28) ;  /* 0x000001e000027945 */ /* 0x000fe60003800200 */
[----:B------:R-:W-:-:S13]  /*1940*/  ISETP.GT.AND P1, PT, R4, 0x400, PT ;  /* 0x000004000400780c */ /* 0x000fda0003f24270 */
[----:B------:R-:W-:Y:S05]  /*1950*/  @!P1 BRA `(.L_x_29) ;  /* 0x00000000006c9947 */ /* 0x000fea0003800000 */
[----:B------:R-:W0:Y:S01]  /*1960*/  LDC.64 R6, c[0x0][0x380] ;  /* 0x0000e000ff067b82 */ /* 0x000e220000000a00 */
[----:B------:R-:W2:Y:S01]  /*1970*/  LDG.E.CONSTANT R10, desc[UR6][R2.64+-0x400] ;  /* 0xfffc0006020a7981 */ /* 0x000ea2000c1e9900 */
[----:B------:R-:W-:-:S03]  /*1980*/  VIADD R15, R11, 0x400 ;  /* 0x000004000b0f7836 */ /* 0x000fc60000000000 */
[----:B------:R-:W3:Y:S04]  /*1990*/  LDG.E.CONSTANT R13, desc[UR6][R2.64] ;  /* 0x00000006020d7981 */ /* 0x000ee8000c1e9900 */
[----:B------:R-:W4:Y:S04]  /*19a0*/  LDG.E.CONSTANT R17, desc[UR6][R2.64+0xc00] ;  /* 0x000c000602117981 */ /* 0x000f28000c1e9900 */
[----:B------:R-:W5:Y:S04]  /*19b0*/  LDG.E.CONSTANT R19, desc[UR6][R2.64+0x1000] ;  /* 0x0010000602137981 */ /* 0x000f68000c1e9900 */
[----:B------:R1:W5:Y:S01]  /*19c0*/  LDG.E.CONSTANT R23, desc[UR6][R2.64+0x1400] ;  /* 0x0014000602177981 */ /* 0x000362000c1e9900 */
[----:B0-----:R-:W-:-:S06]  /*19d0*/  IMAD.WIDE.U32 R4, R11, 0x4, R6 ;  /* 0x000000040b047825 */ /* 0x001fcc00078e0006 */
[----:B------:R-:W2:Y:S01]  /*19e0*/  LDG.E.CONSTANT R4, desc[UR6][R4.64] ;  /* 0x0000000604047981 */ /* 0x000ea2000c1e9900 */
[----:B------:R-:W-:-:S03]  /*19f0*/  IMAD.WIDE.U32 R6, R15, 0x4, R6 ;  /* 0x000000040f067825 */ /* 0x000fc600078e0006 */
[----:B------:R-:W4:Y:S04]  /*1a00*/  LDG.E.CONSTANT R15, desc[UR6][R2.64+0x400] ;  /* 0x00040006020f7981 */ /* 0x000f28000c1e9900 */
[----:B------:R-:W5:Y:S01]  /*1a10*/  LDG.E.CONSTANT R7, desc[UR6][R6.64] ;  /* 0x0000000606077981 */ /* 0x000f62000c1e9900 */
[----:B------:R-:W-:Y:S02]  /*1a20*/  PLOP3.LUT P0, PT, PT, PT, PT, 0x8, 0x80 ;  /* 0x000000000080781c */ /* 0x000fe40003f0e170 */
[----:B------:R-:W-:Y:S02]  /*1a30*/  IADD3 R8, PT, PT, R8, 0x800, RZ ;  /* 0x0000080008087810 */ /* 0x000fe40007ffe0ff */
[----:B------:R-:W-:Y:S01]  /*1a40*/  IADD3 R11, PT, PT, R11, 0x800, RZ ;  /* 0x000008000b0b7810 */ /* 0x000fe20007ffe0ff */
[----:B--2---:R-:W-:-:S04]  /*1a50*/  FADD R21, R21, R4 ;  /* 0x0000000415157221 */ /* 0x004fc80000000000 */
[----:B------:R-:W-:-:S04]  /*1a60*/  FADD R10, R21, R10 ;  /* 0x0000000a150a7221 */ /* 0x000fc80000000000 */
[----:B---3--:R-:W-:-:S04]  /*1a70*/  FADD R10, R10, R13 ;  /* 0x0000000d0a0a7221 */ /* 0x008fc80000000000 */
[----:B----4-:R-:W-:-:S04]  /*1a80*/  FADD R10, R10, R15 ;  /* 0x0000000f0a0a7221 */ /* 0x010fc80000000000 */
[----:B-----5:R-:W-:Y:S01]  /*1a90*/  FADD R10, R10, R7 ;  /* 0x000000070a0a7221 */ /* 0x020fe20000000000 */
[----:B------:R-:W-:-:S03]  /*1aa0*/  IADD3 R4, P1, PT, R2, 0x2000, RZ ;  /* 0x0000200002047810 */ /* 0x000fc60007f3e0ff */
[----:B------:R-:W-:Y:S01]  /*1ab0*/  FADD R10, R10, R17 ;  /* 0x000000110a0a7221 */ /* 0x000fe20000000000 */
[----:B------:R-:W-:-:S03]  /*1ac0*/  IADD3.X R5, PT, PT, RZ, R3, RZ, P1, !PT ;  /* 0x00000003ff057210 */ /* 0x000fc60000ffe4ff */
[----:B------:R-:W-:Y:S01]  /*1ad0*/  FADD R10, R10, R19 ;  /* 0x000000130a0a7221 */ /* 0x000fe20000000000 */
[----:B-1----:R-:W-:Y:S02]  /*1ae0*/  MOV R2, R4 ;  /* 0x0000000400027202 */ /* 0x002fe40000000f00 */
[----:B------:R-:W-:Y:S01]  /*1af0*/  MOV R3, R5 ;  /* 0x0000000500037202 */ /* 0x000fe20000000f00 */
[----:B------:R-:W-:-:S07]  /*1b00*/  FADD R21, R10, R23 ;  /* 0x000000170a157221 */ /* 0x000fce0000000000 */
.L_x_29:
[----:B------:R-:W-:Y:S05]  /*1b10*/  BSYNC.RECONVERGENT B2 ;  /* 0x0000000000027941 */ /* 0x000fea0003800200 */
.L_x_28:
[----:B------:R-:W-:-:S13]  /*1b20*/  ISETP.LT.OR P0, PT, R8, R9, P0 ;  /* 0x000000090800720c */ /* 0x000fda0000701670 */
[----:B------:R-:W-:Y:S05]  /*1b30*/  @!P0 BRA `(.L_x_21) ;  /* 0x0000000000288947 */ /* 0x000fea0003800000 */
[----:B------:R-:W0:Y:S01]  /*1b40*/  LDC.64 R4, c[0x0][0x380] ;  /* 0x0000e000ff047b82 */ /* 0x000e220000000a00 */
[----:B------:R-:W2:Y:S04]  /*1b50*/  LDG.E.CONSTANT R6, desc[UR6][R2.64+-0x400] ;  /* 0xfffc000602067981 */ /* 0x000ea8000c1e9900 */
[----:B------:R-:W3:Y:S04]  /*1b60*/  LDG.E.CONSTANT R7, desc[UR6][R2.64] ;  /* 0x0000000602077981 */ /* 0x000ee8000c1e9900 */
[----:B------:R-:W4:Y:S01]  /*1b70*/  LDG.E.CONSTANT R9, desc[UR6][R2.64+0x400] ;  /* 0x0004000602097981 */ /* 0x000f22000c1e9900 */
[----:B0-----:R-:W-:-:S06]  /*1b80*/  IMAD.WIDE.U32 R4, R11, 0x4, R4 ;  /* 0x000000040b047825 */ /* 0x001fcc00078e0004 */
[----:B------:R-:W5:Y:S02]  /*1b90*/  LDG.E.CONSTANT R4, desc[UR6][R4.64] ;  /* 0x0000000604047981 */ /* 0x000f64000c1e9900 */
[----:B-----5:R-:W-:-:S04]  /*1ba0*/  FADD R21, R21, R4 ;  /* 0x0000000415157221 */ /* 0x020fc80000000000 */
[----:B--2---:R-:W-:-:S04]  /*1bb0*/  FADD R6, R21, R6 ;  /* 0x0000000615067221 */ /* 0x004fc80000000000 */
[----:B---3--:R-:W-:-:S04]  /*1bc0*/  FADD R6, R6, R7 ;  /* 0x0000000706067221 */ /* 0x008fc80000000000 */
[----:B----4-:R-:W-:-:S07]  /*1bd0*/  FADD R21, R6, R9 ;  /* 0x0000000906157221 */ /* 0x010fce0000000000 */
.L_x_21:
[----:B------:R-:W-:Y:S05]  /*1be0*/  BSYNC.RECONVERGENT B1 ;  /* 0x0000000000017941 */ /* 0x000fea0003800200 */
.L_x_19:
[----:B------:R-:W0:Y:S01]  /*1bf0*/  S2R R6, SR_LANEID ;  /* 0x0000000000067919 */ /* 0x000e220000000000 */
[----:B------:R-:W1:Y:S01]  /*1c00*/  SHFL.DOWN PT, R2, R21, 0x1, 0x1f ;  /* 0x08201f0015027f89 */ /* 0x000e6200000e0000 */
[C---:B0-----:R-:W-:Y:S02]  /*1c10*/  ISETP.GT.AND P0, PT, R6.reuse, 0x1e, PT ;  /* 0x0000001e0600780c */ /* 0x041fe40003f04270 */
[----:B------:R-:W-:-:S11]  /*1c20*/  ISETP.NE.AND P1, PT, R6, RZ, PT ;  /* 0x000000ff0600720c */ /* 0x000fd60003f25270 */
[----:B-1----:R-:W-:Y:S01]  /*1c30*/  @!P0 FADD R21, R2, R21 ;  /* 0x0000001502158221 */ /* 0x002fe20000000000 */
[----:B------:R-:W-:Y:S01]  /*1c40*/  ISETP.GT.AND P0, PT, R6, 0x1d, PT ;  /* 0x0000001d0600780c */ /* 0x000fe20003f04270 */
[----:B------:R-:W0:Y:S01]  /*1c50*/  @!P1 S2R R5, SR_CgaCtaId ;  /* 0x0000000000059919 */ /* 0x000e220000008800 */
[----:B------:R-:W-:Y:S02]  /*1c60*/  @!P1 MOV R4, 0x400 ;  /* 0x0000040000049802 */ /* 0x000fe40000000f00 */
[----:B------:R-:W-:Y:S01]  /*1c70*/  @!P1 SHF.R.U32.HI R3, RZ, 0x3, R0 ;  /* 0x00000003ff039819 */ /* 0x000fe20000011600 */
[----:B------:R-:W1:Y:S03]  /*1c80*/  SHFL.DOWN PT, R2, R21, 0x2, 0x1f ;  /* 0x08401f0015027f89 */ /* 0x000e6600000e0000 */
[----:B------:R-:W-:-:S05]  /*1c90*/  @!P1 LOP3.LUT R3, R3, 0x7c, RZ, 0xc0, !PT ;  /* 0x0000007c03039812 */ /* 0x000fca00078ec0ff */
[----:B-1----:R-:W-:Y:S01]  /*1ca0*/  @!P0 FADD R21, R21, R2 ;  /* 0x0000000215158221 */ /* 0x002fe20000000000 */
[----:B------:R-:W-:Y:S02]  /*1cb0*/  ISETP.GT.AND P0, PT, R6, 0x1b, PT ;  /* 0x0000001b0600780c */ /* 0x000fe40003f04270 */
[----:B0-----:R-:W-:Y:S02]  /*1cc0*/  @!P1 LEA R4, R5, R4, 0x18 ;  /* 0x0000000405049211 */ /* 0x001fe400078ec0ff */
[----:B------:R-:W0:Y:S02]  /*1cd0*/  SHFL.DOWN PT, R2, R21, 0x4, 0x1f ;  /* 0x08801f0015027f89 */ /* 0x000e2400000e0000 */
[----:B------:R-:W-:-:S07]  /*1ce0*/  @!P1 IADD3 R3, PT, PT, R3, R4, RZ ;  /* 0x0000000403039210 */ /* 0x000fce0007ffe0ff */
        /* <DEDUP_REMOVED lines=12> */
[----:B------:R-:W0:Y:S01]  /*1db0*/  S2UR UR5, SR_CgaCtaId ;  /* 0x00000000000579c3 */ /* 0x000e220000008800 */
[----:B------:R-:W-:Y:S02]  /*1dc0*/  UMOV UR4, 0x400 ;  /* 0x0000040000047882 */ /* 0x000fe40000000000 */
[----:B0-----:R-:W-:-:S09]  /*1dd0*/  ULEA UR4, UR5, UR4, 0x18 ;  /* 0x0000000405047291 */ /* 0x001fd2000f8ec0ff */
[----:B---3--:R-:W0:Y:S04]  /*1de0*/  LDS R3, [UR4+0xc] ;  /* 0x00000c04ff037984 */ /* 0x008e280008000800 */
        /* <DEDUP_REMOVED lines=10> */
.L_x_2:
        /* <DEDUP_REMOVED lines=12> */
.L_x_32:
[----:B------:R-:W-:Y:S05]  /*1f50*/  BSYNC.RECONVERGENT B1 ;  /* 0x0000000000017941 */ /* 0x000fea0003800200 */
.L_x_31:
[----:B------:R-:W-:Y:S01]  /*1f60*/  ISETP.GE.AND P0, PT, R11, R20, PT ;  /* 0x000000140b00720c */ /* 0x000fe20003f06270 */
[----:B------:R-:W-:-:S12]  /*1f70*/  BSSY.RECONVERGENT B1, `(.L_x_33) ;  /* 0x0000074000017945 */ /* 0x000fd80003800200 */
[----:B------:R-:W-:Y:S05]  /*1f80*/  @P0 BRA `(.L_x_34) ;  /* 0x0000000400c80947 */ /* 0x000fea0003800000 */
[----:B0-----:R-:W-:Y:S01]  /*1f90*/  LOP3.LUT R3, RZ, R11, RZ, 0x33, !PT ;  /* 0x0000000bff037212 */ /* 0x001fe200078e33ff */
[----:B------:R-:W-:Y:S04]  /*1fa0*/  BSSY.RECONVERGENT B2, `(.L_x_35) ;  /* 0x0000015000027945 */ /* 0x000fe80003800200 */
[----:B------:R-:W-:-:S05]  /*1fb0*/  IMAD.IADD R4, R3, 0x1, R20 ;  /* 0x0000000103047824 */ /* 0x000fca00078e0214 */
        /* <DEDUP_REMOVED lines=10> */
.L_x_37:
[----:B------:R-:W-:-:S06]  /*2060*/  MOV R3, R5 ;  /* 0x0000000500037202 */ /* 0x000fcc0000000f00 */
[----:B------:R0:W2:Y:S01]  /*2070*/  LDG.E.CONSTANT R3, desc[UR6][R2.64] ;  /* 0x0000000602037981 */ /* 0x0000a2000c1e9900 */
[----:B------:R-:W-:Y:S02]  /*2080*/  IADD3 R4, PT, PT, R4, 0x1, RZ ;  /* 0x0000000104047810 */ /* 0x000fe40007ffe0ff */
[----:B------:R-:W-:Y:S02]  /*2090*/  IADD3 R11, PT, PT, R11, 0x100, RZ ;  /* 0x000001000b0b7810 */ /* 0x000fe40007ffe0ff */
[----:B------:R-:W-:Y:S02]  /*20a0*/  ISETP.NE.AND P0, PT, R4, RZ, PT ;  /* 0x000000ff0400720c */ /* 0x000fe40003f05270 */
[----:B0-----:R-:W-:-:S04]  /*20b0*/  IADD3 R2, P2, PT, R2, 0x400, RZ ;  /* 0x0000040002027810 */ /* 0x001fc80007f5e0ff */
[----:B------:R-:W-:Y:S01]  /*20c0*/  IADD3.X R5, PT, PT, RZ, R5, RZ, P2, !PT ;  /* 0x00000005ff057210 */ /* 0x000fe200017fe4ff */
[----:B--2--5:R-:W-:-:S06]  /*20d0*/  FADD R0, R3, R0 ;  /* 0x0000000003007221 */ /* 0x024fcc0000000000 */
[----:B------:R-:W-:Y:S05]  /*20e0*/  @P0 BRA `(.L_x_37) ;  /* 0xfffffffc00dc0947 */ /* 0x000fea000383ffff */
.L_x_36:
[----:B------:R-:W-:Y:S05]  /*20f0*/  BSYNC.RECONVERGENT B2 ;  /* 0x0000000000027941 */ /* 0x000fea0003800200 */
.L_x_35:
        /* <DEDUP_REMOVED lines=8> */
.L_x_40:
        /* <DEDUP_REMOVED lines=9> */
[----:B------:R-:W-:-:S03]  /*2210*/  VIADD R3, R11, 0x800 ;  /* 0x000008000b037836 */ /* 0x000fc60000000000 */
[----:B------:R-:W4:Y:S01]  /*2220*/  LDG.E.CONSTANT R15, desc[UR6][R4.64+0x400] ;  /* 0x00040006040f7981 */ /* 0x000f22000c1e9900 */
        /* <DEDUP_REMOVED lines=32> */
.L_x_39:
[----:B------:R-:W-:Y:S05]  /*2430*/  BSYNC.RECONVERGENT B2 ;  /* 0x0000000000027941 */ /* 0x000fea0003800200 */
.L_x_38:
[----:B------:R-:W-:Y:S01]  /*2440*/  IADD3 R2, PT, PT, -R11, R20, RZ ;  /* 0x000000140b027210 */ /* 0x000fe20007ffe1ff */
[----:B------:R-:W-:Y:S03]  /*2450*/  BSSY.RECONVERGENT B2, `(.L_x_41) ;  /* 0x0000019000027945 */ /* 0x000fe60003800200 */
[----:B------:R-:W-:-:S13]  /*2460*/  ISETP.GT.AND P1, PT, R2, 0x400, PT ;  /* 0x000004000200780c */ /* 0x000fda0003f24270 */
[----:B------:R-:W-:Y:S05]  /*2470*/  @!P1 BRA `(.L_x_42) ;  /* 0x0000000000589947 */ /* 0x000fea0003800000 */
        /* <DEDUP_REMOVED lines=22> */
.L_x_42:
[----:B------:R-:W-:Y:S05]  /*25e0*/  BSYNC.RECONVERGENT B2 ;  /* 0x0000000000027941 */ /* 0x000fea0003800200 */
.L_x_41:
        /* <DEDUP_REMOVED lines=12> */
.L_x_34:
[----:B------:R-:W-:Y:S05]  /*26b0*/  BSYNC.RECONVERGENT B1 ;  /* 0x0000000000017941 */ /* 0x000fea0003800200 */
.L_x_33:
        /* <DEDUP_REMOVED lines=35> */
[----:B--2---:R-:W0:Y:S04]  /*28f0*/  LDS R3, [UR4+0xc] ;  /* 0x00000c04ff037984 */ /* 0x004e280008000800 */
        /* <DEDUP_REMOVED lines=10> */
.L_x_43:
[----:B0-----:R-:W0:Y:S01]  /*29a0*/  S2R R2, SR_LANEID ;  /* 0x0000000000027919 */ /* 0x001e220000000000 */
[----:B------:R-:W-:-:S04]  /*29b0*/  LOP3.LUT R0, R9, 0x3e0, RZ, 0xc0, !PT ;  /* 0x000003e009007812 */ /* 0x000fc800078ec0ff */
[----:B------:R-:W-:Y:S02]  /*29c0*/  IADD3 R3, PT, PT, R0, 0x20, RZ ;  /* 0x0000002000037810 */ /* 0x000fe40007ffe0ff */
[----:B------:R-:W-:Y:S02]  /*29d0*/  LOP3.LUT R7, RZ, R0, RZ, 0x33, !PT ;  /* 0x00000000ff077212 */ /* 0x000fe400078e33ff */
[-C--:B------:R-:W-:Y:S02]  /*29e0*/  ISETP.GT.AND P0, PT, R3, R20.reuse, PT ;  /* 0x000000140300720c */ /* 0x080fe40003f04270 */
[----:B------:R-:W-:-:S04]  /*29f0*/  IADD3 R7, PT, PT, R7, R20, RZ ;  /* 0x0000001407077210 */ /* 0x000fc80007ffe0ff */
[----:B------:R-:W-:-:S05]  /*2a00*/  SEL R4, R7, 0x1f, P0 ;  /* 0x0000001f07047807 */ /* 0x000fca0000000000 */
[----:B------:R-:W1:Y:S01]  /*2a10*/  SHFL.DOWN PT, R0, R5, 0x1, R4 ;  /* 0x0820000005007989 */ /* 0x000e6200000e0004 */
[C---:B0-----:R-:W-:Y:S01]  /*2a20*/  ISETP.GE.AND P0, PT, R2.reuse, R4, PT ;  /* 0x000000040200720c */ /* 0x041fe20003f06270 */
[C---:B------:R-:W-:Y:S01]  /*2a30*/  VIADD R3, R2.reuse, 0x2 ;  /* 0x0000000202037836 */ /* 0x040fe20000000000 */
[----:B------:R-:W-:-:S11]  /*2a40*/  ISETP.NE.AND P1, PT, R2, RZ, PT ;  /* 0x000000ff0200720c */ /* 0x000fd60003f25270 */
[----:B-1----:R-:W-:Y:S01]  /*2a50*/  @!P0 FADD R5, R0, R5 ;  /* 0x0000000500058221 */ /* 0x002fe20000000000 */
[-C--:B------:R-:W-:Y:S01]  /*2a60*/  ISETP.GT.AND P0, PT, R3, R4.reuse, PT ;  /* 0x000000040300720c */ /* 0x080fe20003f04270 */
[----:B------:R-:W0:Y:S01]  /*2a70*/  @!P1 S2R R6, SR_CgaCtaId ;  /* 0x0000000000069919 */ /* 0x000e220000008800 */
[----:B------:R-:W-:Y:S02]  /*2a80*/  IADD3 R3, PT, PT, R2, 0x4, RZ ;  /* 0x0000000402037810 */ /* 0x000fe40007ffe0ff */
[----:B------:R-:W1:Y:S09]  /*2a90*/  SHFL.DOWN PT, R0, R5, 0x2, R4 ;  /* 0x0840000005007989 */ /* 0x000e7200000e0004 */
[----:B-1----:R-:W-:Y:S01]  /*2aa0*/  @!P0 FADD R5, R5, R0 ;  /* 0x0000000005058221 */ /* 0x002fe20000000000 */
[----:B------:R-:W-:-:S02]  /*2ab0*/  ISETP.GT.AND P0, PT, R3, R4, PT ;  /* 0x000000040300720c */ /* 0x000fc40003f04270 */
[----:B------:R-:W-:Y:S02]  /*2ac0*/  IADD3 R3, PT, PT, R2, 0x8, RZ ;  /* 0x0000000802037810 */ /* 0x000fe40007ffe0ff */
[----:B------:R-:W1:Y:S09]  /*2ad0*/  SHFL.DOWN PT, R0, R5, 0x4, R4 ;  /* 0x0880000005007989 */ /* 0x000e7200000e0004 */
[----:B-1----:R-:W-:Y:S01]  /*2ae0*/  @!P0 FADD R5, R5, R0 ;  /* 0x0000000005058221 */ /* 0x002fe20000000000 */
[----:B------:R-:W-:-:S02]  /*2af0*/  ISETP.GT.AND P0, PT, R3, R4, PT ;  /* 0x000000040300720c */ /* 0x000fc40003f04270 */
[----:B------:R-:W-:Y:S02]  /*2b00*/  IADD3 R3, PT, PT, R2, 0x10, RZ ;  /* 0x0000001002037810 */ /* 0x000fe40007ffe0ff */
[----:B------:R-:W1:Y:S01]  /*2b10*/  SHFL.DOWN PT, R0, R5, 0x8, R4 ;  /* 0x0900000005007989 */ /* 0x000e6200000e0004 */
[----:B------:R-:W-:-:S04]  /*2b20*/  @!P1 SHF.R.U32.HI R2, RZ, 0x3, R9 ;  /* 0x00000003ff029819 */ /* 0x000fc80000011609 */
[----:B------:R-:W-:-:S04]  /*2b30*/  @!P1 LOP3.LUT R2, R2, 0x7c, RZ, 0xc0, !PT ;  /* 0x0000007c02029812 */ /* 0x000fc800078ec0ff */
[----:B-1----:R-:W-:Y:S01]  /*2b40*/  @!P0 FADD R5, R5, R0 ;  /* 0x0000000005058221 */ /* 0x002fe20000000000 */
[----:B------:R-:W-:Y:S02]  /*2b50*/  ISETP.GT.AND P0, PT, R3, R4, PT ;  /* 0x000000040300720c */ /* 0x000fe40003f04270 */
[----:B------:R-:W-:Y:S02]  /*2b60*/  @!P1 MOV R3, 0x400 ;  /* 0x0000040000039802 */ /* 0x000fe40000000f00 */
[----:B------:R-:W1:Y:S02]  /*2b70*/  SHFL.DOWN PT, R0, R5, 0x10, R4 ;  /* 0x0a00000005007989 */ /* 0x000e6400000e0004 */
[----:B0-----:R-:W-:-:S04]  /*2b80*/  @!P1 LEA R3, R6, R3, 0x18 ;  /* 0x0000000306039211 */ /* 0x001fc800078ec0ff */
[----:B------:R-:W-:-:S03]  /*2b90*/  @!P1 IADD3 R3, PT, PT, R2, R3, RZ ;  /* 0x0000000302039210 */ /* 0x000fc60007ffe0ff */
[----:B-1----:R-:W-:Y:S01]  /*2ba0*/  @!P0 FADD R5, R5, R0 ;  /* 0x0000000005058221 */ /* 0x002fe20000000000 */
        /* <DEDUP_REMOVED lines=12> */
[----:B-1----:R-:W0:Y:S04]  /*2c70*/  LDS R3, [UR4+0xc] ;  /* 0x00000c04ff037984 */ /* 0x002e280008000800 */
        /* <DEDUP_REMOVED lines=13> */
.L_x_30:
[----:B------:R-:W0:Y:S01]  /*2d50*/  S2R R8, SR_TID.X ;  /* 0x0000000000087919 */ /* 0x000e220000002100 */
[----:B------:R-:W0:Y:S02]  /*2d60*/  LDC.64 R2, c[0x0][0x380] ;  /* 0x0000e000ff027b82 */ /* 0x000e240000000a00 */
[----:B0-----:R-:W-:-:S05]  /*2d70*/  IMAD.WIDE.U32 R2, R8, 0x4, R2 ;  /* 0x0000000408027825 */ /* 0x001fca00078e0002 */
[----:B------:R-:W2:Y:S04]  /*2d80*/  LDG.E.CONSTANT R19, desc[UR6][R2.64] ;  /* 0x0000000602137981 */ /* 0x000ea8000c1e9900 */
[----:B------:R-:W2:Y:S04]  /*2d90*/  LDG.E.CONSTANT R0, desc[UR6][R2.64+0x400] ;  /* 0x0004000602007981 */ /* 0x000ea8000c1e9900 */
[----:B------:R-:W3:Y:S04]  /*2da0*/  LDG.E.CONSTANT R4, desc[UR6][R2.64+0x800] ;  /* 0x0008000602047981 */ /* 0x000ee8000c1e9900 */
[----:B------:R-:W3:Y:S04]  /*2db0*/  LDG.E.CONSTANT R5, desc[UR6][R2.64+0xc00] ;  /* 0x000c000602057981 */ /* 0x000ee8000c1e9900 */
[----:B------:R-:W4:Y:S04]  /*2dc0*/  LDG.E.CONSTANT R6, desc[UR6][R2.64+0x1000] ;  /* 0x0010000602067981 */ /* 0x000f28000c1e9900 */
[----:B------:R-:W4:Y:S04]  /*2dd0*/  LDG.E.CONSTANT R7, desc[UR6][R2.64+0x1400] ;  /* 0x0014000602077981 */ /* 0x000f28000c1e9900 */
[----:B------:R-:W5:Y:S04]  /*2de0*/  LDG.E.CONSTANT R9, desc[UR6][R2.64+0x1800] ;  /* 0x0018000602097981 */ /* 0x000f68000c1e9900 */
        /* <DEDUP_REMOVED lines=8> */
[----:B------:R-:W5:Y:S01]  /*2e70*/  LDG.E.CONSTANT R18, desc[UR6][R2.64+0x3c00] ;  /* 0x003c000602127981 */ /* 0x000f62000c1e9900 */
[----:B------:R-:W-:Y:S01]  /*2e80*/  ISETP.GE.U32.AND P0, PT, R20, 0x2000, PT ;  /* 0x000020001400780c */ /* 0x000fe20003f06070 */
[----:B--2---:R-:W-:Y:S01]  /*2e90*/  FADD R0, R19, R0 ;  /* 0x0000000013007221 */ /* 0x004fe20000000000 */
[----:B---3--:R-:W-:-:S04]  /*2ea0*/  FADD R5, R4, R5 ;  /* 0x0000000504057221 */ /* 0x008fc80000000000 */
[----:B------:R-:W-:Y:S01]  /*2eb0*/  FADD R0, R0, R5 ;  /* 0x0000000500007221 */ /* 0x000fe20000000000 */
[----:B----4-:R-:W-:Y:S01]  /*2ec0*/  FADD R6, R6, R7 ;  /* 0x0000000706067221 */ /* 0x010fe20000000000 */
[----:B-----5:R-:W-:-:S04]  /*2ed0*/  FADD R9, R9, R10 ;  /* 0x0000000a09097221 */ /* 0x020fc80000000000 */
[----:B------:R-:W-:Y:S01]  /*2ee0*/  FADD R9, R6, R9 ;  /* 0x0000000906097221 */ /* 0x000fe20000000000 */
[----:B------:R-:W-:-:S03]  /*2ef0*/  FADD R11, R11, R12 ;  /* 0x0000000c0b0b7221 */ /* 0x000fc60000000000 */
[----:B------:R-:W-:Y:S01]  /*2f00*/  FADD R0, R0, R9 ;  /* 0x0000000900007221 */ /* 0x000fe20000000000 */
[----:B------:R-:W-:-:S04]  /*2f10*/  FADD R14, R13, R14 ;  /* 0x0000000e0d0e7221 */ /* 0x000fc80000000000 */
[----:B------:R-:W-:Y:S01]  /*2f20*/  FADD R11, R11, R14 ;  /* 0x0000000e0b0b7221 */ /* 0x000fe20000000000 */
[----:B------:R-:W-:Y:S01]  /*2f30*/  FADD R15, R15, R16 ;  /* 0x000000100f0f7221 */ /* 0x000fe20000000000 */
[----:B------:R-:W-:-:S04]  /*2f40*/  FADD R18, R17, R18 ;  /* 0x0000001211127221 */ /* 0x000fc80000000000 */
[----:B------:R-:W-:-:S04]  /*2f50*/  FADD R18, R15, R18 ;  /* 0x000000120f127221 */ /* 0x000fc80000000000 */
[----:B------:R-:W-:Y:S01]  /*2f60*/  FADD R5, R11, R18 ;  /* 0x000000120b057221 */ /* 0x000fe20000000000 */
[----:B------:R-:W-:-:S03]  /*2f70*/  HFMA2 R11, -RZ, RZ, 0, 0.00048828125 ;  /* 0x00001000ff0b7431 */ /* 0x000fc600000001ff */
[----:B------:R-:W-:Y:S01]  /*2f80*/  FADD R0, R0, R5 ;  /* 0x0000000500007221 */ /* 0x000fe20000000000 */
[----:B------:R-:W-:Y:S06]  /*2f90*/  @!P0 BRA `(.L_x_44) ;  /* 0x0000000000ac8947 */ /* 0x000fec0003800000 */
[----:B------:R-:W0:Y:S01]  /*2fa0*/  LDC R7, c[0x0][0x390] ;  /* 0x0000e400ff077b82 */ /* 0x000e220000000800 */
[----:B------:R-:W-:Y:S02]  /*2fb0*/  IADD3 R6, PT, PT, R20, -0x1000, RZ ;  /* 0xfffff00014067810 */ /* 0x000fe40007ffe0ff */
[----:B------:R-:W-:-:S07]  /*2fc0*/  MOV R11, 0x1000 ;  /* 0x00001000000b7802 */ /* 0x000fce0000000f00 */
.L_x_46:
[----:B------:R-:W-:-:S05]  /*2fd0*/  IMAD.WIDE R4, R11, 0x4, R2 ;  /* 0x000000040b047825 */ /* 0x000fca00078e0202 */
[----:B------:R-:W2:Y:S04]  /*2fe0*/  LDG.E.CONSTANT R20, desc[UR6][R4.64+0x400] ;  /* 0x0004000604147981 */ /* 0x000ea8000c1e9900 */
[----:B------:R-:W2:Y:S04]  /*2ff0*/  LDG.E.CONSTANT R21, desc[UR6][R4.64+0x800] ;  /* 0x0008000604157981 */ /* 0x000ea8000c1e9900 */
        /* <DEDUP_REMOVED lines=13> */
[----:B------:R1:W5:Y:S01]  /*30d0*/  LDG.E.CONSTANT R18, desc[UR6][R4.64+0x3c00] ;  /* 0x003c000604127981 */ /* 0x000362000c1e9900 */
[----:B--2---:R-:W-:Y:S01]  /*30e0*/  FADD R21, R20, R21 ;  /* 0x0000001514157221 */ /* 0x004fe20000000000 */
[----:B0-----:R-:W-:-:S05]  /*30f0*/  MOV R20, R7 ;  /* 0x0000000700147202 */ /* 0x001fca0000000f00 */
[----:B-1----:R-:W-:Y:S02]  /*3100*/  IMAD.IADD R4, R20, 0x1, -R11 ;  /* 0x0000000114047824 */ /* 0x002fe400078e0a0b */
[----:B---3--:R-:W-:-:S03]  /*3110*/  FADD R0, R19, R0 ;  /* 0x0000000013007221 */ /* 0x008fc60000000000 */
[----:B------:R-:W-:Y:S01]  /*3120*/  ISETP.GE.AND P0, PT, R4, 0x1000, PT ;  /* 0x000010000400780c */ /* 0x000fe20003f06270 */
[----:B----4-:R-:W-:Y:S01]  /*3130*/  FADD R22, R22, R23 ;  /* 0x0000001716167221 */ /* 0x010fe20000000000 */
[----:B------:R-:W-:Y:S01]  /*3140*/  FADD R0, R0, R21 ;  /* 0x0000001500007221 */ /* 0x000fe20000000000 */
[----:B-----5:R-:W-:-:S04]  /*3150*/  FADD R25, R24, R25 ;  /* 0x0000001918197221 */ /* 0x020fc80000000000 */
[----:B------:R-:W-:Y:S01]  /*3160*/  FADD R25, R22, R25 ;  /* 0x0000001916197221 */ /* 0x000fe20000000000 */
[----:B------:R-:W-:Y:S01]  /*3170*/  FADD R16, R16, R17 ;  /* 0x0000001110107221 */ /* 0x000fe20000000000 */
[----:B------:R-:W-:-:S04]  /*3180*/  FADD R15, R15, R10 ;  /* 0x0000000a0f0f7221 */ /* 0x000fc80000000000 */
[----:B------:R-:W-:Y:S01]  /*3190*/  FADD R15, R16, R15 ;  /* 0x0000000f100f7221 */ /* 0x000fe20000000000 */
[----:B------:R-:W-:Y:S01]  /*31a0*/  FADD R9, R14, R9 ;  /* 0x000000090e097221 */ /* 0x000fe20000000000 */
[----:B------:R-:W-:-:S04]  /*31b0*/  FADD R12, R13, R12 ;  /* 0x0000000c0d0c7221 */ /* 0x000fc80000000000 */
[----:B------:R-:W-:Y:S01]  /*31c0*/  FADD R12, R9, R12 ;  /* 0x0000000c090c7221 */ /* 0x000fe20000000000 */
[----:B------:R-:W-:-:S03]  /*31d0*/  FADD R0, R0, R25 ;  /* 0x0000001900007221 */ /* 0x000fc60000000000 */
[----:B------:R-:W-:-:S04]  /*31e0*/  FADD R15, R15, R12 ;  /* 0x0000000c0f0f7221 */ /* 0x000fc80000000000 */
[----:B------:R-:W-:-:S04]  /*31f0*/  FADD R15, R0, R15 ;  /* 0x0000000f000f7221 */ /* 0x000fc80000000000 */
[----:B------:R-:W-:Y:S01]  /*3200*/  FADD R0, R18, R15 ;  /* 0x0000000f12007221 */ /* 0x000fe20000000000 */
[----:B------:R-:W-:Y:S06]  /*3210*/  @!P0 BRA `(.L_x_45) ;  /* 0x0000000800308947 */ /* 0x000fec0003800000 */
[----:B------:R-:W-:-:S04]  /*3220*/  IADD3 R11, PT, PT, R11, 0x1000, RZ ;  /* 0x000010000b0b7810 */ /* 0x000fc80007ffe0ff */
[----:B------:R-:W-:-:S13]  /*3230*/  ISETP.GT.AND P0, PT, R11, R6, PT ;  /* 0x000000060b00720c */ /* 0x000fda0003f04270 */
[----:B------:R-:W-:Y:S05]  /*3240*/  @!P0 BRA `(.L_x_46) ;  /* 0xfffffffc00608947 */ /* 0x000fea000383ffff */
.L_x_44:
[----:B------:R-:W-:-:S13]  /*3250*/  ISETP.GE.AND P0, PT, R11, R20, PT ;  /* 0x000000140b00720c */ /* 0x000fda0003f06270 */
[----:B------:R-:W-:Y:S05]  /*3260*/  @P0 BRA `(.L_x_45) ;  /* 0x00000008001c0947 */ /* 0x000fea0003800000 */
[----:B------:R-:W-:Y:S01]  /*3270*/  IADD3 R9, PT, PT, -R11, R20, RZ ;  /* 0x000000140b097210 */ /* 0x000fe20007ffe1ff */
[----:B------:R-:W-:Y:S03]  /*3280*/  BSSY.RECONVERGENT B1, `(.L_x_45) ;  /* 0x0000085000017945 */ /* 0x000fe60003800200 */
        /* <DEDUP_REMOVED lines=16> */
.L_x_50:
        /* <DEDUP_REMOVED lines=8> */
.L_x_49:
[----:B------:R-:W-:Y:S05]  /*3410*/  BSYNC.RECONVERGENT B2 ;  /* 0x0000000000027941 */ /* 0x000fea0003800200 */
.L_x_48:
[----:B------:R-:W-:Y:S05]  /*3420*/  @!P1 BRA `(.L_x_47) ;  /* 0x0000000400a89947 */ /* 0x000fea0003800000 */
[----:B------:R-:W0:Y:S01]  /*3430*/  LDCU.64 UR4, c[0x0][0x380] ;  /* 0x00007000ff0477ac */ /* 0x000e220008000a00 */
[----:B------:R-:W-:Y:S01]  /*3440*/  IADD3 R5, PT, PT, R9, -R10, RZ ;  /* 0x8000000a09057210 */ /* 0x000fe20007ffe0ff */
[----:B------:R-:W-:Y:S01]  /*3450*/  BSSY.RECONVERGENT B2, `(.L_x_51) ;  /* 0x000003b000027945 */ /* 0x000fe20003800200 */
[CC--:B------:R-:W-:Y:S02]  /*3460*/  IADD3 R3, P0, PT, R10.reuse, R11.reuse, RZ ;  /* 0x0000000b0a037210 */ /* 0x0c0fe40007f1e0ff */
[----:B------:R-:W-:Y:S02]  /*3470*/  ISETP.GT.AND P1, PT, R5, 0xc00, PT ;  /* 0x00000c000500780c */ /* 0x000fe40003f24270 */
[----:B------:R-:W-:Y:S01]  /*3480*/  IADD3 R11, PT, PT, R10, R11, RZ ;  /* 0x0000000b0a0b7210 */ /* 0x000fe20007ffe0ff */
[----:B------:R-:W-:Y:S01]  /*3490*/  IMAD.X R4, RZ, RZ, RZ, P0 ;  /* 0x000000ffff047224 */ /* 0x000fe200000e06ff */
[----:B0-----:R-:W-:-:S04]  /*34a0*/  LEA R2, P0, R3, UR4, 0x2 ;  /* 0x0000000403027c11 */ /* 0x001fc8000f8010ff */
[----:B------:R-:W-:Y:S02]  /*34b0*/  LEA.HI.X R3, R3, UR5, R4, 0x2, P0 ;  /* 0x0000000503037c11 */ /* 0x000fe400080f1404 */
[----:B------:R-:W-:-:S04]  /*34c0*/  IADD3 R2, P0, PT, R2, 0x800, RZ ;  /* 0x0000080002027810 */ /* 0x000fc80007f1e0ff */
[----:B------:R-:W-:Y:S02]  /*34d0*/  IADD3.X R3, PT, PT, RZ, R3, RZ, P0, !PT ;  /* 0x00000003ff037210 */ /* 0x000fe400007fe4ff */
[----:B------:R-:W-:Y:S01]  /*34e0*/  PLOP3.LUT P0, PT, PT, PT, PT, 0x80, 0x8 ;  /* 0x000000000008781c */ /* 0x000fe20003f0f070 */
[----:B------:R-:W-:-:S12]  /*34f0*/  @!P1 BRA `(.L_x_52) ;  /* 0x0000000000c09947 */ /* 0x000fd80003800000 */
[----:B------:R-:W-:Y:S02]  /*3500*/  PLOP3.LUT P0, PT, PT, PT, PT, 0x8, 0x80 ;  /* 0x000000000080781c */ /* 0x000fe40003f0e170 */
[----:B------:R-:W-:-:S11]  /*3510*/  IADD3 R13, PT, PT, R9, -0xc00, RZ ;  /* 0xfffff400090d7810 */ /* 0x000fd60007ffe0ff */
.L_x_53:
[----:B------:R-:W0:Y:S01]  /*3520*/  LDC.64 R4, c[0x0][0x380] ;  /* 0x0000e000ff047b82 */ /* 0x000e220000000a00 */
[----:B------:R-:W2:Y:S01]  /*3530*/  LDG.E.CONSTANT R12, desc[UR6][R2.64+-0x400] ;  /* 0xfffc0006020c7981 */ /* 0x000ea2000c1e9900 */
[----:B------:R-:W-:-:S03]  /*3540*/  IADD3 R25, PT, PT, R11, 0x400, RZ ;  /* 0x000004000b197810 */ /* 0x000fc60007ffe0ff */
[----:B------:R-:W3:Y:S04]  /*3550*/  LDG.E.CONSTANT R20, desc[UR6][R2.64] ;  /* 0x0000000602147981 */ /* 0x000ee8000c1e9900 */
[----:B------:R-:W4:Y:S01]  /*3560*/  LDG.E.CONSTANT R19, desc[UR6][R2.64+0x400] ;  /* 0x0004000602137981 */ /* 0x000f22000c1e9900 */
[----:B------:R-:W-:-:S03]  /*3570*/  IADD3 R7, PT, PT, R11, 0x800, RZ ;  /* 0x000008000b077810 */ /* 0x000fc60007ffe0ff */
[----:B------:R-:W5:Y:S04]  /*3580*/  LDG.E.CONSTANT R17, desc[UR6][R2.64+0xc00] ;  /* 0x000c000602117981 */ /* 0x000f68000c1e9900 */
[----:B------:R-:W5:Y:S01]  /*3590*/  LDG.E.CONSTANT R16, desc[UR6][R2.64+0x1000] ;  /* 0x0010000602107981 */ /* 0x000f62000c1e9900 */
[----:B------:R-:W-:-:S03]  /*35a0*/  IADD3 R23, PT, PT, R11, 0xc00, RZ ;  /* 0x00000c000b177810 */ /* 0x000fc60007ffe0ff */
[----:B------:R-:W5:Y:S01]  /*35b0*/  LDG.E.CONSTANT R22, desc[UR6][R2.64+0x1c00] ;  /* 0x001c000602167981 */ /* 0x000f62000c1e9900 */
[----:B0-----:R-:W-:-:S03]  /*35c0*/  IMAD.WIDE.U32 R14, R11, 0x4, R4 ;  /* 0x000000040b0e7825 */ /* 0x001fc600078e0004 */
[----:B------:R-:W5:Y:S04]  /*35d0*/  LDG.E.CONSTANT R21, desc[UR6][R2.64+0x2000] ;  /* 0x0020000602157981 */ /* 0x000f68000c1e9900 */
[----:B------:R-:W5:Y:S04]  /*35e0*/  LDG.E.CONSTANT R26, desc[UR6][R2.64+0x3000] ;  /* 0x00300006021a7981 */ /* 0x000f68000c1e9900 */
[----:B------:R-:W2:Y:S01]  /*35f0*/  LDG.E.CONSTANT R15, desc[UR6][R14.64] ;  /* 0x000000060e0f7981 */ /* 0x000ea2000c1e9900 */
[----:B------:R-:W-:-:S05]  /*3600*/  IMAD.WIDE.U32 R24, R25, 0x4, R4 ;  /* 0x0000000419187825 */ /* 0x000fca00078e0004 */
[----:B------:R-:W5:Y:S01]  /*3610*/  LDG.E.CONSTANT R18, desc[UR6][R24.64] ;  /* 0x0000000618127981 */ /* 0x000f62000c1e9900 */
[----:B------:R-:W-:-:S03]  /*3620*/  IMAD.WIDE.U32 R6, R7, 0x4, R4 ;  /* 0x0000000407067825 */ /* 0x000fc600078e0004 */
        /* <DEDUP_REMOVED lines=8> */
[----:B------:R-:W-:Y:S01]  /*36b0*/  ISETP.GE.AND P1, PT, R10, R13, PT ;  /* 0x0000000d0a00720c */ /* 0x000fe20003f26270 */
[----:B------:R-:W-:Y:S01]  /*36c0*/  VIADD R11, R11, 0x1000 ;  /* 0x000010000b0b7836 */ /* 0x000fe20000000000 */
[----:B0-----:R-:W-:-:S04]  /*36d0*/  IADD3 R2, P2, PT, R2, 0x4000, RZ ;  /* 0x0000400002027810 */ /* 0x001fc80007f5e0ff */
        /* <DEDUP_REMOVED lines=18> */
.L_x_52:
[----:B------:R-:W-:Y:S05]  /*3800*/  BSYNC.RECONVERGENT B2 ;  /* 0x0000000000027941 */ /* 0x000fea0003800200 */
.L_x_51:
[----:B------:R-:W-:Y:S01]  /*3810*/  IADD3 R4, PT, PT, R9, -R10, RZ ;  /* 0x8000000a09047210 */ /* 0x000fe20007ffe0ff */
[----:B------:R-:W-:Y:S03]  /*3820*/  BSSY.RECONVERGENT B2, `(.L_x_54) ;  /* 0x000001e000027945 */ /* 0x000fe60003800200 */
[----:B------:R-:W-:-:S13]  /*3830*/  ISETP.GT.AND P1, PT, R4, 0x400, PT ;  /* 0x000004000400780c */ /* 0x000fda0003f24270 */
[----:B------:R-:W-:Y:S05]  /*3840*/  @!P1 BRA `(.L_x_55) ;  /* 0x00000000006c9947 */ /* 0x000fea0003800000 */
[----:B------:R-:W0:Y:S01]  /*3850*/  LDC.64 R6, c[0x0][0x380] ;  /* 0x0000e000ff067b82 */ /* 0x000e220000000a00 */
[----:B------:R-:W2:Y:S01]  /*3860*/  LDG.E.CONSTANT R13, desc[UR6][R2.64+-0x400] ;  /* 0xfffc0006020d7981 */ /* 0x000ea2000c1e9900 */
[----:B------:R-:W-:-:S03]  /*3870*/  IADD3 R17, PT, PT, R11, 0x400, RZ ;  /* 0x000004000b117810 */ /* 0x000fc60007ffe0ff */
[----:B------:R-:W3:Y:S04]  /*3880*/  LDG.E.CONSTANT R15, desc[UR6][R2.64] ;  /* 0x00000006020f7981 */ /* 0x000ee8000c1e9900 */
[----:B------:R-:W4:Y:S04]  /*3890*/  LDG.E.CONSTANT R19, desc[UR6][R2.64+0xc00] ;  /* 0x000c000602137981 */ /* 0x000f28000c1e9900 */
[----:B------:R-:W5:Y:S04]  /*38a0*/  LDG.E.CONSTANT R21, desc[UR6][R2.64+0x1000] ;  /* 0x0010000602157981 */ /* 0x000f68000c1e9900 */
[----:B------:R-:W5:Y:S01]  /*38b0*/  LDG.E.CONSTANT R23, desc[UR6][R2.64+0x1400] ;  /* 0x0014000602177981 */ /* 0x000f62000c1e9900 */
[----:B0-----:R-:W-:-:S06]  /*38c0*/  IMAD.WIDE.U32 R4, R11, 0x4, R6 ;  /* 0x000000040b047825 */ /* 0x001fcc00078e0006 */
[----:B------:R0:W2:Y:S01]  /*38d0*/  LDG.E.CONSTANT R5, desc[UR6][R4.64] ;  /* 0x0000000604057981 */ /* 0x0000a2000c1e9900 */
[----:B------:R-:W-:-:S03]  /*38e0*/  IMAD.WIDE.U32 R6, R17, 0x4, R6 ;  /* 0x0000000411067825 */ /* 0x000fc600078e0006 */
[----:B------:R1:W4:Y:S04]  /*38f0*/  LDG.E.CONSTANT R17, desc[UR6][R2.64+0x400] ;  /* 0x0004000602117981 */ /* 0x000328000c1e9900 */
[----:B------:R-:W5:Y:S01]  /*3900*/  LDG.E.CONSTANT R7, desc[UR6][R6.64] ;  /* 0x0000000606077981 */ /* 0x000f62000c1e9900 */
[----:B0-----:R-:W-:Y:S02]  /*3910*/  IADD3 R4, P1, PT, R2, 0x2000, RZ ;  /* 0x0000200002047810 */ /* 0x001fe40007f3e0ff */
[----:B------:R-:W-:Y:S02]  /*3920*/  PLOP3.LUT P0, PT, PT, PT, PT, 0x8, 0x80 ;  /* 0x000000000080781c */ /* 0x000fe40003f0e170 */
[----:B------:R-:W-:Y:S02]  /*3930*/  IADD3 R10, PT, PT, R10, 0x800, RZ ;  /* 0x000008000a0a7810 */ /* 0x000fe40007ffe0ff */
[----:B------:R-:W-:-:S02]  /*3940*/  IADD3 R11, PT, PT, R11, 0x800, RZ ;  /* 0x000008000b0b7810 */ /* 0x000fc40007ffe0ff */
[----:B-1----:R-:W-:Y:S01]  /*3950*/  MOV R2, R4 ;  /* 0x0000000400027202 */ /* 0x002fe20000000f00 */
[----:B--2---:R-:W-:-:S04]  /*3960*/  FADD R0, R0, R5 ;  /* 0x0000000500007221 */ /* 0x004fc80000000000 */
[----:B------:R-:W-:-:S04]  /*3970*/  FADD R0, R0, R13 ;  /* 0x0000000d00007221 */ /* 0x000fc80000000000 */
[----:B---3--:R-:W-:-:S04]  /*3980*/  FADD R0, R0, R15 ;  /* 0x0000000f00007221 */ /* 0x008fc80000000000 */
[----:B----4-:R-:W-:-:S04]  /*3990*/  FADD R0, R0, R17 ;  /* 0x0000001100007221 */ /* 0x010fc80000000000 */
[----:B-----5:R-:W-:-:S04]  /*39a0*/  FADD R0, R0, R7 ;  /* 0x0000000700007221 */ /* 0x020fc80000000000 */
[----:B------:R-:W-:Y:S01]  /*39b0*/  FADD R0, R0, R19 ;  /* 0x0000001300007221 */ /* 0x000fe20000000000 */
[----:B------:R-:W-:-:S03]  /*39c0*/  IADD3.X R5, PT, PT, RZ, R3, RZ, P1, !PT ;  /* 0x00000003ff057210 */ /* 0x000fc60000ffe4ff */
[----:B------:R-:W-:Y:S01]  /*39d0*/  FADD R0, R0, R21 ;  /* 0x0000001500007221 */ /* 0x000fe20000000000 */
[----:B------:R-:W-:-:S03]  /*39e0*/  MOV R3, R5 ;  /* 0x0000000500037202 */ /* 0x000fc60000000f00 */
[----:B------:R-:W-:-:S07]  /*39f0*/  FADD R0, R0, R23 ;  /* 0x0000001700007221 */ /* 0x000fce0000000000 */
.L_x_55:
[----:B------:R-:W-:Y:S05]  /*3a00*/  BSYNC.RECONVERGENT B2 ;  /* 0x0000000000027941 */ /* 0x000fea0003800200 */
.L_x_54:
[----:B------:R-:W-:-:S13]  /*3a10*/  ISETP.LT.OR P0, PT, R10, R9, P0 ;  /* 0x000000090a00720c */ /* 0x000fda0000701670 */
[----:B------:R-:W-:Y:S05]  /*3a20*/  @!P0 BRA `(.L_x_47) ;  /* 0x0000000000288947 */ /* 0x000fea0003800000 */
[----:B------:R-:W0:Y:S01]  /*3a30*/  LDC.64 R4, c[0x0][0x380] ;  /* 0x0000e000ff047b82 */ /* 0x000e220000000a00 */
[----:B------:R-:W2:Y:S04]  /*3a40*/  LDG.E.CONSTANT R7, desc[UR6][R2.64+-0x400] ;  /* 0xfffc000602077981 */ /* 0x000ea8000c1e9900 */
[----:B------:R-:W3:Y:S01]  /*3a50*/  LDG.E.CONSTANT R9, desc[UR6][R2.64] ;  /* 0x0000000602097981 */ /* 0x000ee2000c1e9900 */
[----:B0-----:R-:W-:-:S03]  /*3a60*/  IMAD.WIDE.U32 R4, R11, 0x4, R4 ;  /* 0x000000040b047825 */ /* 0x001fc600078e0004 */
[----:B------:R-:W4:Y:S04]  /*3a70*/  LDG.E.CONSTANT R11, desc[UR6][R2.64+0x400] ;  /* 0x00040006020b7981 */ /* 0x000f28000c1e9900 */
[----:B------:R-:W5:Y:S02]  /*3a80*/  LDG.E.CONSTANT R5, desc[UR6][R4.64] ;  /* 0x0000000604057981 */ /* 0x000f64000c1e9900 */
[----:B-----5:R-:W-:-:S04]  /*3a90*/  FADD R0, R0, R5 ;  /* 0x0000000500007221 */ /* 0x020fc80000000000 */
[----:B--2---:R-:W-:-:S04]  /*3aa0*/  FADD R0, R0, R7 ;  /* 0x0000000700007221 */ /* 0x004fc80000000000 */
[----:B---3--:R-:W-:-:S04]  /*3ab0*/  FADD R0, R0, R9 ;  /* 0x0000000900007221 */ /* 0x008fc80000000000 */
[----:B----4-:R-:W-:-:S07]  /*3ac0*/  FADD R0, R0, R11 ;  /* 0x0000000b00007221 */ /* 0x010fce0000000000 */
.L_x_47:
[----:B------:R-:W-:Y:S05]  /*3ad0*/  BSYNC.RECONVERGENT B1 ;  /* 0x0000000000017941 */ /* 0x000fea0003800200 */
.L_x_45:
[----:B------:R-:W0:Y:S01]  /*3ae0*/  S2R R6, SR_LANEID ;  /* 0x0000000000067919 */ /* 0x000e220000000000 */
[----:B------:R-:W-:-:S05]  /*3af0*/  MOV R3, R0 ;  /* 0x0000000000037202 */ /* 0x000fca0000000f00 */
        /* <DEDUP_REMOVED lines=30> */
[----:B------:R-:W1:Y:S04]  /*3ce0*/  LDS R3, [UR4+0xc] ;  /* 0x00000c04ff037984 */ /* 0x000e680008000800 */
[----:B0-----:R-:W0:Y:S04]  /*3cf0*/  LDS.128 R4, [UR4+0x10] ;  /* 0x00001004ff047984 */ /* 0x001e280008000c00 */
[----:B------:R-:W2:Y:S01]  /*3d00*/  LDS.64 R8, [UR4+0x20] ;  /* 0x00002004ff087984 */ /* 0x000ea20008000a00 */
[----:B-1----:R-:W-:-:S04]  /*3d10*/  FADD R3, R0, R3 ;  /* 0x0000000300037221 */ /* 0x002fc80000000000 */
[----:B0-----:R-:W-:-:S04]  /*3d20*/  FADD R4, R3, R4 ;  /* 0x0000000403047221 */ /* 0x001fc80000000000 */
[----:B------:R-:W-:-:S04]  /*3d30*/  FADD R5, R4, R5 ;  /* 0x0000000504057221 */ /* 0x000fc80000000000 */
[----:B------:R-:W-:-:S04]  /*3d40*/  FADD R6, R5, R6 ;  /* 0x0000000605067221 */ /* 0x000fc80000000000 */
[----:B------:R-:W-:-:S04]  /*3d50*/  FADD R7, R6, R7 ;  /* 0x0000000706077221 */ /* 0x000fc80000000000 */
[----:B--2---:R-:W-:-:S04]  /*3d60*/  FADD R8, R7, R8 ;  /* 0x0000000807087221 */ /* 0x004fc80000000000 */
[----:B------:R-:W-:-:S07]  /*3d70*/  FADD R0, R8, R9 ;  /* 0x0000000908007221 */ /* 0x000fce0000000000 */
.L_x_17:
[----:B------:R-:W-:Y:S05]  /*3d80*/  BSYNC.RECONVERGENT B0 ;  /* 0x0000000000007941 */ /* 0x000fea0003800200 */
.L_x_1:
[----:B------:R-:W-:Y:S05]  /*3d90*/  @P0 EXIT ;  /* 0x000000000000094d */ /* 0x000fea0003800000 */
[----:B01234-:R-:W0:Y:S01]  /*3da0*/  LDC.64 R2, c[0x0][0x388] ;  /* 0x0000e200ff027b82 */ /* 0x01fe220000000a00 */
[----:B------:R-:W1:Y:S02]  /*3db0*/  LDCU UR4, c[0x0][0x398] ;  /* 0x00007300ff0477ac */ /* 0x000e640008000800 */
[----:B-1----:R-:W-:-:S05]  /*3dc0*/  FADD R5, R0, UR4 ;  /* 0x0000000400057e21 */ /* 0x002fca0008000000 */
[----:B0-----:R-:W-:Y:S01]  /*3dd0*/  STG.E desc[UR6][R2.64], R5 ;  /* 0x0000000502007986 */ /* 0x001fe2000c101906 */
[----:B------:R-:W-:Y:S05]  /*3de0*/  EXIT ;  /* 0x000000000000794d */ /* 0x000fea0003800000 */
.L_x_56:
[----:B------:R-:W-:-:S00]  /*3df0*/  BRA `(.L_x_56) ;  /* 0xfffffffc00fc7947 */ /* 0x000fc0000383ffff */
[----:B------:R-:W-:-:S00]  /*3e00*/  NOP ;  /* 0x0000000000007918 */ /* 0x000fc00000000000 */
[----:B------:R-:W-:-:S00]  /*3e10*/  NOP ;  /* 0x0000000000007918 */ /* 0x000fc00000000000 */
[----:B------:R-:W-:-:S00]  /*3e20*/  NOP ;  /* 0x0000000000007918 */ /* 0x000fc00000000000 */
[----:B------:R-:W-:-:S00]  /*3e30*/  NOP ;  /* 0x0000000000007918 */ /* 0x000fc00000000000 */
[----:B------:R-:W-:-:S00]  /*3e40*/  NOP ;  /* 0x0000000000007918 */ /* 0x000fc00000000000 */
[----:B------:R-:W-:-:S00]  /*3e50*/  NOP ;  /* 0x0000000000007918 */ /* 0x000fc00000000000 */
[----:B------:R-:W-:-:S00]  /*3e60*/  NOP ;  /* 0x0000000000007918 */ /* 0x000fc00000000000 */
[----:B------:R-:W-:-:S00]  /*3e70*/  NOP ;  /* 0x0000000000007918 */ /* 0x000fc00000000000 */
.L_x_276:


//--------------------- .text._ZN3cub18CUB_300001_SM_10006detail6reduce18DeviceReduceKernelINS2_10policy_hubIfyN4cuda3std3__44plusIfEEE10Policy1000EN6thrust24THRUST_300001_SM_1000_NS6detail15normal_iteratorINSD_10device_ptrIfEEEEyS9_fNS7_10__identityEEEvT0_PT3_T1_NS0_13GridEvenShareISN_EET2_T4_ --------------------------
	.section	.text._ZN3cub18CUB_300001_SM_10006detail6reduce18DeviceReduceKernelINS2_10policy_hubIfyN4cuda3std3__44plusIfEEE10Policy1000EN6thrust24THRUST_300001_SM_1000_NS6detail15normal_iteratorINSD_10device_ptrIfEEEEyS9_fNS7_10__identityEEEvT0_PT3_T1_NS0_13GridEvenShareISN_EET2_T4_,"ax",@progbits
	.align	128
        .global         _ZN3cub18CUB_300001_SM_10006detail6reduce18DeviceReduceKernelINS2_10policy_hubIfyN4cuda3std3__44plusIfEEE10Policy1000EN6thrust24THRUST_300001_SM_1000_NS6detail15normal_iteratorINSD_10device_ptrIfEEEEyS9_fNS7_10__identityEEEvT0_PT3_T1_NS0_13GridEvenShareISN_EET2_T4_
        .type           _ZN3cub18CUB_300001_SM_10006detail6reduce18DeviceReduceKernelINS2_10policy_hubIfyN4cuda3std3__44plusIfEEE10Policy1000EN6thrust24THRUST_300001_SM_1000_NS6detail15normal_iteratorINSD_10device_ptrIfEEEEyS9_fNS7_10__identityEEEvT0_PT3_T1_NS0_13GridEvenShareISN_EET2_T4_,@function
        .size           _ZN3cub18CUB_300001_SM_10006detail6reduce18DeviceReduceKernelINS2_10policy_hubIfyN4cuda3std3__44plusIfEEE10Policy1000EN6thrust24THRUST_300001_SM_1000_NS6detail15normal_iteratorINSD_10device_ptrIfEEEEyS9_fNS7_10__identityEEEvT0_PT3_T1_NS0_13GridEvenShareISN_EET2_T4_,(.L_x_277 - _ZN3cub18CUB_300001_SM_10006detail6reduce18DeviceReduceKernelINS2_10policy_hubIfyN4cuda3std3__44plusIfEEE10Policy1000EN6thrust24THRUST_300001_SM_1000_NS6detail15normal_iteratorINSD_10device_ptrIfEEEEyS9_fNS7_10__identityEEEvT0_PT3_T1_NS0_13GridEvenShareISN_EET2_T4_)
        .other          _ZN3cub18CUB_300001_SM_10006detail6reduce18DeviceReduceKernelINS2_10policy_hubIfyN4cuda3std3__44plusIfEEE10Policy1000EN6thrust24THRUST_300001_SM_1000_NS6detail15normal_iteratorINSD_10device_ptrIfEEEEyS9_fNS7_10__identityEEEvT0_PT3_T1_NS0_13GridEvenShareISN_EET2_T4_,@"STO_CUDA_ENTRY STV_DEFAULT"
_ZN3cub18CUB_300001_SM_10006detail6reduce18DeviceReduceKernelINS2_10policy_hubIfyN4cuda3std3__44plusIfEEE10Policy1000EN6thrust24THRUST_300001_SM_1000_NS6detail15normal_iteratorINSD_10device_ptrIfEEEEyS9_fNS7_10__identityEEEvT0_PT3_T1_NS0_13GridEvenShareISN_EET2_T4_:
.text._ZN3cub18CUB_300001_SM_10006detail6reduce18DeviceReduceKernelINS2_10policy_hubIfyN4cuda3std3__44plusIfEEE10Policy1000EN6thrust24THRUST_300001_SM_1000_NS6detail15normal_iteratorINSD_10device_ptrIfEEEEyS9_fNS7_10__identityEEEvT0_PT3_T1_NS0_13GridEvenShareISN_EET2_T4_:
[----:B------:R-:W-:Y:S08]  /*0000*/  LDC R1, c[0x0][0x37c] ;  /* 0x0000df00ff017b82 */ /* 0x000ff00000000800 */
[----:B------:R-:W0:Y:S01]  /*0010*/  S2UR UR16, SR_CTAID.X ;  /* 0x00000000001079c3 */ /* 0x000e220000002500 */
[----:B------:R-:W1:Y:S01]  /*0020*/  LDCU.64 UR8, c[0x0][0x3b8] ;  /* 0x00007700ff0877ac */ /* 0x000e620008000a00 */
[----:B------:R-:W-:Y:S01]  /*0030*/  BSSY.RECONVERGENT B0, `(.L_x_57) ;  /* 0x0000229000007945 */ /* 0x000fe20003800200 */
[----:B------:R-:W2:Y:S01]  /*0040*/  LDCU UR5, c[0x0][0x3c0] ;  /* 0x00007800ff0577ac */ /* 0x000ea20008000800 */
[----:B------:R-:W3:Y:S01]  /*0050*/  LDCU.64 UR14, c[0x0][0x358] ;  /* 0x00006b00ff0e77ac */ /* 0x000ee20008000a00 */
[----:B-1----:R-:W-:-:S02]  /*0060*/  IMAD.U32 R2, RZ, RZ, UR8 ;  /* 0x00000008ff027e24 */ /* 0x002fc4000f8e00ff */
[----:B------:R-:W-:Y:S01]  /*0070*/  IMAD.U32 R3, RZ, RZ, UR9 ;  /* 0x00000009ff037e24 */ /* 0x000fe2000f8e00ff */
[----:B--2---:R-:W-:Y:S02]  /*0080*/  USHF.L.U32 UR5, UR5, 0xc, URZ ;  /* 0x0000000c05057899 */ /* 0x004fe400080006ff */
[----:B0-----:R-:W-:Y:S02]  /*0090*/  USHF.L.U32 UR7, UR16, 0xc, URZ ;  /* 0x0000000c10077899 */ /* 0x001fe400080006ff */
[----:B------:R-:W-:-:S04]  /*00a0*/  USHF.R.S32.HI UR4, URZ, 0x1f, UR5 ;  /* 0x0000001fff047899 */ /* 0x000fc80008011405 */
[----:B------:R-:W-:-:S04]  /*00b0*/  IADD3 R23, P1, PT, R2, -UR7, RZ ;  /* 0x8000000702177c10 */ /* 0x000fc8000ff3e0ff */
[----:B------:R-:W-:Y:S02]  /*00c0*/  ISETP.GT.U32.AND P0, PT, R23, 0xfff, PT ;  /* 0x00000fff1700780c */ /* 0x000fe40003f04070 */
[----:B------:R-:W-:-:S04]  /*00d0*/  IADD3.X R22, PT, PT, R3, -0x1, RZ, P1, !PT ;  /* 0xffffffff03167810 */ /* 0x000fc80000ffe4ff */
[----:B------:R-:W-:-:S13]  /*00e0*/  ISETP.GT.U32.AND.EX P0, PT, R22, RZ, PT, P0 ;  /* 0x000000ff1600720c */ /* 0x000fda0003f04100 */
[----:B---3--:R-:W-:Y:S05]  /*00f0*/  @P0 BRA `(.L_x_58) ;  /* 0x0000000c00c40947 */ /* 0x008fea0003800000 */
[----:B------:R-:W0:Y:S01]  /*0100*/  S2R R0, SR_TID.X ;  /* 0x0000000000007919 */ /* 0x000e220000002100 */
[----:B------:R-:W-:Y:S01]  /*0110*/  IADD3 R5, PT, PT, R2, -UR7, RZ ;  /* 0x8000000702057c10 */ /* 0x000fe2000fffe0ff */
[----:B------:R-:W-:Y:S01]  /*0120*/  BSSY.RECONVERGENT B1, `(.L_x_59) ;  /* 0x000000a000017945 */ /* 0x000fe20003800200 */
[----:B------:R-:W-:Y:S02]  /*0130*/  IMAD.MOV.U32 R4, RZ, RZ, RZ ;  /* 0x000000ffff047224 */ /* 0x000fe400078e00ff */
[----:B0-----:R-:W-:Y:S02]  /*0140*/  ISETP.GE.AND P0, PT, R0, R5, PT ;  /* 0x000000050000720c */ /* 0x001fe40003f06270 */
[----:B------:R-:W-:-:S11]  /*0150*/  MOV R6, R0 ;  /* 0x0000000000067202 */ /* 0x000fd60000000f00 */
[----:B------:R-:W-:Y:S05]  /*0160*/  @P0 BRA `(.L_x_60) ;  /* 0x0000000000140947 */ /* 0x000fea0003800000 */
[----:B------:R-:W0:Y:S01]  /*0170*/  LDC.64 R8, c[0x0][0x380] ;  /* 0x0000e000ff087b82 */ /* 0x000e220000000a00 */
[----:B------:R-:W-:-:S04]  /*0180*/  VIADD R3, R0, UR7 ;  /* 0x0000000700037c36 */ /* 0x000fc80008000000 */
[----:B0-----:R-:W-:-:S05]  /*0190*/  IMAD.WIDE.U32 R8, R3, 0x4, R8 ;  /* 0x0000000403087825 */ /* 0x001fca00078e0008 */
[----:B------:R0:W5:Y:S01]  /*01a0*/  LDG.E R4, desc[UR14][R8.64] ;  /* 0x0000000e08047981 */ /* 0x000162000c1e1900 */
[----:B------:R-:W-:-:S07]  /*01b0*/  IADD3 R6, PT, PT, R0, 0x100, RZ ;  /* 0x0000010000067810 */ /* 0x000fce0007ffe0ff */
.L_x_60:
[----:B------:R-:W-:Y:S05]  /*01c0*/  BSYNC.RECONVERGENT B1 ;  /* 0x0000000000017941 */ /* 0x000fea0003800200 */
.L_x_59:
[----:B------:R-:W-:Y:S01]  /*01d0*/  ISETP.GE.AND P0, PT, R6, R5, PT ;  /* 0x000000050600720c */ /* 0x000fe20003f06270 */
[----:B------:R-:W-:-:S12]  /*01e0*/  BSSY.RECONVERGENT B1, `(.L_x_61) ;  /* 0x0000079000017945 */ /* 0x000fd80003800200 */
[----:B------:R-:W-:Y:S05]  /*01f0*/  @P0 BRA `(.L_x_62) ;  /* 0x0000000400dc0947 */ /* 0x000fea0003800000 */
[----:B------:R-:W-:Y:S01]  /*0200*/  LOP3.LUT R3, RZ, R6, RZ, 0x33, !PT ;  /* 0x00000006ff037212 */ /* 0x000fe200078e33ff */
[----:B------:R-:W-:Y:S03]  /*0210*/  BSSY.RECONVERGENT B2, `(.L_x_63) ;  /* 0x0000037000027945 */ /* 0x000fe60003800200 */
[----:B------:R-:W-:-:S04]  /*0220*/  IADD3 R3, PT, PT, R2, -UR7, R3 ;  /* 0x8000000702037c10 */ /* 0x000fc8000fffe003 */
[C---:B------:R-:W-:Y:S02]  /*0230*/  ISETP.GE.U32.AND P1, PT, R3.reuse, 0xf00, PT ;  /* 0x00000f000300780c */ /* 0x040fe40003f26070 */
[----:B------:R-:W-:-:S04]  /*0240*/  LEA.HI R7, R3, 0x1, RZ, 0x18 ;  /* 0x0000000103077811 */ /* 0x000fc800078fc0ff */
[----:B------:R-:W-:-:S04]  /*0250*/  LOP3.LUT R22, R7, 0xf, RZ, 0xc0, !PT ;  /* 0x0000000f07167812 */ /* 0x000fc800078ec0ff */
[----:B------:R-:W-:-:S03]  /*0260*/  ISETP.NE.AND P0, PT, R22, RZ, PT ;  /* 0x000000ff1600720c */ /* 0x000fc60003f05270 */
[----:B------:R-:W-:Y:S10]  /*0270*/  @!P1 BRA `(.L_x_64) ;  /* 0x0000000000c09947 */ /* 0x000ff40003800000 */
[----:B------:R-:W1:Y:S01]  /*0280*/  LDCU.64 UR8, c[0x0][0x380] ;  /* 0x00007000ff0877ac */ /* 0x000e620008000a00 */
[----:B------:R-:W-:Y:S01]  /*0290*/  IMAD.WIDE.U32 R2, R6, 0x4, RZ ;  /* 0x0000000406027825 */ /* 0x000fe200078e00ff */
[----:B------:R-:W-:Y:S01]  /*02a0*/  LOP3.LUT R11, R7, 0x1fffff0, RZ, 0xc0, !PT ;  /* 0x01fffff0070b7812 */ /* 0x000fe200078ec0ff */
[----:B------:R-:W-:-:S04]  /*02b0*/  UIMAD.WIDE.U32 UR4, UR16, 0x4000, URZ ;  /* 0x00004000100478a5 */ /* 0x000fc8000f8e00ff */
[----:B------:R-:W-:Y:S02]  /*02c0*/  IMAD.MOV R11, RZ, RZ, -R11 ;  /* 0x000000ffff0b7224 */ /* 0x000fe400078e0a0b */
[----:B------:R-:W-:Y:S02]  /*02d0*/  LOP3.LUT R2, R2, UR4, RZ, 0xfc, !PT ;  /* 0x0000000402027c12 */ /* 0x000fe4000f8efcff */
[----:B------:R-:W-:Y:S02]  /*02e0*/  LOP3.LUT R3, R3, UR5, RZ, 0xfc, !PT ;  /* 0x0000000503037c12 */ /* 0x000fe4000f8efcff */
[----:B-1----:R-:W-:-:S04]  /*02f0*/  IADD3 R2, P1, PT, R2, UR8, RZ ;  /* 0x0000000802027c10 */ /* 0x002fc8000ff3e0ff */
[----:B------:R-:W-:-:S04]  /*0300*/  IADD3 R2, P2, PT, R2, 0x2000, RZ ;  /* 0x0000200002027810 */ /* 0x000fc80007f5e0ff */
[----:B------:R-:W-:-:S09]  /*0310*/  IADD3.X R3, PT, PT, RZ, UR9, R3, P2, P1 ;  /* 0x00000009ff037c10 */ /* 0x000fd200097e2403 */
.L_x_65:
[----:B------:R-:W2:Y:S04]  /*0320*/  LDG.E R21, desc[UR14][R2.64+-0x2000] ;  /* 0xffe0000e02157981 */ /* 0x000ea8000c1e1900 */
[----:B------:R-:W3:Y:S04]  /*0330*/  LDG.E R20, desc[UR14][R2.64+-0x1c00] ;  /* 0xffe4000e02147981 */ /* 0x000ee8000c1e1900 */
[----:B------:R-:W4:Y:S04]  /*0340*/  LDG.E R23, desc[UR14][R2.64+-0x1800] ;  /* 0xffe8000e02177981 */ /* 0x000f28000c1e1900 */
        /* <DEDUP_REMOVED lines=11> */
[----:B0-----:R-:W4:Y:S04]  /*0400*/  LDG.E R9, desc[UR14][R2.64+0x1800] ;  /* 0x0018000e02097981 */ /* 0x001f28000c1e1900 */
[----:B------:R0:W4:Y:S01]  /*0410*/  LDG.E R8, desc[UR14][R2.64+0x1c00] ;  /* 0x001c000e02087981 */ /* 0x000122000c1e1900 */
[----:B------:R-:W-:-:S02]  /*0420*/  IADD3 R11, PT, PT, R11, 0x10, RZ ;  /* 0x000000100b0b7810 */ /* 0x000fc40007ffe0ff */
[----:B------:R-:W-:Y:S02]  /*0430*/  IADD3 R6, PT, PT, R6, 0x1000, RZ ;  /* 0x0000100006067810 */ /* 0x000fe40007ffe0ff */
[----:B------:R-:W-:Y:S02]  /*0440*/  ISETP.NE.AND P1, PT, R11, RZ, PT ;  /* 0x000000ff0b00720c */ /* 0x000fe40003f25270 */
[----:B0-----:R-:W-:-:S05]  /*0450*/  IADD3 R2, P2, PT, R2, 0x4000, RZ ;  /* 0x0000400002027810 */ /* 0x001fca0007f5e0ff */
[----:B------:R-:W-:Y:S02]  /*0460*/  IMAD.X R3, RZ, RZ, R3, P2 ;  /* 0x000000ffff037224 */ /* 0x000fe400010e0603 */
        /* <DEDUP_REMOVED lines=16> */
[----:B------:R-:W-:Y:S06]  /*0570*/  @P1 BRA `(.L_x_65) ;  /* 0xfffffffc00681947 */ /* 0x000fec000383ffff */
.L_x_64:
[----:B------:R-:W-:Y:S05]  /*0580*/  BSYNC.RECONVERGENT B2 ;  /* 0x0000000000027941 */ /* 0x000fea0003800200 */
.L_x_63:
[----:B------:R-:W-:Y:S05]  /*0590*/  @!P0 BRA `(.L_x_62) ;  /* 0x0000000000f48947 */ /* 0x000fea0003800000 */
[----:B------:R-:W-:Y:S01]  /*05a0*/  ISETP.GE.U32.AND P0, PT, R22, 0x8, PT ;  /* 0x000000081600780c */ /* 0x000fe20003f06070 */
[----:B------:R-:W-:Y:S01]  /*05b0*/  BSSY.RECONVERGENT B2, `(.L_x_66) ;  /* 0x000001a000027945 */ /* 0x000fe20003800200 */
[----:B------:R-:W-:-:S04]  /*05c0*/  LOP3.LUT R10, R7, 0x7, RZ, 0xc0, !PT ;  /* 0x00000007070a7812 */ /* 0x000fc800078ec0ff */
[----:B------:R-:W-:-:S07]  /*05d0*/  ISETP.NE.AND P1, PT, R10, RZ, PT ;  /* 0x000000ff0a00720c */ /* 0x000fce0003f25270 */
[----:B------:R-:W-:Y:S06]  /*05e0*/  @!P0 BRA `(.L_x_67) ;  /* 0x0000000000588947 */ /* 0x000fec0003800000 */
[----:B------:R-:W1:Y:S01]  /*05f0*/  LDCU.64 UR4, c[0x0][0x380] ;  /* 0x00007000ff0477ac */ /* 0x000e620008000a00 */
[----:B------:R-:W-:-:S04]  /*0600*/  IADD3 R3, P0, PT, R6, UR7, RZ ;  /* 0x0000000706037c10 */ /* 0x000fc8000ff1e0ff */
[----:B0-----:R-:W-:Y:S02]  /*0610*/  LEA.HI.X.SX32 R8, R6, RZ, 0x1, P0 ;  /* 0x000000ff06087211 */ /* 0x001fe400000f0eff */
[----:B-1----:R-:W-:-:S04]  /*0620*/  LEA R2, P0, R3, UR4, 0x2 ;  /* 0x0000000403027c11 */ /* 0x002fc8000f8010ff */
[----:B------:R-:W-:-:S05]  /*0630*/  LEA.HI.X R3, R3, UR5, R8, 0x2, P0 ;  /* 0x0000000503037c11 */ /* 0x000fca00080f1408 */
[----:B------:R-:W2:Y:S04]  /*0640*/  LDG.E R9, desc[UR14][R2.64] ;  /* 0x0000000e02097981 */ /* 0x000ea8000c1e1900 */
[----:B------:R-:W3:Y:S04]  /*0650*/  LDG.E R8, desc[UR14][R2.64+0x400] ;  /* 0x0004000e02087981 */ /* 0x000ee8000c1e1900 */
[----:B------:R-:W4:Y:S04]  /*0660*/  LDG.E R11, desc[UR14][R2.64+0x800] ;  /* 0x0008000e020b7981 */ /* 0x000f28000c1e1900 */
[----:B------:R-:W4:Y:S04]  /*0670*/  LDG.E R13, desc[UR14][R2.64+0xc00] ;  /* 0x000c000e020d7981 */ /* 0x000f28000c1e1900 */
[----:B------:R-:W4:Y:S04]  /*0680*/  LDG.E R15, desc[UR14][R2.64+0x1000] ;  /* 0x0010000e020f7981 */ /* 0x000f28000c1e1900 */
[----:B------:R-:W4:Y:S04]  /*0690*/  LDG.E R17, desc[UR14][R2.64+0x1400] ;  /* 0x0014000e02117981 */ /* 0x000f28000c1e1900 */
[----:B------:R-:W4:Y:S04]  /*06a0*/  LDG.E R19, desc[UR14][R2.64+0x1800] ;  /* 0x0018000e02137981 */ /* 0x000f28000c1e1900 */
[----:B------:R-:W4:Y:S01]  /*06b0*/  LDG.E R21, desc[UR14][R2.64+0x1c00] ;  /* 0x001c000e02157981 */ /* 0x000f22000c1e1900 */
[----:B------:R-:W-:-:S02]  /*06c0*/  VIADD R6, R6, 0x800 ;  /* 0x0000080006067836 */ /* 0x000fc40000000000 */
        /* <DEDUP_REMOVED lines=8> */
.L_x_67:
[----:B------:R-:W-:Y:S05]  /*0750*/  BSYNC.RECONVERGENT B2 ;  /* 0x0000000000027941 */ /* 0x000fea0003800200 */
.L_x_66:
        /* <DEDUP_REMOVED lines=14> */
[----:B------:R-:W4:Y:S01]  /*0840*/  LDG.E R13, desc[UR14][R2.64+0xc00] ;  /* 0x000c000e020d7981 */ /* 0x000f22000c1e1900 */
[----:B------:R-:W-:Y:S01]  /*0850*/  IADD3 R6, PT, PT, R6, 0x400, RZ ;  /* 0x0000040006067810 */ /* 0x000fe20007ffe0ff */
[----:B--2--5:R-:W-:-:S04]  /*0860*/  FADD R9, R4, R9 ;  /* 0x0000000904097221 */ /* 0x024fc80000000000 */
[----:B---3--:R-:W-:-:S04]  /*0870*/  FADD R8, R9, R8 ;  /* 0x0000000809087221 */ /* 0x008fc80000000000 */
[----:B----4-:R-:W-:-:S04]  /*0880*/  FADD R8, R8, R11 ;  /* 0x0000000b08087221 */ /* 0x010fc80000000000 */
[----:B------:R-:W-:-:S07]  /*0890*/  FADD R4, R8, R13 ;  /* 0x0000000d08047221 */ /* 0x000fce0000000000 */
.L_x_69:
[----:B------:R-:W-:Y:S05]  /*08a0*/  BSYNC.RECONVERGENT B2 ;  /* 0x0000000000027941 */ /* 0x000fea0003800200 */
.L_x_68:
[----:B------:R-:W-:Y:S05]  /*08b0*/  @!P1 BRA `(.L_x_62) ;  /* 0x00000000002c9947 */ /* 0x000fea0003800000 */
[----:B------:R-:W1:Y:S01]  /*08c0*/  LDC.64 R2, c[0x0][0x380] ;  /* 0x0000e000ff027b82 */ /* 0x000e620000000a00 */
[----:B0-----:R-:W-:Y:S01]  /*08d0*/  IMAD.U32 R9, RZ, RZ, UR16 ;  /* 0x00000010ff097e24 */ /* 0x001fe2000f8e00ff */
[----:B------:R-:W-:-:S03]  /*08e0*/  IADD3 R7, PT, PT, -R7, RZ, RZ ;  /* 0x000000ff07077210 */ /* 0x000fc60007ffe1ff */
[----:B-1----:R-:W-:-:S07]  /*08f0*/  IMAD.WIDE.U32 R2, R9, 0x4000, R2 ;  /* 0x0000400009027825 */ /* 0x002fce00078e0002 */
.L_x_70:
[----:B------:R-:W-:-:S06]  /*0900*/  IMAD.WIDE R8, R6, 0x4, R2 ;  /* 0x0000000406087825 */ /* 0x000fcc00078e0202 */
[----:B------:R-:W2:Y:S01]  /*0910*/  LDG.E R9, desc[UR14][R8.64] ;  /* 0x0000000e08097981 */ /* 0x000ea2000c1e1900 */
[----:B------:R-:W-:Y:S01]  /*0920*/  VIADD R7, R7, 0x1 ;  /* 0x0000000107077836 */ /* 0x000fe20000000000 */
[----:B------:R-:W-:-:S04]  /*0930*/  IADD3 R6, PT, PT, R6, 0x100, RZ ;  /* 0x0000010006067810 */ /* 0x000fc80007ffe0ff */
[----:B------:R-:W-:Y:S01]  /*0940*/  ISETP.NE.AND P0, PT, R7, RZ, PT ;  /* 0x000000ff0700720c */ /* 0x000fe20003f05270 */
[----:B--2--5:R-:W-:-:S12]  /*0950*/  FADD R4, R9, R4 ;  /* 0x0000000409047221 */ /* 0x024fd80000000000 */
[----:B------:R-:W-:Y:S05]  /*0960*/  @P0 BRA `(.L_x_70) ;  /* 0xfffffffc00e40947 */ /* 0x000fea000383ffff */
.L_x_62:
[----:B------:R-:W-:Y:S05]  /*0970*/  BSYNC.RECONVERGENT B1 ;  /* 0x0000000000017941 */ /* 0x000fea0003800200 */
.L_x_61:
[----:B------:R-:W-:Y:S01]  /*0980*/  ISETP.GE.AND P0, PT, R5, 0x100, PT ;  /* 0x000001000500780c */ /* 0x000fe20003f06270 */
[----:B-----5:R-:W-:-:S12]  /*0990*/  IMAD.MOV.U32 R11, RZ, RZ, R4 ;  /* 0x000000ffff0b7224 */ /* 0x020fd800078e0004 */
[----:B------:R-:W-:Y:S05]  /*09a0*/  @!P0 BRA `(.L_x_71) ;  /* 0x0000000000ac8947 */ /* 0x000fea0003800000 */
[----:B------:R-:W1:Y:S01]  /*09b0*/  S2R R7, SR_LANEID ;  /* 0x0000000000077919 */ /* 0x000e620000000000 */
[----:B------:R-:W2:Y:S02]  /*09c0*/  SHFL.DOWN PT, R2, R11, 0x1, 0x1f ;  /* 0x08201f000b027f89 */ /* 0x000ea400000e0000 */
[----:B--2---:R-:W-:Y:S01]  /*09d0*/  FADD R2, R2, R11 ;  /* 0x0000000b02027221 */ /* 0x004fe20000000000 */
[C---:B-1----:R-:W-:Y:S02]  /*09e0*/  ISETP.GT.AND P0, PT, R7.reuse, 0x1e, PT ;  /* 0x0000001e0700780c */ /* 0x042fe40003f04270 */
[----:B------:R-:W-:Y:S02]  /*09f0*/  ISETP.NE.AND P1, PT, R7, RZ, PT ;  /* 0x000000ff0700720c */ /* 0x000fe40003f25270 */
[----:B------:R-:W-:Y:S02]  /*0a00*/  FSEL R2, R11, R2, P0 ;  /* 0x000000020b027208 */ /* 0x000fe40000000000 */
[----:B------:R-:W-:-:S03]  /*0a10*/  ISETP.GT.AND P0, PT, R7, 0x1d, PT ;  /* 0x0000001d0700780c */ /* 0x000fc60003f04270 */
[----:B------:R-:W1:Y:S06]  /*0a20*/  SHFL.DOWN PT, R3, R2, 0x2, 0x1f ;  /* 0x08401f0002037f89 */ /* 0x000e6c00000e0000 */
[----:B------:R-:W2:Y:S01]  /*0a30*/  @!P1 S2R R6, SR_CgaCtaId ;  /* 0x0000000000069919 */ /* 0x000ea20000008800 */
[----:B------:R-:W-:Y:S02]  /*0a40*/  @!P1 MOV R5, 0x400 ;  /* 0x0000040000059802 */ /* 0x000fe40000000f00 */
[----:B------:R-:W-:-:S04]  /*0a50*/  @!P1 SHF.R.U32.HI R4, RZ, 0x3, R0 ;  /* 0x00000003ff049819 */ /* 0x000fc80000011600 */
[----:B------:R-:W-:Y:S01]  /*0a60*/  @!P1 LOP3.LUT R4, R4, 0x7c, RZ, 0xc0, !PT ;  /* 0x0000007c04049812 */ /* 0x000fe200078ec0ff */
[----:B-1----:R-:W-:Y:S01]  /*0a70*/  @!P0 FADD R2, R2, R3 ;  /* 0x0000000302028221 */ /* 0x002fe20000000000 */
[----:B------:R-:W-:-:S04]  /*0a80*/  ISETP.GT.AND P0, PT, R7, 0x1b, PT ;  /* 0x0000001b0700780c */ /* 0x000fc80003f04270 */
[----:B------:R-:W1:Y:S01]  /*0a90*/  SHFL.DOWN PT, R3, R2, 0x4, 0x1f ;  /* 0x08801f0002037f89 */ /* 0x000e6200000e0000 */
[----:B--2---:R-:W-:-:S04]  /*0aa0*/  @!P1 LEA R5, R6, R5, 0x18 ;  /* 0x0000000506059211 */ /* 0x004fc800078ec0ff */
[----:B------:R-:W-:-:S04]  /*0ab0*/  @!P1 IADD3 R4, PT, PT, R4, R5, RZ ;  /* 0x0000000504049210 */ /* 0x000fc80007ffe0ff */
[----:B-1----:R-:W-:Y:S01]  /*0ac0*/  @!P0 FADD R2, R2, R3 ;  /* 0x0000000302028221 */ /* 0x002fe20000000000 */
[----:B------:R-:W-:-:S04]  /*0ad0*/  ISETP.GT.AND P0, PT, R7, 0x17, PT ;  /* 0x000000170700780c */ /* 0x000fc80003f04270 */
[----:B------:R-:W1:Y:S09]  /*0ae0*/  SHFL.DOWN PT, R3, R2, 0x8, 0x1f ;  /* 0x09001f0002037f89 */ /* 0x000e7200000e0000 */
[----:B-1----:R-:W-:Y:S01]  /*0af0*/  @!P0 FADD R2, R2, R3 ;  /* 0x0000000302028221 */ /* 0x002fe20000000000 */
[----:B------:R-:W-:-:S04]  /*0b00*/  ISETP.NE.AND P0, PT, R0, RZ, PT ;  /* 0x000000ff0000720c */ /* 0x000fc80003f05270 */
[----:B------:R-:W1:Y:S02]  /*0b10*/  SHFL.DOWN PT, R3, R2, 0x10, 0x1f ;  /* 0x0a001f0002037f89 */ /* 0x000e6400000e0000 */
[----:B-1----:R-:W-:-:S05]  /*0b20*/  FADD R3, R2, R3 ;  /* 0x0000000302037221 */ /* 0x002fca0000000000 */
[----:B------:R2:W-:Y:S01]  /*0b30*/  @!P1 STS [R4+0x8], R3 ;  /* 0x0000080304009388 */ /* 0x0005e20000000800 */
[----:B------:R-:W-:Y:S01]  /*0b40*/  BAR.SYNC.DEFER_BLOCKING 0x0 ;  /* 0x0000000000007b1d */ /* 0x000fe20000010000 */
[----:B------:R-:W-:-:S04]  /*0b50*/  ISETP.GT.AND P1, PT, R7, 0xf, PT ;  /* 0x0000000f0700780c */ /* 0x000fc80003f24270 */
[----:B0-----:R-:W-:Y:S01]  /*0b60*/  FSEL R9, R2, R3, P1 ;  /* 0x0000000302097208 */ /* 0x001fe20000800000 */
[----:B------:R-:W-:Y:S08]  /*0b70*/  @P0 BRA `(.L_x_72) ;  /* 0x0000001400d00947 */ /* 0x000ff00003800000 */
[----:B------:R-:W0:Y:S01]  /*0b80*/  S2UR UR5, SR_CgaCtaId ;  /* 0x00000000000579c3 */ /* 0x000e220000008800 */
[----:B------:R-:W-:Y:S02]  /*0b90*/  UMOV UR4, 0x400 ;  /* 0x0000040000047882 */ /* 0x000fe40000000000 */
[----:B0-----:R-:W-:-:S09]  /*0ba0*/  ULEA UR4, UR5, UR4, 0x18 ;  /* 0x0000000405047291 */ /* 0x001fd2000f8ec0ff */
[----:B------:R-:W0:Y:S04]  /*0bb0*/  LDS R0, [UR4+0xc] ;  /* 0x00000c04ff007984 */ /* 0x000e280008000800 */
[----:B--2---:R-:W1:Y:S04]  /*0bc0*/  LDS.128 R4, [UR4+0x10] ;  /* 0x00001004ff047984 */ /* 0x004e680008000c00 */
        /* <DEDUP_REMOVED lines=9> */
.L_x_71:
[----:B0-----:R-:W0:Y:S01]  /*0c60*/  S2R R9, SR_LANEID ;  /* 0x0000000000097919 */ /* 0x001e220000000000 */
[----:B------:R-:W-:-:S05]  /*0c70*/  LOP3.LUT R2, R0, 0x3e0, RZ, 0xc0, !PT ;  /* 0x000003e000027812 */ /* 0x000fca00078ec0ff */
[----:B------:R-:W-:Y:S01]  /*0c80*/  VIADD R4, R2, 0x20 ;  /* 0x0000002002047836 */ /* 0x000fe20000000000 */
[----:B------:R-:W-:-:S04]  /*0c90*/  LOP3.LUT R2, RZ, R2, RZ, 0x33, !PT ;  /* 0x00000002ff027212 */ /* 0x000fc800078e33ff */
[----:B------:R-:W-:Y:S02]  /*0ca0*/  ISETP.GT.AND P0, PT, R4, R5, PT ;  /* 0x000000050400720c */ /* 0x000fe40003f04270 */
[----:B------:R-:W-:-:S04]  /*0cb0*/  IADD3 R2, PT, PT, R5, R2, RZ ;  /* 0x0000000205027210 */ /* 0x000fc80007ffe0ff */
[----:B------:R-:W-:-:S05]  /*0cc0*/  SEL R2, R2, 0x1f, P0 ;  /* 0x0000001f02027807 */ /* 0x000fca0000000000 */
[----:B------:R-:W1:Y:S01]  /*0cd0*/  SHFL.DOWN PT, R3, R11, 0x1, R2 ;  /* 0x082000000b037989 */ /* 0x000e6200000e0002 */
[C---:B0-----:R-:W-:Y:S01]  /*0ce0*/  ISETP.GE.AND P0, PT, R9.reuse, R2, PT ;  /* 0x000000020900720c */ /* 0x041fe20003f06270 */
[C---:B------:R-:W-:Y:S01]  /*0cf0*/  VIADD R7, R9.reuse, 0x2 ;  /* 0x0000000209077836 */ /* 0x040fe20000000000 */
[----:B------:R-:W-:-:S11]  /*0d00*/  ISETP.NE.AND P1, PT, R9, RZ, PT ;  /* 0x000000ff0900720c */ /* 0x000fd60003f25270 */
[----:B-1----:R-:W-:Y:S01]  /*0d10*/  @!P0 FADD R11, R3, R11 ;  /* 0x0000000b030b8221 */ /* 0x002fe20000000000 */
[----:B------:R-:W-:Y:S01]  /*0d20*/  ISETP.GT.AND P0, PT, R7, R2, PT ;  /* 0x000000020700720c */ /* 0x000fe20003f04270 */
[----:B------:R-:W0:Y:S01]  /*0d30*/  @!P1 S2R R13, SR_CgaCtaId ;  /* 0x00000000000d9919 */ /* 0x000e220000008800 */
[----:B------:R-:W-:Y:S02]  /*0d40*/  IADD3 R7, PT, PT, R9, 0x4, RZ ;  /* 0x0000000409077810 */ /* 0x000fe40007ffe0ff */
[----:B------:R-:W-:Y:S01]  /*0d50*/  @!P1 MOV R6, 0x400 ;  /* 0x0000040000069802 */ /* 0x000fe20000000f00 */
[----:B------:R-:W1:Y:S01]  /*0d60*/  SHFL.DOWN PT, R3, R11, 0x2, R2 ;  /* 0x084000000b037989 */ /* 0x000e6200000e0002 */
[----:B------:R-:W-:-:S04]  /*0d70*/  @!P1 SHF.R.U32.HI R4, RZ, 0x3, R0 ;  /* 0x00000003ff049819 */ /* 0x000fc80000011600 */
[----:B------:R-:W-:-:S03]  /*0d80*/  @!P1 LOP3.LUT R4, R4, 0x7c, RZ, 0xc0, !PT ;  /* 0x0000007c04049812 */ /* 0x000fc600078ec0ff */
[----:B-1----:R-:W-:Y:S01]  /*0d90*/  @!P0 FADD R11, R11, R3 ;  /* 0x000000030b0b8221 */ /* 0x002fe20000000000 */
[----:B------:R-:W-:Y:S01]  /*0da0*/  ISETP.GT.AND P0, PT, R7, R2, PT ;  /* 0x000000020700720c */ /* 0x000fe20003f04270 */
[----:B------:R-:W-:Y:S01]  /*0db0*/  VIADD R7, R9, 0x8 ;  /* 0x0000000809077836 */ /* 0x000fe20000000000 */
[----:B0-----:R-:W-:Y:S02]  /*0dc0*/  @!P1 LEA R13, R13, R6, 0x18 ;  /* 0x000000060d0d9211 */ /* 0x001fe400078ec0ff */
[----:B------:R-:W0:Y:S03]  /*0dd0*/  SHFL.DOWN PT, R3, R11, 0x4, R2 ;  /* 0x088000000b037989 */ /* 0x000e2600000e0002 */
[----:B------:R-:W-:-:S06]  /*0de0*/  @!P1 IMAD.IADD R4, R4, 0x1, R13 ;  /* 0x0000000104049824 */ /* 0x000fcc00078e020d */
[----:B0-----:R-:W-:Y:S01]  /*0df0*/  @!P0 FADD R11, R11, R3 ;  /* 0x000000030b0b8221 */ /* 0x001fe20000000000 */
[-C--:B------:R-:W-:Y:S02]  /*0e00*/  ISETP.GT.AND P0, PT, R7, R2.reuse, PT ;  /* 0x000000020700720c */ /* 0x080fe40003f04270 */
[----:B------:R-:W-:Y:S02]  /*0e10*/  IADD3 R7, PT, PT, R9, 0x10, RZ ;  /* 0x0000001009077810 */ /* 0x000fe40007ffe0ff */
[----:B------:R-:W0:Y:S09]  /*0e20*/  SHFL.DOWN PT, R3, R11, 0x8, R2 ;  /* 0x090000000b037989 */ /* 0x000e3200000e0002 */
[----:B0-----:R-:W-:Y:S01]  /*0e30*/  @!P0 FADD R11, R11, R3 ;  /* 0x000000030b0b8221 */ /* 0x001fe20000000000 */
[----:B------:R-:W-:-:S04]  /*0e40*/  ISETP.GT.AND P0, PT, R7, R2, PT ;  /* 0x000000020700720c */ /* 0x000fc80003f04270 */
[----:B------:R-:W0:Y:S09]  /*0e50*/  SHFL.DOWN PT, R3, R11, 0x10, R2 ;  /* 0x0a0000000b037989 */ /* 0x000e3200000e0002 */
        /* <DEDUP_REMOVED lines=13> */
[----:B------:R-:W1:Y:S04]  /*0f30*/  LDS R0, [UR4+0xc] ;  /* 0x00000c04ff007984 */ /* 0x000e680008000800 */
[----:B------:R-:W0:Y:S04]  /*0f40*/  LDS.128 R12, [UR4+0x10] ;  /* 0x00001004ff0c7984 */ /* 0x000e280008000c00 */
[----:B------:R-:W2:Y:S01]  /*0f50*/  LDS.64 R2, [UR4+0x20] ;  /* 0x00002004ff027984 */ /* 0x000ea20008000a00 */
[----:B-1----:R-:W-:Y:S01]  /*0f60*/  @P2 FADD R9, R9, R0 ;  /* 0x0000000009092221 */ /* 0x002fe20000000000 */
[----:B------:R-:W-:-:S03]  /*0f70*/  ISETP.GT.AND P2, PT, R5, 0xa0, PT ;  /* 0x000000a00500780c */ /* 0x000fc60003f44270 */
[----:B0-----:R-:W-:Y:S01]  /*0f80*/  @P4 FADD R9, R9, R12 ;  /* 0x0000000c09094221 */ /* 0x001fe20000000000 */
        /* <DEDUP_REMOVED lines=8> */
.L_x_58:
[----:B------:R-:W0:Y:S01]  /*1010*/  S2R R0, SR_TID.X ;  /* 0x0000000000007919 */ /* 0x000e220000002100 */
[----:B------:R-:W1:Y:S01]  /*1020*/  LDC.64 R4, c[0x0][0x380] ;  /* 0x0000e000ff047b82 */ /* 0x000e620000000a00 */
[----:B0-----:R-:W-:-:S04]  /*1030*/  VIADD R7, R0, UR7 ;  /* 0x0000000700077c36 */ /* 0x001fc80008000000 */
[----:B-1----:R-:W-:-:S05]  /*1040*/  IMAD.WIDE.U32 R4, R7, 0x4, R4 ;  /* 0x0000000407047825 */ /* 0x002fca00078e0004 */
[----:B------:R-:W2:Y:S04]  /*1050*/  LDG.E R7, desc[UR14][R4.64] ;  /* 0x0000000e04077981 */ /* 0x000ea8000c1e1900 */
[----:B------:R-:W2:Y:S04]  /*1060*/  LDG.E R8, desc[UR14][R4.64+0x400] ;  /* 0x0004000e04087981 */ /* 0x000ea8000c1e1900 */
[----:B------:R-:W3:Y:S04]  /*1070*/  LDG.E R9, desc[UR14][R4.64+0x800] ;  /* 0x0008000e04097981 */ /* 0x000ee8000c1e1900 */
[----:B------:R-:W3:Y:S04]  /*1080*/  LDG.E R10, desc[UR14][R4.64+0xc00] ;  /* 0x000c000e040a7981 */ /* 0x000ee8000c1e1900 */
[----:B------:R-:W4:Y:S04]  /*1090*/  LDG.E R11, desc[UR14][R4.64+0x1000] ;  /* 0x0010000e040b7981 */ /* 0x000f28000c1e1900 */
[----:B------:R-:W4:Y:S04]  /*10a0*/  LDG.E R12, desc[UR14][R4.64+0x1400] ;  /* 0x0014000e040c7981 */ /* 0x000f28000c1e1900 */
[----:B------:R-:W5:Y:S04]  /*10b0*/  LDG.E R13, desc[UR14][R4.64+0x1800] ;  /* 0x0018000e040d7981 */ /* 0x000f68000c1e1900 */
        /* <DEDUP_REMOVED lines=8> */
[----:B------:R-:W5:Y:S01]  /*1140*/  LDG.E R21, desc[UR14][R4.64+0x3c00] ;  /* 0x003c000e04157981 */ /* 0x000f62000c1e1900 */
[----:B------:R-:W-:-:S04]  /*1150*/  ISETP.GE.U32.AND P0, PT, R23, UR5, PT ;  /* 0x0000000517007c0c */ /* 0x000fc8000bf06070 */
[----:B------:R-:W-:Y:S01]  /*1160*/  ISETP.GE.U32.AND.EX P0, PT, R22, UR4, PT, P0 ;  /* 0x0000000416007c0c */ /* 0x000fe2000bf06100 */
        /* <DEDUP_REMOVED lines=13> */
[----:B------:R-:W-:-:S04]  /*1240*/  FADD R6, R15, R6 ;  /* 0x000000060f067221 */ /* 0x000fc80000000000 */
[----:B------:R-:W-:Y:S01]  /*1250*/  FADD R7, R7, R6 ;  /* 0x0000000607077221 */ /* 0x000fe20000000000 */
[----:B------:R-:W-:Y:S06]  /*1260*/  @!P0 BRA `(.L_x_73) ;  /* 0x0000000c006c8947 */ /* 0x000fec0003800000 */
[----:B------:R-:W-:Y:S01]  /*1270*/  UIADD3 UR8, UP0, UPT, UR5, UR7, URZ ;  /* 0x0000000705087290 */ /* 0x000fe2000ff1e0ff */
[----:B------:R-:W-:Y:S01]  /*1280*/  IADD3 R23, P2, PT, R2, -0x1000, RZ ;  /* 0xfffff00002177810 */ /* 0x000fe20007f5e0ff */
[----:B------:R-:W0:Y:S01]  /*1290*/  LDCU.64 UR12, c[0x0][0x380] ;  /* 0x00007000ff0c77ac */ /* 0x000e220008000a00 */
[----:B------:R-:W-:Y:S02]  /*12a0*/  LOP3.LUT R5, RZ, R0, RZ, 0x33, !PT ;  /* 0x00000000ff057212 */ /* 0x000fe400078e33ff */
[----:B------:R-:W-:Y:S01]  /*12b0*/  IADD3.X R8, PT, PT, R3, -0x1, RZ, P2, !PT ;  /* 0xffffffff03087810 */ /* 0x000fe200017fe4ff */
[----:B------:R-:W-:Y:S01]  /*12c0*/  UIADD3.X UR9, UPT, UPT, URZ, UR4, URZ, UP0, !UPT ;  /* 0x00000004ff097290 */ /* 0x000fe200087fe4ff */
[----:B------:R-:W-:Y:S01]  /*12d0*/  ISETP.LT.U32.AND P0, PT, R23, UR8, PT ;  /* 0x0000000817007c0c */ /* 0x000fe2000bf01070 */
[----:B------:R-:W-:Y:S01]  /*12e0*/  UMOV UR6, UR5 ;  /* 0x0000000500067c82 */ /* 0x000fe20008000000 */
[----:B------:R-:W-:Y:S01]  /*12f0*/  IADD3 R9, P1, PT, R0, UR8, RZ ;  /* 0x0000000800097c10 */ /* 0x000fe2000ff3e0ff */
[----:B------:R-:W-:Y:S01]  /*1300*/  UMOV UR4, URZ ;  /* 0x000000ff00047c82 */ /* 0x000fe20008000000 */
[----:B------:R-:W-:Y:S01]  /*1310*/  IADD3 R5, PT, PT, R2, -UR5, R5 ;  /* 0x8000000502057c10 */ /* 0x000fe2000fffe005 */
[----:B------:R-:W-:Y:S01]  /*1320*/  UMOV UR10, UR8 ;  /* 0x00000008000a7c82 */ /* 0x000fe20008000000 */
[----:B------:R-:W-:Y:S01]  /*1330*/  MOV R11, UR9 ;  /* 0x00000009000b7c02 */ /* 0x000fe20008000f00 */
[----:B------:R-:W-:-:S03]  /*1340*/  IMAD.X R0, RZ, RZ, UR9, P1 ;  /* 0x00000009ff007e24 */ /* 0x000fc600088e06ff */
[----:B------:R-:W-:Y:S02]  /*1350*/  ISETP.GT.U32.AND.EX P0, PT, R11, R8, PT, P0 ;  /* 0x000000080b00720c */ /* 0x000fe40003f04100 */
[----:B0-----:R-:W-:-:S04]  /*1360*/  LEA R6, P2, R9, UR12, 0x2 ;  /* 0x0000000c09067c11 */ /* 0x001fc8000f8410ff */
[----:B------:R-:W-:Y:S02]  /*1370*/  IADD3 R6, P1, PT, R6, 0x2000, RZ ;  /* 0x0000200006067810 */ /* 0x000fe40007f3e0ff */
[----:B------:R-:W-:Y:S02]  /*1380*/  LEA.HI.X R9, R9, UR13, R0, 0x2, P2 ;  /* 0x0000000d09097c11 */ /* 0x000fe400090f1400 */
[----:B------:R-:W-:Y:S01]  /*1390*/  IADD3 R0, PT, PT, R5, -UR7, RZ ;  /* 0x8000000705007c10 */ /* 0x000fe2000fffe0ff */
[----:B------:R-:W-:Y:S02]  /*13a0*/  UMOV UR7, UR9 ;  /* 0x0000000900077c82 */ /* 0x000fe40008000000 */
[----:B------:R-:W-:Y:S01]  /*13b0*/  IMAD.X R9, RZ, RZ, R9, P1 ;  /* 0x000000ffff097224 */ /* 0x000fe200008e0609 */
[----:B------:R-:W-:Y:S06]  /*13c0*/  @P0 BRA `(.L_x_74) ;  /* 0x0000000400000947 */ /* 0x000fec0003800000 */
[----:B------:R-:W0:Y:S01]  /*13d0*/  LDC.64 R2, c[0x0][0x3b8] ;  /* 0x0000ee00ff027b82 */ /* 0x000e220000000a00 */
[----:B------:R-:W1:Y:S01]  /*13e0*/  LDCU.64 UR12, c[0x0][0x380] ;  /* 0x00007000ff0c77ac */ /* 0x000e620008000a00 */
[----:B------:R-:W-:Y:S01]  /*13f0*/  NOP ;  /* 0x0000000000007918 */ /* 0x000fe20000000000 */
.L_x_75:
[----:B------:R-:W2:Y:S02]  /*1400*/  S2R R5, SR_TID.X ;  /* 0x0000000000057919 */ /* 0x000ea40000002100 */
[----:B--2---:R-:W-:-:S04]  /*1410*/  IADD3 R5, P0, PT, R5, UR8, RZ ;  /* 0x0000000805057c10 */ /* 0x004fc8000ff1e0ff */
[----:B------:R-:W-:Y:S02]  /*1420*/  IADD3.X R10, PT, PT, RZ, UR9, RZ, P0, !PT ;  /* 0x00000009ff0a7c10 */ /* 0x000fe400087fe4ff */
[----:B-1----:R-:W-:-:S04]  /*1430*/  LEA R4, P0, R5, UR12, 0x2 ;  /* 0x0000000c05047c11 */ /* 0x002fc8000f8010ff */
[----:B------:R-:W-:-:S05]  /*1440*/  LEA.HI.X R5, R5, UR13, R10, 0x2, P0 ;  /* 0x0000000d05057c11 */ /* 0x000fca00080f140a */
        /* <DEDUP_REMOVED lines=15> */
[----:B------:R1:W5:Y:S01]  /*1540*/  LDG.E R22, desc[UR14][R4.64+0x3c00] ;  /* 0x003c000e04167981 */ /* 0x000362000c1e1900 */
[----:B------:R-:W-:-:S02]  /*1550*/  USHF.R.S32.HI UR11, URZ, 0x1f, UR5 ;  /* 0x0000001fff0b7899 */ /* 0x000fc40008011405 */
[----:B------:R-:W-:-:S04]  /*1560*/  UIADD3 UR6, UP0, UPT, UR5, UR10, URZ ;  /* 0x0000000a05067290 */ /* 0x000fc8000ff1e0ff */
[----:B------:R-:W-:Y:S01]  /*1570*/  UIADD3.X UR7, UPT, UPT, UR11, UR7, URZ, UP0, !UPT ;  /* 0x000000070b077290 */ /* 0x000fe200087fe4ff */
[----:B--2---:R-:W-:Y:S01]  /*1580*/  FADD R7, R24, R7 ;  /* 0x0000000718077221 */ /* 0x004fe20000000000 */
[----:B0-----:R-:W-:-:S04]  /*1590*/  IADD3 R24, P1, PT, R2, -UR8, RZ ;  /* 0x8000000802187c10 */ /* 0x001fc8000ff3e0ff */
[----:B------:R-:W-:Y:S02]  /*15a0*/  ISETP.GE.U32.AND P0, PT, R24, UR5, PT ;  /* 0x0000000518007c0c */ /* 0x000fe4000bf06070 */
[----:B-1----:R-:W-:Y:S01]  /*15b0*/  IADD3.X R4, PT, PT, R3, ~UR9, RZ, P1, !PT ;  /* 0x8000000903047c10 */ /* 0x002fe20008ffe4ff */
[----:B---3--:R-:W-:-:S03]  /*15c0*/  FADD R26, R25, R26 ;  /* 0x0000001a191a7221 */ /* 0x008fc60000000000 */
[----:B------:R-:W-:Y:S01]  /*15d0*/  ISETP.GE.U32.AND.EX P0, PT, R4, UR11, PT, P0 ;  /* 0x0000000b04007c0c */ /* 0x000fe2000bf06100 */
        /* <DEDUP_REMOVED lines=12> */
[----:B------:R-:W-:-:S04]  /*16a0*/  FADD R7, R7, R10 ;  /* 0x0000000a07077221 */ /* 0x000fc80000000000 */
[----:B------:R-:W-:Y:S01]  /*16b0*/  FADD R7, R22, R7 ;  /* 0x0000000716077221 */ /* 0x000fe20000000000 */
[----:B------:R-:W-:Y:S06]  /*16c0*/  @!P0 BRA `(.L_x_73) ;  /* 0x0000000800548947 */ /* 0x000fec0003800000 */
[----:B------:R-:W-:Y:S01]  /*16d0*/  UIADD3 UR8, UP0, UPT, UR5, UR8, URZ ;  /* 0x0000000805087290 */ /* 0x000fe2000ff1e0ff */
[----:B------:R-:W-:Y:S01]  /*16e0*/  MOV R5, R9 ;  /* 0x0000000900057202 */ /* 0x000fe20000000f00 */
[----:B------:R-:W-:Y:S01]  /*16f0*/  IMAD.U32 R11, RZ, RZ, UR5 ;  /* 0x00000005ff0b7e24 */ /* 0x000fe2000f8e00ff */
[----:B------:R-:W-:Y:S01]  /*1700*/  UIADD3 UR4, UPT, UPT, UR4, 0x1, URZ ;  /* 0x0000000104047890 */ /* 0x000fe2000fffe0ff */
[----:B------:R-:W-:Y:S01]  /*1710*/  IMAD.MOV.U32 R4, RZ, RZ, R6 ;  /* 0x000000ffff047224 */ /* 0x000fe200078e0006 */
[----:B------:R-:W-:Y:S01]  /*1720*/  UIADD3.X UR9, UPT, UPT, UR11, UR9, URZ, UP0, !UPT ;  /* 0x000000090b097290 */ /* 0x000fe200087fe4ff */
[----:B------:R-:W-:Y:S01]  /*1730*/  ISETP.LT.U32.AND P0, PT, R23, UR8, PT ;  /* 0x0000000817007c0c */ /* 0x000fe2000bf01070 */
[----:B------:R-:W-:Y:S01]  /*1740*/  VIADD R0, R0, -UR5 ;  /* 0x8000000500007c36 */ /* 0x000fe20008000000 */
[----:B------:R-:W-:Y:S01]  /*1750*/  UMOV UR10, UR6 ;  /* 0x00000006000a7c82 */ /* 0x000fe20008000000 */
[----:B------:R-:W-:Y:S02]  /*1760*/  IMAD.WIDE R4, R11, 0x4, R4 ;  /* 0x000000040b047825 */ /* 0x000fe400078e0204 */
[----:B------:R-:W-:-:S02]  /*1770*/  MOV R13, UR9 ;  /* 0x00000009000d7c02 */ /* 0x000fc40008000f00 */
[----:B------:R-:W-:Y:S01]  /*1780*/  IMAD.MOV.U32 R6, RZ, RZ, R4 ;  /* 0x000000ffff067224 */ /* 0x000fe200078e0004 */
[----:B------:R-:W-:Y:S02]  /*1790*/  MOV R9, R5 ;  /* 0x0000000500097202 */ /* 0x000fe40000000f00 */
[----:B------:R-:W-:-:S13]  /*17a0*/  ISETP.GT.U32.AND.EX P0, PT, R13, R8, PT, P0 ;  /* 0x000000080d00720c */ /* 0x000fda0003f04100 */
[----:B------:R-:W-:Y:S05]  /*17b0*/  @!P0 BRA `(.L_x_75) ;  /* 0xfffffffc00108947 */ /* 0x000fea000383ffff */
[----:B------:R-:W-:-:S05]  /*17c0*/  UMOV UR6, UR5 ;  /* 0x0000000500067c82 */ /* 0x000fca0008000000 */
.L_x_74:
[----:B------:R-:W0:Y:S01]  /*17d0*/  S2R R5, SR_TID.X ;  /* 0x0000000000057919 */ /* 0x000e220000002100 */
[C---:B------:R-:W-:Y:S01]  /*17e0*/  IADD3 R4, PT, PT, R2.reuse, -UR8, RZ ;  /* 0x8000000802047c10 */ /* 0x040fe2000fffe0ff */
[----:B------:R-:W-:Y:S01]  /*17f0*/  IMAD.U32 R8, RZ, RZ, UR9 ;  /* 0x00000009ff087e24 */ /* 0x000fe2000f8e00ff */
[----:B------:R-:W-:Y:S01]  /*1800*/  ISETP.LE.U32.AND P1, PT, R2, UR8, PT ;  /* 0x0000000802007c0c */ /* 0x000fe2000bf23070 */
[----:B------:R-:W-:Y:S01]  /*1810*/  BSSY.RECONVERGENT B1, `(.L_x_73) ;  /* 0x0000080000017945 */ /* 0x000fe20003800200 */
[----:B0-----:R-:W-:-:S04]  /*1820*/  ISETP.GE.AND P0, PT, R5, R4, PT ;  /* 0x000000040500720c */ /* 0x001fc80003f06270 */
[----:B------:R-:W-:-:S13]  /*1830*/  ISETP.GE.U32.OR.EX P0, PT, R8, R3, P0, P1 ;  /* 0x000000030800720c */ /* 0x000fda0000706510 */
[----:B------:R-:W-:Y:S05]  /*1840*/  @P0 BRA `(.L_x_76) ;  /* 0x0000000400f00947 */ /* 0x000fea0003800000 */
[----:B------:R-:W0:Y:S01]  /*1850*/  LDC R4, c[0x0][0x3c0] ;  /* 0x0000f000ff047b82 */ /* 0x000e220000000800 */
[----:B------:R-:W-:Y:S01]  /*1860*/  USHF.L.U32 UR5, UR16, 0xc, URZ ;  /* 0x0000000c10057899 */ /* 0x000fe200080006ff */
[----:B------:R-:W-:Y:S01]  /*1870*/  LOP3.LUT R3, RZ, R5, RZ, 0x33, !PT ;  /* 0x00000005ff037212 */ /* 0x000fe200078e33ff */
[----:B------:R-:W-:Y:S02]  /*1880*/  BSSY.RECONVERGENT B2, `(.L_x_77) ;  /* 0x0000037000027945 */ /* 0x000fe40003800200 */
[----:B------:R-:W-:-:S06]  /*1890*/  UIADD3 UR5, UPT, UPT, UR5, UR6, URZ ;  /* 0x0000000605057290 */ /* 0x000fcc000fffe0ff */
[----:B------:R-:W-:Y:S01]  /*18a0*/  IADD3 R2, PT, PT, R2, -UR5, R3 ;  /* 0x8000000502027c10 */ /* 0x000fe2000fffe003 */
[----:B0-----:R-:W-:Y:S01]  /*18b0*/  IMAD R3, R4, UR4, RZ ;  /* 0x0000000404037c24 */ /* 0x001fe2000f8e02ff */
[----:B------:R-:W-:-:S03]  /*18c0*/  MOV R4, R5 ;  /* 0x0000000500047202 */ /* 0x000fc60000000f00 */
[----:B------:R-:W-:-:S05]  /*18d0*/  IMAD R2, R3, -0x1000, R2 ;  /* 0xfffff00003027824 */ /* 0x000fca00078e0202 */
[C---:B------:R-:W-:Y:S02]  /*18e0*/  ISETP.GE.U32.AND P0, PT, R2.reuse, 0xf00, PT ;  /* 0x00000f000200780c */ /* 0x040fe40003f06070 */
[----:B------:R-:W-:-:S04]  /*18f0*/  LEA.HI R19, R2, 0x1, RZ, 0x18 ;  /* 0x0000000102137811 */ /* 0x000fc800078fc0ff */
[----:B------:R-:W-:-:S04]  /*1900*/  LOP3.LUT R21, R19, 0xf, RZ, 0xc0, !PT ;  /* 0x0000000f13157812 */ /* 0x000fc800078ec0ff */
[----:B------:R-:W-:-:S03]  /*1910*/  ISETP.NE.AND P1, PT, R21, RZ, PT ;  /* 0x000000ff1500720c */ /* 0x000fc60003f25270 */
[----:B------:R-:W-:Y:S10]  /*1920*/  @!P0 BRA `(.L_x_78) ;  /* 0x0000000000b08947 */ /* 0x000ff40003800000 */
[----:B------:R-:W-:Y:S01]  /*1930*/  LEA.HI R2, R0, 0x1, RZ, 0x18 ;  /* 0x0000000100027811 */ /* 0x000fe200078fc0ff */
[----:B------:R-:W-:-:S03]  /*1940*/  IMAD.MOV.U32 R4, RZ, RZ, R5 ;  /* 0x000000ffff047224 */ /* 0x000fc600078e0005 */
[----:B------:R-:W-:-:S04]  /*1950*/  LOP3.LUT R2, R2, 0x1fffff0, RZ, 0xc0, !PT ;  /* 0x01fffff002027812 */ /* 0x000fc800078ec0ff */
[----:B------:R-:W-:-:S07]  /*1960*/  IADD3 R8, PT, PT, -R2, RZ, RZ ;  /* 0x000000ff02087210 */ /* 0x000fce0007ffe1ff */
.L_x_79:
[----:B------:R-:W-:Y:S01]  /*1970*/  IMAD.MOV.U32 R2, RZ, RZ, R6 ;  /* 0x000000ffff027224 */ /* 0x000fe200078e0006 */
[----:B------:R-:W-:-:S05]  /*1980*/  MOV R3, R9 ;  /* 0x0000000900037202 */ /* 0x000fca0000000f00 */
[----:B------:R-:W2:Y:S04]  /*1990*/  LDG.E R18, desc[UR14][R2.64+-0x2000] ;  /* 0xffe0000e02127981 */ /* 0x000ea8000c1e1900 */
[----:B------:R-:W3:Y:S04]  /*19a0*/  LDG.E R17, desc[UR14][R2.64+-0x1c00] ;  /* 0xffe4000e02117981 */ /* 0x000ee8000c1e1900 */
        /* <DEDUP_REMOVED lines=14> */
[----:B------:R-:W-:-:S02]  /*1a90*/  VIADD R8, R8, 0x10 ;  /* 0x0000001008087836 */ /* 0x000fc40000000000 */
[----:B------:R-:W-:-:S03]  /*1aa0*/  VIADD R4, R4, 0x1000 ;  /* 0x0000100004047836 */ /* 0x000fc60000000000 */
[----:B------:R-:W-:Y:S01]  /*1ab0*/  ISETP.NE.AND P0, PT, R8, RZ, PT ;  /* 0x000000ff0800720c */ /* 0x000fe20003f05270 */
[----:B--2---:R-:W-:-:S04]  /*1ac0*/  FADD R18, R18, R7 ;  /* 0x0000000712127221 */ /* 0x004fc80000000000 */
        /* <DEDUP_REMOVED lines=13> */
[----:B------:R-:W-:-:S03]  /*1ba0*/  IADD3 R6, P2, PT, R2, 0x4000, RZ ;  /* 0x0000400002067810 */ /* 0x000fc60007f5e0ff */
[----:B------:R-:W-:Y:S01]  /*1bb0*/  FADD R10, R10, R9 ;  /* 0x000000090a0a7221 */ /* 0x000fe20000000000 */
[----:B------:R-:W-:-:S03]  /*1bc0*/  IADD3.X R9, PT, PT, RZ, R3, RZ, P2, !PT ;  /* 0x00000003ff097210 */ /* 0x000fc600017fe4ff */
[----:B------:R-:W-:Y:S01]  /*1bd0*/  FADD R7, R10, R5 ;  /* 0x000000050a077221 */ /* 0x000fe20000000000 */
[----:B------:R-:W-:Y:S06]  /*1be0*/  @P0 BRA `(.L_x_79) ;  /* 0xfffffffc00600947 */ /* 0x000fec000383ffff */
.L_x_78:
[----:B------:R-:W-:Y:S05]  /*1bf0*/  BSYNC.RECONVERGENT B2 ;  /* 0x0000000000027941 */ /* 0x000fea0003800200 */
.L_x_77:
[----:B------:R-:W-:Y:S05]  /*1c00*/  @!P1 BRA `(.L_x_76) ;  /* 0x0000000400009947 */ /* 0x000fea0003800000 */
[----:B------:R-:W-:Y:S01]  /*1c10*/  ISETP.GE.U32.AND P0, PT, R21, 0x8, PT ;  /* 0x000000081500780c */ /* 0x000fe20003f06070 */
[----:B------:R-:W-:Y:S01]  /*1c20*/  BSSY.RECONVERGENT B2, `(.L_x_80) ;  /* 0x0000019000027945 */ /* 0x000fe20003800200 */
[----:B------:R-:W-:-:S04]  /*1c30*/  LOP3.LUT R9, R19, 0x7, RZ, 0xc0, !PT ;  /* 0x0000000713097812 */ /* 0x000fc800078ec0ff */
[----:B------:R-:W-:-:S07]  /*1c40*/  ISETP.NE.AND P1, PT, R9, RZ, PT ;  /* 0x000000ff0900720c */ /* 0x000fce0003f25270 */
[----:B------:R-:W-:Y:S06]  /*1c50*/  @!P0 BRA `(.L_x_81) ;  /* 0x0000000000548947 */ /* 0x000fec0003800000 */
[----:B------:R-:W-:-:S04]  /*1c60*/  IADD3 R3, P0, PT, R4, UR8, RZ ;  /* 0x0000000804037c10 */ /* 0x000fc8000ff1e0ff */
[----:B------:R-:W-:Y:S02]  /*1c70*/  IADD3.X R6, PT, PT, RZ, UR9, RZ, P0, !PT ;  /* 0x00000009ff067c10 */ /* 0x000fe400087fe4ff */
[----:B------:R-:W-:-:S04]  /*1c80*/  LEA R2, P0, R3, UR12, 0x2 ;  /* 0x0000000c03027c11 */ /* 0x000fc8000f8010ff */
[----:B------:R-:W-:-:S05]  /*1c90*/  LEA.HI.X R3, R3, UR13, R6, 0x2, P0 ;  /* 0x0000000d03037c11 */ /* 0x000fca00080f1406 */
[----:B------:R-:W2:Y:S04]  /*1ca0*/  LDG.E R6, desc[UR14][R2.64] ;  /* 0x0000000e02067981 */ /* 0x000ea8000c1e1900 */
[----:B------:R-:W3:Y:S04]  /*1cb0*/  LDG.E R5, desc[UR14][R2.64+0x400] ;  /* 0x0004000e02057981 */ /* 0x000ee8000c1e1900 */
[----:B------:R-:W4:Y:S04]  /*1cc0*/  LDG.E R8, desc[UR14][R2.64+0x800] ;  /* 0x0008000e02087981 */ /* 0x000f28000c1e1900 */
[----:B------:R-:W5:Y:S04]  /*1cd0*/  LDG.E R10, desc[UR14][R2.64+0xc00] ;  /* 0x000c000e020a7981 */ /* 0x000f68000c1e1900 */
[----:B------:R-:W5:Y:S04]  /*1ce0*/  LDG.E R12, desc[UR14][R2.64+0x1000] ;  /* 0x0010000e020c7981 */ /* 0x000f68000c1e1900 */
[----:B------:R-:W5:Y:S04]  /*1cf0*/  LDG.E R14, desc[UR14][R2.64+0x1400] ;  /* 0x0014000e020e7981 */ /* 0x000f68000c1e1900 */
[----:B------:R-:W5:Y:S04]  /*1d00*/  LDG.E R16, desc[UR14][R2.64+0x1800] ;  /* 0x0018000e02107981 */ /* 0x000f68000c1e1900 */
[----:B------:R-:W5:Y:S01]  /*1d10*/  LDG.E R18, desc[UR14][R2.64+0x1c00] ;  /* 0x001c000e02127981 */ /* 0x000f62000c1e1900 */
[----:B------:R-:W-:-:S02]  /*1d20*/  VIADD R4, R4, 0x800 ;  /* 0x0000080004047836 */ /* 0x000fc40000000000 */
[----:B--2---:R-:W-:-:S04]  /*1d30*/  FADD R6, R7, R6 ;  /* 0x0000000607067221 */ /* 0x004fc80000000000 */
[----:B---3--:R-:W-:-:S04]  /*1d40*/  FADD R5, R6, R5 ;  /* 0x0000000506057221 */ /* 0x008fc80000000000 */
[----:B----4-:R-:W-:-:S04]  /*1d50*/  FADD R5, R5, R8 ;  /* 0x0000000805057221 */ /* 0x010fc80000000000 */
[----:B-----5:R-:W-:-:S04]  /*1d60*/  FADD R5, R5, R10 ;  /* 0x0000000a05057221 */ /* 0x020fc80000000000 */
[----:B------:R-:W-:-:S04]  /*1d70*/  FADD R5, R5, R12 ;  /* 0x0000000c05057221 */ /* 0x000fc80000000000 */
[----:B------:R-:W-:-:S04]  /*1d80*/  FADD R5, R5, R14 ;  /* 0x0000000e05057221 */ /* 0x000fc80000000000 */
[----:B------:R-:W-:-:S04]  /*1d90*/  FADD R5, R5, R16 ;  /* 0x0000001005057221 */ /* 0x000fc80000000000 */
[----:B------:R-:W-:-:S07]  /*1da0*/  FADD R7, R5, R18 ;  /* 0x0000001205077221 */ /* 0x000fce0000000000 */
.L_x_81:
[----:B------:R-:W-:Y:S05]  /*1db0*/  BSYNC.RECONVERGENT B2 ;  /* 0x0000000000027941 */ /* 0x000fea0003800200 */
.L_x_80:
[----:B------:R-:W-:Y:S05]  /*1dc0*/  @!P1 BRA `(.L_x_76) ;  /* 0x0000000000909947 */ /* 0x000fea0003800000 */
[----:B------:R-:W-:Y:S01]  /*1dd0*/  ISETP.GE.U32.AND P0, PT, R9, 0x4, PT ;  /* 0x000000040900780c */ /* 0x000fe20003f06070 */
[----:B------:R-:W-:Y:S01]  /*1de0*/  BSSY.RECONVERGENT B2, `(.L_x_82) ;  /* 0x0000010000027945 */ /* 0x000fe20003800200 */
[----:B------:R-:W-:-:S11]  /*1df0*/  LOP3.LUT P1, RZ, R19, 0x3, RZ, 0xc0, !PT ;  /* 0x0000000313ff7812 */ /* 0x000fd6000782c0ff */
[----:B------:R-:W-:Y:S05]  /*1e00*/  @!P0 BRA `(.L_x_83) ;  /* 0x0000000000348947 */ /* 0x000fea0003800000 */
[----:B------:R-:W-:-:S04]  /*1e10*/  IADD3 R3, P0, PT, R4, UR8, RZ ;  /* 0x0000000804037c10 */ /* 0x000fc8000ff1e0ff */
[----:B------:R-:W-:Y:S02]  /*1e20*/  IADD3.X R6, PT, PT, RZ, UR9, RZ, P0, !PT ;  /* 0x00000009ff067c10 */ /* 0x000fe400087fe4ff */
[----:B------:R-:W-:-:S04]  /*1e30*/  LEA R2, P0, R3, UR12, 0x2 ;  /* 0x0000000c03027c11 */ /* 0x000fc8000f8010ff */
[----:B------:R-:W-:-:S05]  /*1e40*/  LEA.HI.X R3, R3, UR13, R6, 0x2, P0 ;  /* 0x0000000d03037c11 */ /* 0x000fca00080f1406 */
[----:B------:R-:W2:Y:S04]  /*1e50*/  LDG.E R6, desc[UR14][R2.64] ;  /* 0x0000000e02067981 */ /* 0x000ea8000c1e1900 */
[----:B------:R-:W3:Y:S04]  /*1e60*/  LDG.E R5, desc[UR14][R2.64+0x400] ;  /* 0x0004000e02057981 */ /* 0x000ee8000c1e1900 */
[----:B------:R-:W4:Y:S04]  /*1e70*/  LDG.E R8, desc[UR14][R2.64+0x800] ;  /* 0x0008000e02087981 */ /* 0x000f28000c1e1900 */
[----:B------:R-:W5:Y:S01]  /*1e80*/  LDG.E R10, desc[UR14][R2.64+0xc00] ;  /* 0x000c000e020a7981 */ /* 0x000f62000c1e1900 */
[----:B------:R-:W-:-:S02]  /*1e90*/  VIADD R4, R4, 0x400 ;  /* 0x0000040004047836 */ /* 0x000fc40000000000 */
[----:B--2---:R-:W-:-:S04]  /*1ea0*/  FADD R6, R7, R6 ;  /* 0x0000000607067221 */ /* 0x004fc80000000000 */
[----:B---3--:R-:W-:-:S04]  /*1eb0*/  FADD R5, R6, R5 ;  /* 0x0000000506057221 */ /* 0x008fc80000000000 */
[----:B----4-:R-:W-:-:S04]  /*1ec0*/  FADD R5, R5, R8 ;  /* 0x0000000805057221 */ /* 0x010fc80000000000 */
[----:B-----5:R-:W-:-:S07]  /*1ed0*/  FADD R7, R5, R10 ;  /* 0x0000000a05077221 */ /* 0x020fce0000000000 */
.L_x_83:
[----:B------:R-:W-:Y:S05]  /*1ee0*/  BSYNC.RECONVERGENT B2 ;  /* 0x0000000000027941 */ /* 0x000fea0003800200 */
.L_x_82:
[----:B------:R-:W-:Y:S05]  /*1ef0*/  @!P1 BRA `(.L_x_76) ;  /* 0x0000000000449947 */ /* 0x000fea0003800000 */
[----:B------:R-:W-:Y:S02]  /*1f00*/  LOP3.LUT R0, R0, 0xffff, RZ, 0xc0, !PT ;  /* 0x0000ffff00007812 */ /* 0x000fe400078ec0ff */
[----:B------:R-:W-:Y:S02]  /*1f10*/  IADD3 R5, P0, PT, R4, UR10, RZ ;  /* 0x0000000a04057c10 */ /* 0x000fe4000ff1e0ff */
[----:B------:R-:W-:Y:S02]  /*1f20*/  LEA.HI R0, R0, 0x1, RZ, 0x18 ;  /* 0x0000000100007811 */ /* 0x000fe400078fc0ff */
[----:B------:R-:W-:Y:S02]  /*1f30*/  LEA R4, P1, R5, UR12, 0x2 ;  /* 0x0000000c05047c11 */ /* 0x000fe4000f8210ff */
[----:B------:R-:W-:Y:S02]  /*1f40*/  LOP3.LUT R0, R0, 0x3, RZ, 0xc0, !PT ;  /* 0x0000000300007812 */ /* 0x000fe400078ec0ff */
[----:B------:R-:W-:-:S03]  /*1f50*/  IADD3.X R2, PT, PT, RZ, UR7, RZ, P0, !PT ;  /* 0x00000007ff027c10 */ /* 0x000fc600087fe4ff */
[----:B------:R-:W-:Y:S01]  /*1f60*/  IMAD.MOV R0, RZ, RZ, -R0 ;  /* 0x000000ffff007224 */ /* 0x000fe200078e0a00 */
[----:B------:R-:W-:-:S07]  /*1f70*/  LEA.HI.X R5, R5, UR13, R2, 0x2, P1 ;  /* 0x0000000d05057c11 */ /* 0x000fce00088f1402 */
.L_x_84:
[----:B------:R-:W-:Y:S01]  /*1f80*/  MOV R2, R4 ;  /* 0x0000000400027202 */ /* 0x000fe20000000f00 */
[----:B------:R-:W-:-:S05]  /*1f90*/  IMAD.MOV.U32 R3, RZ, RZ, R5 ;  /* 0x000000ffff037224 */ /* 0x000fca00078e0005 */
[----:B------:R-:W2:Y:S01]  /*1fa0*/  LDG.E R2, desc[UR14][R2.64] ;  /* 0x0000000e02027981 */ /* 0x000ea2000c1e1900 */
[----:B------:R-:W-:Y:S02]  /*1fb0*/  IADD3 R0, PT, PT, R0, 0x1, RZ ;  /* 0x0000000100007810 */ /* 0x000fe40007ffe0ff */
[----:B------:R-:W-:Y:S02]  /*1fc0*/  IADD3 R4, P1, PT, R4, 0x400, RZ ;  /* 0x0000040004047810 */ /* 0x000fe40007f3e0ff */
[----:B------:R-:W-:-:S03]  /*1fd0*/  ISETP.NE.AND P0, PT, R0, RZ, PT ;  /* 0x000000ff0000720c */ /* 0x000fc60003f05270 */
[----:B------:R-:W-:Y:S02]  /*1fe0*/  IMAD.X R5, RZ, RZ, R5, P1 ;  /* 0x000000ffff057224 */ /* 0x000fe400008e0605 */
[----:B--2---:R-:W-:-:S08]  /*1ff0*/  FADD R7, R2, R7 ;  /* 0x0000000702077221 */ /* 0x004fd00000000000 */
[----:B------:R-:W-:Y:S05]  /*2000*/  @P0 BRA `(.L_x_84) ;  /* 0xfffffffc00dc0947 */ /* 0x000fea000383ffff */
.L_x_76:
[----:B------:R-:W-:Y:S05]  /*2010*/  BSYNC.RECONVERGENT B1 ;  /* 0x0000000000017941 */ /* 0x000fea0003800200 */
.L_x_73:
[----:B------:R-:W0:Y:S01]  /*2020*/  S2R R6, SR_LANEID ;  /* 0x0000000000067919 */ /* 0x000e220000000000 */
[----:B------:R-:W1:Y:S01]  /*2030*/  SHFL.DOWN PT, R0, R7, 0x1, 0x1f ;  /* 0x08201f0007007f89 */ /* 0x000e6200000e0000 */
[----:B------:R-:W2:Y:S01]  /*2040*/  S2R R5, SR_TID.X ;  /* 0x0000000000057919 */ /* 0x000ea20000002100 */
[C---:B0-----:R-:W-:Y:S02]  /*2050*/  ISETP.GT.AND P0, PT, R6.reuse, 0x1e, PT ;  /* 0x0000001e0600780c */ /* 0x041fe40003f04270 */
[----:B------:R-:W-:-:S11]  /*2060*/  ISETP.NE.AND P1, PT, R6, RZ, PT ;  /* 0x000000ff0600720c */ /* 0x000fd60003f25270 */
[----:B-1----:R-:W-:Y:S01]  /*2070*/  @!P0 FADD R7, R0, R7 ;  /* 0x0000000700078221 */ /* 0x002fe20000000000 */
[----:B------:R-:W-:Y:S01]  /*2080*/  ISETP.GT.AND P0, PT, R6, 0x1d, PT ;  /* 0x0000001d0600780c */ /* 0x000fe20003f04270 */
[----:B------:R-:W0:Y:S01]  /*2090*/  @!P1 S2R R4, SR_CgaCtaId ;  /* 0x0000000000049919 */ /* 0x000e220000008800 */
[----:B------:R-:W-:Y:S02]  /*20a0*/  @!P1 MOV R3, 0x400 ;  /* 0x0000040000039802 */ /* 0x000fe40000000f00 */
[----:B--2---:R-:W-:Y:S01]  /*20b0*/  @!P1 SHF.R.U32.HI R2, RZ, 0x3, R5 ;  /* 0x00000003ff029819 */ /* 0x004fe20000011605 */
        /* <DEDUP_REMOVED lines=31> */
[----:B------:R-:W-:-:S07]  /*22b0*/  FADD R9, R2, R3 ;  /* 0x0000000302097221 */ /* 0x000fce0000000000 */
.L_x_72:
[----:B------:R-:W-:Y:S05]  /*22c0*/  BSYNC.RECONVERGENT B0 ;  /* 0x0000000000007941 */ /* 0x000fea0003800200 */
.L_x_57:
[----:B------:R-:W-:Y:S05]  /*22d0*/  @P0 EXIT ;  /* 0x000000000000094d */ /* 0x000fea0003800000 */
[----:B------:R-:W3:Y:S02]  /*22e0*/  LDCU.64 UR4, c[0x0][0x388] ;  /* 0x00007100ff0477ac */ /* 0x000ee40008000a00 */
[----:B---3--:R-:W-:-:S06]  /*22f0*/  UIMAD.WIDE.U32 UR4, UR16, 0x4, UR4 ;  /* 0x00000004100478a5 */ /* 0x008fcc000f8e0004 */
[----:B------:R-:W-:Y:S01]  /*2300*/  IMAD.U32 R2, RZ, RZ, UR4 ;  /* 0x00000004ff027e24 */ /* 0x000fe2000f8e00ff */
[----:B0-2---:R-:W-:-:S05]  /*2310*/  MOV R3, UR5 ;  /* 0x0000000500037c02 */ /* 0x005fca0008000f00 */
[----:B------:R-:W-:Y:S01]  /*2320*/  STG.E desc[UR14][R2.64], R9 ;  /* 0x0000000902007986 */ /* 0x000fe2000c10190e */
[----:B------:R-:W-:Y:S05]  /*2330*/  EXIT ;  /* 0x000000000000794d */ /* 0x000fea0003800000 */
.L_x_85:
        /* <DEDUP_REMOVED lines=12> */
.L_x_277:


//--------------------- .text._ZN3cub18CUB_300001_SM_10006detail6reduce28DeviceReduceSingleTileKernelINS2_10policy_hubIfyN4cuda3std3__44plusIfEEE10Policy1000EN6thrust24THRUST_300001_SM_1000_NS6detail15normal_iteratorINSD_10device_ptrIfEEEEPfyS9_ffNS7_10__identityEEEvT0_T1_T2_T3_T4_T6_ --------------------------
	.section	.text._ZN3cub18CUB_300001_SM_10006detail6reduce28DeviceReduceSingleTileKernelINS2_10policy_hubIfyN4cuda3std3__44plusIfEEE10Policy1000EN6thrust24THRUST_300001_SM_1000_NS6detail15normal_iteratorINSD_10device_ptrIfEEEEPfyS9_ffNS7_10__identityEEEvT0_T1_T2_T3_T4_T6_,"ax",@progbits
	.align	128
        .global         _ZN3cub18CUB_300001_SM_10006detail6reduce28DeviceReduceSingleTileKernelINS2_10policy_hubIfyN4cuda3std3__44plusIfEEE10Policy1000EN6thrust24THRUST_300001_SM_1000_NS6detail15normal_iteratorINSD_10device_ptrIfEEEEPfyS9_ffNS7_10__identityEEEvT0_T1_T2_T3_T4_T6_
        .type           _ZN3cub18CUB_300001_SM_10006detail6reduce28DeviceReduceSingleTileKernelINS2_10policy_hubIfyN4cuda3std3__44plusIfEEE10Policy1000EN6thrust24THRUST_300001_SM_1000_NS6detail15normal_iteratorINSD_10device_ptrIfEEEEPfyS9_ffNS7_10__identityEEEvT0_T1_T2_T3_T4_T6_,@function
        .size           _ZN3cub18CUB_300001_SM_10006detail6reduce28DeviceReduceSingleTileKernelINS2_10policy_hubIfyN4cuda3std3__44plusIfEEE10Policy1000EN6thrust24THRUST_300001_SM_1000_NS6detail15normal_iteratorINSD_10device_ptrIfEEEEPfyS9_ffNS7_10__identityEEEvT0_T1_T2_T3_T4_T6_,(.L_x_278 - _ZN3cub18CUB_300001_SM_10006detail6reduce28DeviceReduceSingleTileKernelINS2_10policy_hubIfyN4cuda3std3__44plusIfEEE10Policy1000EN6thrust24THRUST_300001_SM_1000_NS6detail15normal_iteratorINSD_10device_ptrIfEEEEPfyS9_ffNS7_10__identityEEEvT0_T1_T2_T3_T4_T6_)
        .other          _ZN3cub18CUB_300001_SM_10006detail6reduce28DeviceReduceSingleTileKernelINS2_10policy_hubIfyN4cuda3std3__44plusIfEEE10Policy1000EN6thrust24THRUST_300001_SM_1000_NS6detail15normal_iteratorINSD_10device_ptrIfEEEEPfyS9_ffNS7_10__identityEEEvT0_T1_T2_T3_T4_T6_,@"STO_CUDA_ENTRY STV_DEFAULT"
_ZN3cub18CUB_300001_SM_10006detail6reduce28DeviceReduceSingleTileKernelINS2_10policy_hubIfyN4cuda3std3__44plusIfEEE10Policy1000EN6thrust24THRUST_300001_SM_1000_NS6detail15normal_iteratorINSD_10device_ptrIfEEEEPfyS9_ffNS7_10__identityEEEvT0_T1_T2_T3_T4_T6_:
.text._ZN3cub18CUB_300001_SM_10006detail6reduce28DeviceReduceSingleTileKernelINS2_10policy_hubIfyN4cuda3std3__44plusIfEEE10Policy1000EN6thrust24THRUST_300001_SM_1000_NS6detail15normal_iteratorINSD_10device_ptrIfEEEEPfyS9_ffNS7_10__identityEEEvT0_T1_T2_T3_T4_T6_:
[----:B------:R-:W-:Y:S01]  /*0000*/  LDC R1, c[0x0][0x37c] ;  /* 0x0000df00ff017b82 */ /* 0x000fe20000000800 */
[----:B------:R-:W0:Y:S01]  /*0010*/  LDCU.64 UR4, c[0x0][0x390] ;  /* 0x00007200ff0477ac */ /* 0x000e220008000a00 */
[----:B------:R-:W1:Y:S01]  /*0020*/  LDCU.64 UR6, c[0x0][0x358] ;  /* 0x00006b00ff0677ac */ /* 0x000e620008000a00 */
[----:B0-----:R-:W-:Y:S01]  /*0030*/  MOV R4, UR4 ;  /* 0x0000000400047c02 */ /* 0x001fe20008000f00 */
[----:B------:R-:W-:-:S03]  /*0040*/  IMAD.U32 R0, RZ, RZ, UR5 ;  /* 0x00000005ff007e24 */ /* 0x000fc6000f8e00ff */
[----:B------:R-:W-:-:S04]  /*0050*/  ISETP.NE.U32.AND P0, PT, R4, RZ, PT ;  /* 0x000000ff0400720c */ /* 0x000fc80003f05070 */
[----:B------:R-:W-:-:S13]  /*0060*/  ISETP.NE.AND.EX P0, PT, R0, RZ, PT, P0 ;  /* 0x000000ff0000720c */ /* 0x000fda0003f05300 */
        /* <DEDUP_REMOVED lines=8> */
.L_x_86:
[----:B------:R-:W-:Y:S01]  /*00f0*/  ISETP.GT.U32.AND P0, PT, R4, 0xfff, PT ;  /* 0x00000fff0400780c */ /* 0x000fe20003f04070 */
[----:B------:R-:W-:Y:S03]  /*0100*/  BSSY.RECONVERGENT B0, `(.L_x_87) ;  /* 0x00001f3000007945 */ /* 0x000fe60003800200 */
[----:B------:R-:W-:-:S13]  /*0110*/  ISETP.GT.U32.AND.EX P0, PT, R0, RZ, PT, P0 ;  /* 0x000000ff0000720c */ /* 0x000fda0003f04100 */
[----:B------:R-:W-:Y:S05]  /*0120*/  @P0 BRA `(.L_x_88) ;  /* 0x0000000c00ac0947 */ /* 0x000fea0003800000 */
[----:B------:R-:W0:Y:S01]  /*0130*/  S2R R5, SR_TID.X ;  /* 0x0000000000057919 */ /* 0x000e220000002100 */
[----:B------:R-:W-:Y:S01]  /*0140*/  BSSY.RECONVERGENT B1, `(.L_x_89) ;  /* 0x0000009000017945 */ /* 0x000fe20003800200 */
[----:B------:R-:W-:Y:S01]  /*0150*/  HFMA2 R6, -RZ, RZ, 0, 0 ;  /* 0x00000000ff067431 */ /* 0x000fe200000001ff */
[----:B0-----:R-:W-:Y:S01]  /*0160*/  ISETP.GE.U32.AND P0, PT, R5, R4, PT ;  /* 0x000000040500720c */ /* 0x001fe20003f06070 */
[----:B------:R-:W-:-:S12]  /*0170*/  IMAD.MOV.U32 R7, RZ, RZ, R5 ;  /* 0x000000ffff077224 */ /* 0x000fd800078e0005 */
[----:B------:R-:W-:Y:S05]  /*0180*/  @P0 BRA `(.L_x_90) ;  /* 0x0000000000100947 */ /* 0x000fea0003800000 */
[----:B------:R-:W0:Y:S02]  /*0190*/  LDC.64 R2, c[0x0][0x380] ;  /* 0x0000e000ff027b82 */ /* 0x000e240000000a00 */
[----:B0-----:R-:W-:-:S05]  /*01a0*/  IMAD.WIDE.U32 R2, R5, 0x4, R2 ;  /* 0x0000000405027825 */ /* 0x001fca00078e0002 */
[----:B------:R0:W5:Y:S01]  /*01b0*/  LDG.E R6, desc[UR6][R2.64] ;  /* 0x0000000602067981 */ /* 0x000162000c1e1900 */
[----:B------:R-:W-:-:S07]  /*01c0*/  IADD3 R7, PT, PT, R5, 0x100, RZ ;  /* 0x0000010005077810 */ /* 0x000fce0007ffe0ff */
.L_x_90:
[----:B------:R-:W-:Y:S05]  /*01d0*/  BSYNC.RECONVERGENT B1 ;  /* 0x0000000000017941 */ /* 0x000fea0003800200 */
.L_x_89:
[----:B------:R-:W-:Y:S01]  /*01e0*/  ISETP.GE.U32.AND P0, PT, R7, R4, PT ;  /* 0x000000040700720c */ /* 0x000fe20003f06070 */
[----:B------:R-:W-:-:S12]  /*01f0*/  BSSY.RECONVERGENT B1, `(.L_x_91) ;  /* 0x000006d000017945 */ /* 0x000fd80003800200 */
[----:B------:R-:W-:Y:S05]  /*0200*/  @P0 BRA `(.L_x_92) ;  /* 0x0000000400ac0947 */ /* 0x000fea0003800000 */
[----:B0-----:R-:W-:Y:S01]  /*0210*/  LOP3.LUT R3, RZ, R7, RZ, 0x33, !PT ;  /* 0x00000007ff037212 */ /* 0x001fe200078e33ff */
[----:B------:R-:W-:Y:S04]  /*0220*/  BSSY.RECONVERGENT B2, `(.L_x_93) ;  /* 0x0000033000027945 */ /* 0x000fe80003800200 */
[----:B------:R-:W-:-:S05]  /*0230*/  IMAD.IADD R3, R3, 0x1, R4 ;  /* 0x0000000103037824 */ /* 0x000fca00078e0204 */
[C---:B------:R-:W-:Y:S02]  /*0240*/  ISETP.GE.U32.AND P0, PT, R3.reuse, 0xf00, PT ;  /* 0x00000f000300780c */ /* 0x040fe40003f06070 */
[----:B------:R-:W-:-:S04]  /*0250*/  LEA.HI R8, R3, 0x1, RZ, 0x18 ;  /* 0x0000000103087811 */ /* 0x000fc800078fc0ff */
[----:B------:R-:W-:-:S04]  /*0260*/  LOP3.LUT R22, R8, 0xf, RZ, 0xc0, !PT ;  /* 0x0000000f08167812 */ /* 0x000fc800078ec0ff */
[----:B------:R-:W-:-:S03]  /*0270*/  ISETP.NE.AND P1, PT, R22, RZ, PT ;  /* 0x000000ff1600720c */ /* 0x000fc60003f25270 */
[----:B------:R-:W-:Y:S10]  /*0280*/  @!P0 BRA `(.L_x_94) ;  /* 0x0000000000b08947 */ /* 0x000ff40003800000 */
[----:B------:R-:W0:Y:S01]  /*0290*/  LDC.64 R2, c[0x0][0x380] ;  /* 0x0000e000ff027b82 */ /* 0x000e220000000a00 */
[----:B------:R-:W-:-:S04]  /*02a0*/  LOP3.LUT R9, R8, 0x1fffff0, RZ, 0xc0, !PT ;  /* 0x01fffff008097812 */ /* 0x000fc800078ec0ff */
[----:B------:R-:W-:Y:S01]  /*02b0*/  IADD3 R9, PT, PT, -R9, RZ, RZ ;  /* 0x000000ff09097210 */ /* 0x000fe20007ffe1ff */
[----:B0-----:R-:W-:-:S03]  /*02c0*/  IMAD.WIDE.U32 R2, R7, 0x4, R2 ;  /* 0x0000000407027825 */ /* 0x001fc600078e0002 */
[----:B------:R-:W-:-:S05]  /*02d0*/  IADD3 R2, P0, PT, R2, 0x2000, RZ ;  /* 0x0000200002027810 */ /* 0x000fca0007f1e0ff */
[----:B------:R-:W-:-:S08]  /*02e0*/  IMAD.X R3, RZ, RZ, R3, P0 ;  /* 0x000000ffff037224 */ /* 0x000fd000000e0603 */
.L_x_95:
        /* <DEDUP_REMOVED lines=38> */
.L_x_94:
[----:B------:R-:W-:Y:S05]  /*0550*/  BSYNC.RECONVERGENT B2 ;  /* 0x0000000000027941 */ /* 0x000fea0003800200 */
.L_x_93:
[----:B------:R-:W-:Y:S05]  /*0560*/  @!P1 BRA `(.L_x_92) ;  /* 0x0000000000d49947 */ /* 0x000fea0003800000 */
[----:B------:R-:W-:Y:S01]  /*0570*/  ISETP.GE.U32.AND P0, PT, R22, 0x8, PT ;  /* 0x000000081600780c */ /* 0x000fe20003f06070 */
[----:B------:R-:W-:Y:S01]  /*0580*/  BSSY.RECONVERGENT B2, `(.L_x_96) ;  /* 0x0000017000027945 */ /* 0x000fe20003800200 */
[----:B------:R-:W-:-:S04]  /*0590*/  LOP3.LUT R11, R8, 0x7, RZ, 0xc0, !PT ;  /* 0x00000007080b7812 */ /* 0x000fc800078ec0ff */
[----:B------:R-:W-:-:S07]  /*05a0*/  ISETP.NE.AND P1, PT, R11, RZ, PT ;  /* 0x000000ff0b00720c */ /* 0x000fce0003f25270 */
[----:B------:R-:W-:Y:S06]  /*05b0*/  @!P0 BRA `(.L_x_97) ;  /* 0x00000000004c8947 */ /* 0x000fec0003800000 */
[----:B------:R-:W0:Y:S02]  /*05c0*/  LDC.64 R2, c[0x0][0x380] ;  /* 0x0000e000ff027b82 */ /* 0x000e240000000a00 */
[----:B0-----:R-:W-:-:S05]  /*05d0*/  IMAD.WIDE R2, R7, 0x4, R2 ;  /* 0x0000000407027825 */ /* 0x001fca00078e0202 */
        /* <DEDUP_REMOVED lines=17> */
.L_x_97:
[----:B------:R-:W-:Y:S05]  /*06f0*/  BSYNC.RECONVERGENT B2 ;  /* 0x0000000000027941 */ /* 0x000fea0003800200 */
.L_x_96:
        /* <DEDUP_REMOVED lines=17> */
.L_x_99:
[----:B------:R-:W-:Y:S05]  /*0810*/  BSYNC.RECONVERGENT B2 ;  /* 0x0000000000027941 */ /* 0x000fea0003800200 */
.L_x_98:
[----:B------:R-:W-:Y:S05]  /*0820*/  @!P1 BRA `(.L_x_92) ;  /* 0x0000000000249947 */ /* 0x000fea0003800000 */
[----:B------:R-:W0:Y:S01]  /*0830*/  LDC.64 R8, c[0x0][0x380] ;  /* 0x0000e000ff087b82 */ /* 0x000e220000000a00 */
[----:B------:R-:W-:-:S07]  /*0840*/  IMAD.MOV R10, RZ, RZ, -R10 ;  /* 0x000000ffff0a7224 */ /* 0x000fce00078e0a0a */
.L_x_100:
[----:B0-----:R-:W-:-:S06]  /*0850*/  IMAD.WIDE R2, R7, 0x4, R8 ;  /* 0x0000000407027825 */ /* 0x001fcc00078e0208 */
[----:B------:R-:W2:Y:S01]  /*0860*/  LDG.E R3, desc[UR6][R2.64] ;  /* 0x0000000602037981 */ /* 0x000ea2000c1e1900 */
[----:B------:R-:W-:Y:S01]  /*0870*/  IADD3 R10, PT, PT, R10, 0x1, RZ ;  /* 0x000000010a0a7810 */ /* 0x000fe20007ffe0ff */
[----:B------:R-:W-:-:S03]  /*0880*/  VIADD R7, R7, 0x100 ;  /* 0x0000010007077836 */ /* 0x000fc60000000000 */
[----:B------:R-:W-:Y:S01]  /*0890*/  ISETP.NE.AND P0, PT, R10, RZ, PT ;  /* 0x000000ff0a00720c */ /* 0x000fe20003f05270 */
[----:B--2--5:R-:W-:-:S12]  /*08a0*/  FADD R6, R3, R6 ;  /* 0x0000000603067221 */ /* 0x024fd80000000000 */
[----:B------:R-:W-:Y:S05]  /*08b0*/  @P0 BRA `(.L_x_100) ;  /* 0xfffffffc00e40947 */ /* 0x000fea000383ffff */
.L_x_92:
[----:B------:R-:W-:Y:S05]  /*08c0*/  BSYNC.RECONVERGENT B1 ;  /* 0x0000000000017941 */ /* 0x000fea0003800200 */
.L_x_91:
[----:B------:R-:W-:Y:S02]  /*08d0*/  ISETP.GE.U32.AND P0, PT, R4, 0x100, PT ;  /* 0x000001000400780c */ /* 0x000fe40003f06070 */
[----:B-----5:R-:W-:Y:S02]  /*08e0*/  MOV R9, R6 ;  /* 0x0000000600097202 */ /* 0x020fe40000000f00 */
[----:B------:R-:W-:-:S13]  /*08f0*/  ISETP.GE.U32.AND.EX P0, PT, R0, RZ, PT, P0 ;  /* 0x000000ff0000720c */ /* 0x000fda0003f06100 */
[----:B------:R-:W-:Y:S05]  /*0900*/  @!P0 BRA `(.L_x_101) ;  /* 0x0000000000ac8947 */ /* 0x000fea0003800000 */
[----:B------:R-:W1:Y:S01]  /*0910*/  S2R R6, SR_LANEID ;  /* 0x0000000000067919 */ /* 0x000e620000000000 */
[----:B------:R-:W-:Y:S01]  /*0920*/  ISETP.NE.AND P5, PT, R5, RZ, PT ;  /* 0x000000ff0500720c */ /* 0x000fe20003fa5270 */
        /* <DEDUP_REMOVED lines=14> */
[----:B-1----:R-:W-:-:S05]  /*0a10*/  @!P1 LEA R7, R7, R4, 0x18 ;  /* 0x0000000407079211 */ /* 0x002fca00078ec0ff */
[----:B------:R-:W-:-:S03]  /*0a20*/  @!P1 IMAD.IADD R2, R2, 0x1, R7 ;  /* 0x0000000102029824 */ /* 0x000fc600078e0207 */
[----:B0-----:R-:W-:Y:S01]  /*0a30*/  @!P0 FADD R0, R0, R3 ;  /* 0x0000000300008221 */ /* 0x001fe20000000000 */
[----:B------:R-:W-:-:S04]  /*0a40*/  ISETP.GT.AND P0, PT, R6, 0x17, PT ;  /* 0x000000170600780c */ /* 0x000fc80003f04270 */
[----:B------:R-:W0:Y:S09]  /*0a50*/  SHFL.DOWN PT, R3, R0, 0x8, 0x1f ;  /* 0x09001f0000037f89 */ /* 0x000e3200000e0000 */
[----:B0-----:R-:W-:Y:S01]  /*0a60*/  @!P0 FADD R0, R0, R3 ;  /* 0x0000000300008221 */ /* 0x001fe20000000000 */
[----:B------:R-:W-:-:S04]  /*0a70*/  ISETP.GT.AND P0, PT, R6, 0xf, PT ;  /* 0x0000000f0600780c */ /* 0x000fc80003f04270 */
[----:B------:R-:W0:Y:S02]  /*0a80*/  SHFL.DOWN PT, R3, R0, 0x10, 0x1f ;  /* 0x0a001f0000037f89 */ /* 0x000e2400000e0000 */
[----:B0-----:R-:W-:-:S05]  /*0a90*/  FADD R3, R0, R3 ;  /* 0x0000000300037221 */ /* 0x001fca0000000000 */
[----:B------:R1:W-:Y:S01]  /*0aa0*/  @!P1 STS [R2+0x8], R3 ;  /* 0x0000080302009388 */ /* 0x0003e20000000800 */
[----:B------:R-:W-:Y:S01]  /*0ab0*/  FSEL R8, R0, R3, P0 ;  /* 0x0000000300087208 */ /* 0x000fe20000000000 */
[----:B------:R-:W-:Y:S06]  /*0ac0*/  BAR.SYNC.DEFER_BLOCKING 0x0 ;  /* 0x0000000000007b1d */ /* 0x000fec0000010000 */
[----:B------:R-:W-:Y:S05]  /*0ad0*/  @P5 BRA `(.L_x_102) ;  /* 0x0000001400545947 */ /* 0x000fea0003800000 */
[----:B------:R-:W0:Y:S01]  /*0ae0*/  S2UR UR5, SR_CgaCtaId ;  /* 0x00000000000579c3 */ /* 0x000e220000008800 */
[----:B------:R-:W-:Y:S02]  /*0af0*/  UMOV UR4, 0x400 ;  /* 0x0000040000047882 */ /* 0x000fe40000000000 */
[----:B0-----:R-:W-:-:S09]  /*0b00*/  ULEA UR4, UR5, UR4, 0x18 ;  /* 0x0000000405047291 */ /* 0x001fd2000f8ec0ff */
[----:B-1----:R-:W0:Y:S04]  /*0b10*/  LDS R3, [UR4+0xc] ;  /* 0x00000c04ff037984 */ /* 0x002e280008000800 */
        /* <DEDUP_REMOVED lines=10> */
.L_x_101:
[----:B------:R-:W1:Y:S01]  /*0bc0*/  S2R R8, SR_LANEID ;  /* 0x0000000000087919 */ /* 0x000e620000000000 */
[C---:B0-----:R-:W-:Y:S02]  /*0bd0*/  LOP3.LUT R2, R5.reuse, 0x3e0, RZ, 0xc0, !PT ;  /* 0x000003e005027812 */ /* 0x041fe400078ec0ff */
[----:B------:R-:W-:Y:S02]  /*0be0*/  ISETP.NE.AND P5, PT, R5, RZ, PT ;  /* 0x000000ff0500720c */ /* 0x000fe40003fa5270 */
[----:B------:R-:W-:Y:S02]  /*0bf0*/  LOP3.LUT R7, RZ, R2, RZ, 0x33, !PT ;  /* 0x00000002ff077212 */ /* 0x000fe400078e33ff */
[----:B------:R-:W-:-:S03]  /*0c00*/  IADD3 R3, PT, PT, R2, 0x20, RZ ;  /* 0x0000002002037810 */ /* 0x000fc60007ffe0ff */
[----:B------:R-:W-:Y:S01]  /*0c10*/  IMAD.IADD R7, R7, 0x1, R4 ;  /* 0x0000000107077824 */ /* 0x000fe200078e0204 */
[----:B------:R-:W-:-:S04]  /*0c20*/  ISETP.GT.U32.AND P0, PT, R3, R4, PT ;  /* 0x000000040300720c */ /* 0x000fc80003f04070 */
[----:B------:R-:W-:-:S05]  /*0c30*/  SEL R7, R7, 0x1f, P0 ;  /* 0x0000001f07077807 */ /* 0x000fca0000000000 */
[----:B------:R-:W0:Y:S01]  /*0c40*/  SHFL.DOWN PT, R2, R9, 0x1, R7 ;  /* 0x0820000009027989 */ /* 0x000e2200000e0007 */
[C---:B-1----:R-:W-:Y:S02]  /*0c50*/  ISETP.GE.AND P0, PT, R8.reuse, R7, PT ;  /* 0x000000070800720c */ /* 0x042fe40003f06270 */
[C---:B------:R-:W-:Y:S02]  /*0c60*/  IADD3 R6, PT, PT, R8.reuse, 0x2, RZ ;  /* 0x0000000208067810 */ /* 0x040fe40007ffe0ff */
[----:B------:R-:W-:-:S09]  /*0c70*/  ISETP.NE.AND P1, PT, R8, RZ, PT ;  /* 0x000000ff0800720c */ /* 0x000fd20003f25270 */
[----:B0-----:R-:W-:Y:S01]  /*0c80*/  @!P0 FADD R9, R2, R9 ;  /* 0x0000000902098221 */ /* 0x001fe20000000000 */
[----:B------:R-:W-:Y:S01]  /*0c90*/  ISETP.GT.AND P0, PT, R6, R7, PT ;  /* 0x000000070600720c */ /* 0x000fe20003f04270 */
[----:B------:R-:W-:Y:S02]  /*0ca0*/  VIADD R6, R8, 0x4 ;  /* 0x0000000408067836 */ /* 0x000fe40000000000 */
[----:B------:R-:W0:Y:S01]  /*0cb0*/  @!P1 S2R R11, SR_CgaCtaId ;  /* 0x00000000000b9919 */ /* 0x000e220000008800 */
[----:B------:R-:W-:Y:S01]  /*0cc0*/  @!P1 SHF.R.U32.HI R3, RZ, 0x3, R5 ;  /* 0x00000003ff039819 */ /* 0x000fe20000011605 */
[----:B------:R-:W1:Y:S03]  /*0cd0*/  SHFL.DOWN PT, R2, R9, 0x2, R7 ;  /* 0x0840000009027989 */ /* 0x000e6600000e0007 */
[----:B------:R-:W-:-:S05]  /*0ce0*/  @!P1 LOP3.LUT R3, R3, 0x7c, RZ, 0xc0, !PT ;  /* 0x0000007c03039812 */ /* 0x000fca00078ec0ff */
[----:B-1----:R-:W-:Y:S01]  /*0cf0*/  @!P0 FADD R9, R9, R2 ;  /* 0x0000000209098221 */ /* 0x002fe20000000000 */
[-C--:B------:R-:W-:Y:S02]  /*0d00*/  ISETP.GT.AND P0, PT, R6, R7.reuse, PT ;  /* 0x000000070600720c */ /* 0x080fe40003f04270 */
[----:B------:R-:W-:Y:S02]  /*0d10*/  IADD3 R6, PT, PT, R8, 0x8, RZ ;  /* 0x0000000808067810 */ /* 0x000fe40007ffe0ff */
[----:B------:R-:W1:Y:S09]  /*0d20*/  SHFL.DOWN PT, R2, R9, 0x4, R7 ;  /* 0x0880000009027989 */ /* 0x000e7200000e0007 */
[----:B-1----:R-:W-:Y:S01]  /*0d30*/  @!P0 FADD R9, R9, R2 ;  /* 0x0000000209098221 */ /* 0x002fe20000000000 */
[----:B------:R-:W-:Y:S01]  /*0d40*/  ISETP.GT.AND P0, PT, R6, R7, PT ;  /* 0x000000070600720c */ /* 0x000fe20003f04270 */
[----:B------:R-:W-:-:S03]  /*0d50*/  VIADD R6, R8, 0x10 ;  /* 0x0000001008067836 */ /* 0x000fc60000000000 */
[----:B------:R-:W1:Y:S09]  /*0d60*/  SHFL.DOWN PT, R2, R9, 0x8, R7 ;  /* 0x0900000009027989 */ /* 0x000e7200000e0007 */
[----:B-1----:R-:W-:Y:S01]  /*0d70*/  @!P0 FADD R9, R9, R2 ;  /* 0x0000000209098221 */ /* 0x002fe20000000000 */
[----:B------:R-:W-:-:S02]  /*0d80*/  ISETP.GT.AND P0, PT, R6, R7, PT ;  /* 0x000000070600720c */ /* 0x000fc40003f04270 */
[----:B------:R-:W-:Y:S02]  /*0d90*/  @!P1 MOV R6, 0x400 ;  /* 0x0000040000069802 */ /* 0x000fe40000000f00 */
[----:B------:R-:W1:Y:S02]  /*0da0*/  SHFL.DOWN PT, R2, R9, 0x10, R7 ;  /* 0x0a00000009027989 */ /* 0x000e6400000e0007 */
[----:B0-----:R-:W-:-:S04]  /*0db0*/  @!P1 LEA R6, R11, R6, 0x18 ;  /* 0x000000060b069211 */ /* 0x001fc800078ec0ff */
[----:B------:R-:W-:-:S03]  /*0dc0*/  @!P1 IADD3 R3, PT, PT, R3, R6, RZ ;  /* 0x0000000603039210 */ /* 0x000fc60007ffe0ff */
[----:B-1----:R-:W-:-:S04]  /*0dd0*/  @!P0 FADD R9, R9, R2 ;  /* 0x0000000209098221 */ /* 0x002fc80000000000 */
[----:B------:R-:W-:-:S05]  /*0de0*/  IMAD.MOV.U32 R8, RZ, RZ, R9 ;  /* 0x000000ffff087224 */ /* 0x000fca00078e0009 */
[----:B------:R0:W-:Y:S01]  /*0df0*/  @!P1 STS [R3+0x8], R8 ;  /* 0x0000080803009388 */ /* 0x0001e20000000800 */
[----:B------:R-:W-:Y:S06]  /*0e00*/  BAR.SYNC.DEFER_BLOCKING 0x0 ;  /* 0x0000000000007b1d */ /* 0x000fec0000010000 */
[----:B------:R-:W-:Y:S05]  /*0e10*/  @P5 BRA `(.L_x_102) ;  /* 0x0000001000845947 */ /* 0x000fea0003800000 */
[----:B------:R-:W1:Y:S01]  /*0e20*/  S2UR UR5, SR_CgaCtaId ;  /* 0x00000000000579c3 */ /* 0x000e620000008800 */
[----:B------:R-:W-:Y:S01]  /*0e30*/  UMOV UR4, 0x400 ;  /* 0x0000040000047882 */ /* 0x000fe20000000000 */
[C---:B------:R-:W-:Y:S02]  /*0e40*/  ISETP.GT.U32.AND P3, PT, R4.reuse, 0x20, PT ;  /* 0x000000200400780c */ /* 0x040fe40003f64070 */
[----:B------:R-:W-:Y:S02]  /*0e50*/  ISETP.GT.U32.AND P1, PT, R4, 0x40, PT ;  /* 0x000000400400780c */ /* 0x000fe40003f24070 */
[----:B------:R-:W-:Y:S02]  /*0e60*/  ISETP.GT.U32.AND.EX P3, PT, R0, RZ, PT, P3 ;  /* 0x000000ff0000720c */ /* 0x000fe40003f64130 */
[----:B------:R-:W-:Y:S02]  /*0e70*/  ISETP.GT.U32.AND P0, PT, R4, 0x60, PT ;  /* 0x000000600400780c */ /* 0x000fe40003f04070 */
[----:B------:R-:W-:-:S02]  /*0e80*/  ISETP.GT.U32.AND.EX P1, PT, R0, RZ, PT, P1 ;  /* 0x000000ff0000720c */ /* 0x000fc40003f24110 */
[----:B------:R-:W-:Y:S02]  /*0e90*/  ISETP.GT.U32.AND P2, PT, R4, 0x80, PT ;  /* 0x000000800400780c */ /* 0x000fe40003f44070 */
[----:B------:R-:W-:Y:S02]  /*0ea0*/  ISETP.GT.U32.AND.EX P0, PT, R0, RZ, PT, P0 ;  /* 0x000000ff0000720c */ /* 0x000fe40003f04100 */
[----:B------:R-:W-:Y:S02]  /*0eb0*/  ISETP.GT.U32.AND P4, PT, R4, 0xa0, PT ;  /* 0x000000a00400780c */ /* 0x000fe40003f84070 */
[C---:B------:R-:W-:Y:S02]  /*0ec0*/  ISETP.GT.U32.AND.EX P2, PT, R0.reuse, RZ, PT, P2 ;  /* 0x000000ff0000720c */ /* 0x040fe40003f44120 */
[----:B------:R-:W-:Y:S01]  /*0ed0*/  ISETP.GT.U32.AND.EX P4, PT, R0, RZ, PT, P4 ;  /* 0x000000ff0000720c */ /* 0x000fe20003f84140 */
[----:B-1----:R-:W-:-:S09]  /*0ee0*/  ULEA UR4, UR5, UR4, 0x18 ;  /* 0x0000000405047291 */ /* 0x002fd2000f8ec0ff */
[----:B0-----:R-:W0:Y:S04]  /*0ef0*/  LDS R3, [UR4+0xc] ;  /* 0x00000c04ff037984 */ /* 0x001e280008000800 */
[----:B------:R-:W1:Y:S04]  /*0f00*/  LDS.128 R12, [UR4+0x10] ;  /* 0x00001004ff0c7984 */ /* 0x000e680008000c00 */
[----:B------:R-:W2:Y:S01]  /*0f10*/  LDS.64 R6, [UR4+0x20] ;  /* 0x00002004ff067984 */ /* 0x000ea20008000a00 */
[----:B0-----:R-:W-:Y:S01]  /*0f20*/  @P3 FADD R8, R8, R3 ;  /* 0x0000000308083221 */ /* 0x001fe20000000000 */
[----:B------:R-:W-:-:S03]  /*0f30*/  ISETP.GT.U32.AND P3, PT, R4, 0xc0, PT ;  /* 0x000000c00400780c */ /* 0x000fc60003f64070 */
[----:B-1----:R-:W-:Y:S01]  /*0f40*/  @P1 FADD R8, R8, R12 ;  /* 0x0000000c08081221 */ /* 0x002fe20000000000 */
[----:B------:R-:W-:Y:S02]  /*0f50*/  ISETP.GT.U32.AND P1, PT, R4, 0xe0, PT ;  /* 0x000000e00400780c */ /* 0x000fe40003f24070 */
[----:B------:R-:W-:Y:S01]  /*0f60*/  ISETP.GT.U32.AND.EX P3, PT, R0, RZ, PT, P3 ;  /* 0x000000ff0000720c */ /* 0x000fe20003f64130 */
[----:B------:R-:W-:Y:S01]  /*0f70*/  @P0 FADD R8, R8, R13 ;  /* 0x0000000d08080221 */ /* 0x000fe20000000000 */
[----:B------:R-:W-:-:S03]  /*0f80*/  ISETP.GT.U32.AND.EX P1, PT, R0, RZ, PT, P1 ;  /* 0x000000ff0000720c */ /* 0x000fc60003f24110 */
[----:B------:R-:W-:-:S04]  /*0f90*/  @P2 FADD R8, R8, R14 ;  /* 0x0000000e08082221 */ /* 0x000fc80000000000 */
[----:B------:R-:W-:-:S04]  /*0fa0*/  @P4 FADD R8, R8, R15 ;  /* 0x0000000f08084221 */ /* 0x000fc80000000000 */
[----:B--2---:R-:W-:-:S04]  /*0fb0*/  @P3 FADD R8, R8, R6 ;  /* 0x0000000608083221 */ /* 0x004fc80000000000 */
[----:B------:R-:W-:Y:S01]  /*0fc0*/  @P1 FADD R8, R8, R7 ;  /* 0x0000000708081221 */ /* 0x000fe20000000000 */
[----:B------:R-:W-:Y:S06]  /*0fd0*/  BRA `(.L_x_102) ;  /* 0x0000001000147947 */ /* 0x000fec0003800000 */
.L_x_88:
[----:B------:R-:W0:Y:S01]  /*0fe0*/  S2R R8, SR_TID.X ;  /* 0x0000000000087919 */ /* 0x000e220000002100 */
[----:B------:R-:W0:Y:S02]  /*0ff0*/  LDC.64 R2, c[0x0][0x380] ;  /* 0x0000e000ff027b82 */ /* 0x000e240000000a00 */
[----:B0-----:R-:W-:-:S05]  /*1000*/  IMAD.WIDE.U32 R2, R8, 0x4, R2 ;  /* 0x0000000408027825 */ /* 0x001fca00078e0002 */
        /* <DEDUP_REMOVED lines=16> */
[----:B--2---:R-:W-:Y:S01]  /*1110*/  FADD R9, R9, R12 ;  /* 0x0000000c09097221 */ /* 0x004fe20000000000 */
[----:B---3--:R-:W-:Y:S01]  /*1120*/  FADD R14, R11, R14 ;  /* 0x0000000e0b0e7221 */ /* 0x008fe20000000000 */
[----:B------:R-:W-:-:S03]  /*1130*/  HFMA2 R11, -RZ, RZ, 0, 0.00048828125 ;  /* 0x00001000ff0b7431 */ /* 0x000fc600000001ff */
[----:B------:R-:W-:Y:S01]  /*1140*/  FADD R14, R9, R14 ;  /* 0x0000000e090e7221 */ /* 0x000fe20000000000 */
[----:B------:R-:W-:Y:S01]  /*1150*/  IADD3 R9, P1, PT, R4, -0x1000, RZ ;  /* 0xfffff00004097810 */ /* 0x000fe20007f3e0ff */
[----:B----4-:R-:W-:-:S03]  /*1160*/  FADD R13, R13, R16 ;  /* 0x000000100d0d7221 */ /* 0x010fc60000000000 */
[----:B------:R-:W-:Y:S02]  /*1170*/  ISETP.GE.U32.AND P0, PT, R9, 0x1000, PT ;  /* 0x000010000900780c */ /* 0x000fe40003f06070 */
[----:B------:R-:W-:-:S04]  /*1180*/  IADD3.X R12, PT, PT, R0, -0x1, RZ, P1, !PT ;  /* 0xffffffff000c7810 */ /* 0x000fc80000ffe4ff */
[----:B------:R-:W-:Y:S01]  /*1190*/  ISETP.GE.U32.AND.EX P0, PT, R12, RZ, PT, P0 ;  /* 0x000000ff0c00720c */ /* 0x000fe20003f06100 */
        /* <DEDUP_REMOVED lines=11> */
[----:B------:R-:W-:Y:S01]  /*1250*/  IMAD.MOV.U32 R13, RZ, RZ, RZ ;  /* 0x000000ffff0d7224 */ /* 0x000fe200078e00ff */
[----:B------:R-:W-:Y:S06]  /*1260*/  @!P0 BRA `(.L_x_103) ;  /* 0x0000000000c08947 */ /* 0x000fec0003800000 */
[----:B------:R-:W0:Y:S01]  /*1270*/  LDC.64 R4, c[0x0][0x390] ;  /* 0x0000e400ff047b82 */ /* 0x000e220000000a00 */
[----:B------:R-:W-:Y:S01]  /*1280*/  MOV R11, 0x1000 ;  /* 0x00001000000b7802 */ /* 0x000fe20000000f00 */
[----:B------:R-:W-:-:S07]  /*1290*/  IMAD.MOV.U32 R13, RZ, RZ, RZ ;  /* 0x000000ffff0d7224 */ /* 0x000fce00078e00ff */
.L_x_105:
[----:B------:R-:W-:-:S04]  /*12a0*/  LEA R6, P0, R11, R2, 0x2 ;  /* 0x000000020b067211 */ /* 0x000fc800078010ff */
[----:B------:R-:W-:-:S05]  /*12b0*/  LEA.HI.X R7, R11, R3, R13, 0x2, P0 ;  /* 0x000000030b077211 */ /* 0x000fca00000f140d */
[----:B------:R-:W2:Y:S04]  /*12c0*/  LDG.E R0, desc[UR6][R6.64+0x2400] ;  /* 0x0024000606007981 */ /* 0x000ea8000c1e1900 */
[----:B------:R-:W2:Y:S04]  /*12d0*/  LDG.E R15, desc[UR6][R6.64+0x2800] ;  /* 0x00280006060f7981 */ /* 0x000ea8000c1e1900 */
        /* <DEDUP_REMOVED lines=13> */
[----:B------:R0:W5:Y:S02]  /*13b0*/  LDG.E R20, desc[UR6][R6.64+0x3c00] ;  /* 0x003c000606147981 */ /* 0x000164000c1e1900 */
[----:B0-----:R-:W-:-:S04]  /*13c0*/  IADD3 R6, P1, PT, -R11, R4, RZ ;  /* 0x000000040b067210 */ /* 0x001fc80007f3e1ff */
[----:B------:R-:W-:Y:S01]  /*13d0*/  ISETP.GE.U32.AND P0, PT, R6, 0x1000, PT ;  /* 0x000010000600780c */ /* 0x000fe20003f06070 */
[----:B--2---:R-:W-:Y:S01]  /*13e0*/  FADD R15, R0, R15 ;  /* 0x0000000f000f7221 */ /* 0x004fe20000000000 */
[----:B------:R-:W-:-:S04]  /*13f0*/  MOV R0, R5 ;  /* 0x0000000500007202 */ /* 0x000fc80000000f00 */
[----:B------:R-:W-:Y:S01]  /*1400*/  IADD3.X R6, PT, PT, ~R13, R0, RZ, P1, !PT ;  /* 0x000000000d067210 */ /* 0x000fe20000ffe5ff */
[----:B---3--:R-:W-:-:S03]  /*1410*/  FADD R10, R27, R10 ;  /* 0x0000000a1b0a7221 */ /* 0x008fc60000000000 */
[----:B------:R-:W-:Y:S01]  /*1420*/  ISETP.GE.U32.AND.EX P0, PT, R6, RZ, PT, P0 ;  /* 0x000000ff0600720c */ /* 0x000fe20003f06100 */
[----:B----4-:R-:W-:-:S04]  /*1430*/  FADD R29, R26, R29 ;  /* 0x0000001d1a1d7221 */ /* 0x010fc80000000000 */
[----:B------:R-:W-:Y:S01]  /*1440*/  FADD R10, R10, R29 ;  /* 0x0000001d0a0a7221 */ /* 0x000fe20000000000 */
[----:B-----5:R-:W-:Y:S01]  /*1450*/  FADD R24, R24, R25 ;  /* 0x0000001918187221 */ /* 0x020fe20000000000 */
[----:B------:R-:W-:-:S04]  /*1460*/  FADD R23, R23, R22 ;  /* 0x0000001617177221 */ /* 0x000fc80000000000 */
        /* <DEDUP_REMOVED lines=11> */
[----:B------:R-:W-:-:S05]  /*1520*/  IADD3 R11, P0, PT, R11, 0x1000, RZ ;  /* 0x000010000b0b7810 */ /* 0x000fca0007f1e0ff */
[----:B------:R-:W-:Y:S01]  /*1530*/  IMAD.X R13, RZ, RZ, R13, P0 ;  /* 0x000000ffff0d7224 */ /* 0x000fe200000e060d */
[----:B------:R-:W-:-:S04]  /*1540*/  ISETP.GT.U32.AND P0, PT, R11, R9, PT ;  /* 0x000000090b00720c */ /* 0x000fc80003f04070 */
[----:B------:R-:W-:-:S13]  /*1550*/  ISETP.GT.U32.AND.EX P0, PT, R13, R12, PT, P0 ;  /* 0x0000000c0d00720c */ /* 0x000fda0003f04100 */
[----:B------:R-:W-:Y:S05]  /*1560*/  @!P0 BRA `(.L_x_105) ;  /* 0xfffffffc004c8947 */ /* 0x000fea000383ffff */
.L_x_103:
[CC--:B------:R-:W-:Y:S01]  /*1570*/  IADD3 R3, PT, PT, -R11.reuse, R4.reuse, RZ ;  /* 0x000000040b037210 */ /* 0x0c0fe20007ffe1ff */
[----:B------:R-:W-:Y:S01]  /*1580*/  BSSY.RECONVERGENT B1, `(.L_x_104) ;  /* 0x0000080000017945 */ /* 0x000fe20003800200 */
[----:B------:R-:W-:Y:S02]  /*1590*/  ISETP.GE.U32.AND P1, PT, R11, R4, PT ;  /* 0x000000040b00720c */ /* 0x000fe40003f26070 */
[----:B------:R-:W-:-:S04]  /*15a0*/  ISETP.GE.AND P0, PT, R8, R3, PT ;  /* 0x000000030800720c */ /* 0x000fc80003f06270 */
[----:B------:R-:W-:-:S13]  /*15b0*/  ISETP.GE.U32.OR.EX P0, PT, R13, R0, P0, P1 ;  /* 0x000000000d00720c */ /* 0x000fda0000706510 */
[----:B------:R-:W-:Y:S05]  /*15c0*/  @P0 BRA `(.L_x_106) ;  /* 0x0000000400ec0947 */ /* 0x000fea0003800000 */
[----:B------:R-:W-:Y:S01]  /*15d0*/  LOP3.LUT R0, RZ, R8, RZ, 0x33, !PT ;  /* 0x00000008ff007212 */ /* 0x000fe200078e33ff */
[----:B------:R-:W-:Y:S03]  /*15e0*/  BSSY.RECONVERGENT B2, `(.L_x_107) ;  /* 0x0000038000027945 */ /* 0x000fe60003800200 */
[----:B------:R-:W-:-:S04]  /*15f0*/  IADD3 R0, PT, PT, -R11, R4, R0 ;  /* 0x000000040b007210 */ /* 0x000fc80007ffe100 */
[C---:B------:R-:W-:Y:S02]  /*1600*/  ISETP.GE.U32.AND P1, PT, R0.reuse, 0xf00, PT ;  /* 0x00000f000000780c */ /* 0x040fe40003f26070 */
[----:B------:R-:W-:Y:S02]  /*1610*/  LEA.HI R4, R0, 0x1, RZ, 0x18 ;  /* 0x0000000100047811 */ /* 0x000fe400078fc0ff */
[----:B------:R-:W-:Y:S02]  /*1620*/  MOV R0, R8 ;  /* 0x0000000800007202 */ /* 0x000fe40000000f00 */
[----:B------:R-:W-:-:S04]  /*1630*/  LOP3.LUT R24, R4, 0xf, RZ, 0xc0, !PT ;  /* 0x0000000f04187812 */ /* 0x000fc800078ec0ff */
[----:B------:R-:W-:-:S03]  /*1640*/  ISETP.NE.AND P0, PT, R24, RZ, PT ;  /* 0x000000ff1800720c */ /* 0x000fc60003f05270 */
[----:B------:R-:W-:Y:S10]  /*1650*/  @!P1 BRA `(.L_x_108) ;  /* 0x0000000000c09947 */ /* 0x000ff40003800000 */
[----:B------:R-:W0:Y:S01]  /*1660*/  LDCU.64 UR4, c[0x0][0x380] ;  /* 0x00007000ff0477ac */ /* 0x000e220008000a00 */
[----:B------:R-:W-:Y:S02]  /*1670*/  IADD3 R3, P1, PT, R8, R11, RZ ;  /* 0x0000000b08037210 */ /* 0x000fe40007f3e0ff */
[----:B------:R-:W-:-:S03]  /*1680*/  LOP3.LUT R9, R4, 0x1fffff0, RZ, 0xc0, !PT ;  /* 0x01fffff004097812 */ /* 0x000fc600078ec0ff */
[----:B------:R-:W-:Y:S01]  /*1690*/  IMAD.X R0, RZ, RZ, R13, P1 ;  /* 0x000000ffff007224 */ /* 0x000fe200008e060d */
[----:B------:R-:W-:Y:S02]  /*16a0*/  IADD3 R9, PT, PT, -R9, RZ, RZ ;  /* 0x000000ff09097210 */ /* 0x000fe40007ffe1ff */
[----:B0-----:R-:W-:-:S04]  /*16b0*/  LEA R2, P2, R3, UR4, 0x2 ;  /* 0x0000000403027c11 */ /* 0x001fc8000f8410ff */
[----:B------:R-:W-:Y:S02]  /*16c0*/  IADD3 R2, P1, PT, R2, 0x2000, RZ ;  /* 0x0000200002027810 */ /* 0x000fe40007f3e0ff */
[----:B------:R-:W-:Y:S02]  /*16d0*/  LEA.HI.X R3, R3, UR5, R0, 0x2, P2 ;  /* 0x0000000503037c11 */ /* 0x000fe400090f1400 */
[----:B------:R-:W-:-:S03]  /*16e0*/  MOV R0, R8 ;  /* 0x0000000800007202 */ /* 0x000fc60000000f00 */
[----:B------:R-:W-:-:S07]  /*16f0*/  IMAD.X R3, RZ, RZ, R3, P1 ;  /* 0x000000ffff037224 */ /* 0x000fce00008e0603 */
.L_x_109:
        /* <DEDUP_REMOVED lines=16> */
[----:B------:R-:W-:Y:S01]  /*1800*/  IADD3 R9, PT, PT, R9, 0x10, RZ ;  /* 0x0000001009097810 */ /* 0x000fe20007ffe0ff */
[----:B------:R-:W-:-:S03]  /*1810*/  VIADD R0, R0, 0x1000 ;  /* 0x0000100000007836 */ /* 0x000fc60000000000 */
[----:B------:R-:W-:Y:S02]  /*1820*/  ISETP.NE.AND P1, PT, R9, RZ, PT ;  /* 0x000000ff0900720c */ /* 0x000fe40003f25270 */
[----:B0-----:R-:W-:-:S04]  /*1830*/  IADD3 R2, P2, PT, R2, 0x4000, RZ ;  /* 0x0000400002027810 */ /* 0x001fc80007f5e0ff */
[----:B------:R-:W-:Y:S01]  /*1840*/  IADD3.X R3, PT, PT, RZ, R3, RZ, P2, !PT ;  /* 0x00000003ff037210 */ /* 0x000fe200017fe4ff */
        /* <DEDUP_REMOVED lines=17> */
.L_x_108:
[----:B------:R-:W-:Y:S05]  /*1960*/  BSYNC.RECONVERGENT B2 ;  /* 0x0000000000027941 */ /* 0x000fea0003800200 */
.L_x_107:
[----:B------:R-:W-:Y:S05]  /*1970*/  @!P0 BRA `(.L_x_106) ;  /* 0x0000000400008947 */ /* 0x000fea0003800000 */
[----:B------:R-:W-:Y:S01]  /*1980*/  ISETP.GE.U32.AND P0, PT, R24, 0x8, PT ;  /* 0x000000081800780c */ /* 0x000fe20003f06070 */
[----:B------:R-:W-:Y:S01]  /*1990*/  BSSY.RECONVERGENT B2, `(.L_x_110) ;  /* 0x000001a000027945 */ /* 0x000fe20003800200 */
[----:B------:R-:W-:-:S04]  /*19a0*/  LOP3.LUT R7, R4, 0x7, RZ, 0xc0, !PT ;  /* 0x0000000704077812 */ /* 0x000fc800078ec0ff */
[----:B------:R-:W-:-:S07]  /*19b0*/  ISETP.NE.AND P1, PT, R7, RZ, PT ;  /* 0x000000ff0700720c */ /* 0x000fce0003f25270 */
[----:B------:R-:W-:Y:S06]  /*19c0*/  @!P0 BRA `(.L_x_111) ;  /* 0x0000000000588947 */ /* 0x000fec0003800000 */
[----:B------:R-:W0:Y:S01]  /*19d0*/  LDCU.64 UR4, c[0x0][0x380] ;  /* 0x00007000ff0477ac */ /* 0x000e220008000a00 */
[----:B------:R-:W-:-:S04]  /*19e0*/  IADD3 R3, P0, PT, R0, R11, RZ ;  /* 0x0000000b00037210 */ /* 0x000fc80007f1e0ff */
[----:B------:R-:W-:Y:S02]  /*19f0*/  IADD3.X R6, PT, PT, RZ, R13, RZ, P0, !PT ;  /* 0x0000000dff067210 */ /* 0x000fe400007fe4ff */
[----:B0-----:R-:W-:-:S04]  /*1a00*/  LEA R2, P0, R3, UR4, 0x2 ;  /* 0x0000000403027c11 */ /* 0x001fc8000f8010ff */
        /* <DEDUP_REMOVED lines=9> */
[----:B------:R-:W-:Y:S01]  /*1aa0*/  IADD3 R0, PT, PT, R0, 0x800, RZ ;  /* 0x0000080000007810 */ /* 0x000fe20007ffe0ff */
        /* <DEDUP_REMOVED lines=8> */
.L_x_111:
[----:B------:R-:W-:Y:S05]  /*1b30*/  BSYNC.RECONVERGENT B2 ;  /* 0x0000000000027941 */ /* 0x000fea0003800200 */
.L_x_110:
[----:B------:R-:W-:Y:S05]  /*1b40*/  @!P1 BRA `(.L_x_106) ;  /* 0x00000000008c9947 */ /* 0x000fea0003800000 */
[----:B------:R-:W-:Y:S01]  /*1b50*/  ISETP.GE.U32.AND P0, PT, R7, 0x4, PT ;  /* 0x000000040700780c */ /* 0x000fe20003f06070 */
[----:B------:R-:W-:Y:S01]  /*1b60*/  BSSY.RECONVERGENT B2, `(.L_x_112) ;  /* 0x0000012000027945 */ /* 0x000fe20003800200 */
[----:B------:R-:W-:-:S04]  /*1b70*/  LOP3.LUT R6, R4, 0x3, RZ, 0xc0, !PT ;  /* 0x0000000304067812 */ /* 0x000fc800078ec0ff */
[----:B------:R-:W-:-:S07]  /*1b80*/  ISETP.NE.AND P1, PT, R6, RZ, PT ;  /* 0x000000ff0600720c */ /* 0x000fce0003f25270 */
[----:B------:R-:W-:Y:S06]  /*1b90*/  @!P0 BRA `(.L_x_113) ;  /* 0x0000000000388947 */ /* 0x000fec0003800000 */
[----:B------:R-:W0:Y:S01]  /*1ba0*/  LDCU.64 UR4, c[0x0][0x380] ;  /* 0x00007000ff0477ac */ /* 0x000e220008000a00 */
[----:B------:R-:W-:-:S05]  /*1bb0*/  IADD3 R3, P0, PT, R0, R11, RZ ;  /* 0x0000000b00037210 */ /* 0x000fca0007f1e0ff */
[----:B------:R-:W-:Y:S01]  /*1bc0*/  IMAD.X R4, RZ, RZ, R13, P0 ;  /* 0x000000ffff047224 */ /* 0x000fe200000e060d */
[----:B0-----:R-:W-:-:S04]  /*1bd0*/  LEA R2, P0, R3, UR4, 0x2 ;  /* 0x0000000403027c11 */ /* 0x001fc8000f8010ff */
[----:B------:R-:W-:-:S05]  /*1be0*/  LEA.HI.X R3, R3, UR5, R4, 0x2, P0 ;  /* 0x0000000503037c11 */ /* 0x000fca00080f1404 */
[----:B------:R-:W2:Y:S04]  /*1bf0*/  LDG.E R5, desc[UR6][R2.64] ;  /* 0x0000000602057981 */ /* 0x000ea8000c1e1900 */
[----:B------:R-:W3:Y:S04]  /*1c00*/  LDG.E R4, desc[UR6][R2.64+0x400] ;  /* 0x0004000602047981 */ /* 0x000ee8000c1e1900 */
[----:B------:R-:W4:Y:S04]  /*1c10*/  LDG.E R7, desc[UR6][R2.64+0x800] ;  /* 0x0008000602077981 */ /* 0x000f28000c1e1900 */
[----:B------:R-:W5:Y:S01]  /*1c20*/  LDG.E R9, desc[UR6][R2.64+0xc00] ;  /* 0x000c000602097981 */ /* 0x000f62000c1e1900 */
[----:B------:R-:W-:Y:S01]  /*1c30*/  IADD3 R0, PT, PT, R0, 0x400, RZ ;  /* 0x0000040000007810 */ /* 0x000fe20007ffe0ff */
[----:B--2---:R-:W-:-:S04]  /*1c40*/  FADD R5, R10, R5 ;  /* 0x000000050a057221 */ /* 0x004fc80000000000 */
[----:B---3--:R-:W-:-:S04]  /*1c50*/  FADD R4, R5, R4 ;  /* 0x0000000405047221 */ /* 0x008fc80000000000 */
[----:B----4-:R-:W-:-:S04]  /*1c60*/  FADD R4, R4, R7 ;  /* 0x0000000704047221 */ /* 0x010fc80000000000 */
[----:B-----5:R-:W-:-:S07]  /*1c70*/  FADD R10, R4, R9 ;  /* 0x00000009040a7221 */ /* 0x020fce0000000000 */
.L_x_113:
[----:B------:R-:W-:Y:S05]  /*1c80*/  BSYNC.RECONVERGENT B2 ;  /* 0x0000000000027941 */ /* 0x000fea0003800200 */
.L_x_112:
[----:B------:R-:W-:Y:S05]  /*1c90*/  @!P1 BRA `(.L_x_106) ;  /* 0x0000000000389947 */ /* 0x000fea0003800000 */
[----:B------:R-:W0:Y:S01]  /*1ca0*/  LDCU.64 UR4, c[0x0][0x380] ;  /* 0x00007000ff0477ac */ /* 0x000e220008000a00 */
[----:B------:R-:W-:Y:S01]  /*1cb0*/  IADD3 R5, P0, PT, R0, R11, RZ ;  /* 0x0000000b00057210 */ /* 0x000fe20007f1e0ff */
[----:B------:R-:W-:-:S03]  /*1cc0*/  IMAD.MOV R0, RZ, RZ, -R6 ;  /* 0x000000ffff007224 */ /* 0x000fc600078e0a06 */
[----:B------:R-:W-:Y:S02]  /*1cd0*/  IADD3.X R4, PT, PT, RZ, R13, RZ, P0, !PT ;  /* 0x0000000dff047210 */ /* 0x000fe400007fe4ff */
[----:B0-----:R-:W-:-:S04]  /*1ce0*/  LEA R2, P1, R5, UR4, 0x2 ;  /* 0x0000000405027c11 */ /* 0x001fc8000f8210ff */
[----:B------:R-:W-:-:S09]  /*1cf0*/  LEA.HI.X R5, R5, UR5, R4, 0x2, P1 ;  /* 0x0000000505057c11 */ /* 0x000fd200088f1404 */
.L_x_114:
[----:B------:R-:W-:-:S06]  /*1d00*/  MOV R3, R5 ;  /* 0x0000000500037202 */ /* 0x000fcc0000000f00 */
[----:B------:R0:W2:Y:S01]  /*1d10*/  LDG.E R3, desc[UR6][R2.64] ;  /* 0x0000000602037981 */ /* 0x0000a2000c1e1900 */
[----:B------:R-:W-:-:S04]  /*1d20*/  IADD3 R0, PT, PT, R0, 0x1, RZ ;  /* 0x0000000100007810 */ /* 0x000fc80007ffe0ff */
[----:B------:R-:W-:Y:S02]  /*1d30*/  ISETP.NE.AND P0, PT, R0, RZ, PT ;  /* 0x000000ff0000720c */ /* 0x000fe40003f05270 */
[----:B0-----:R-:W-:-:S05]  /*1d40*/  IADD3 R2, P1, PT, R2, 0x400, RZ ;  /* 0x0000040002027810 */ /* 0x001fca0007f3e0ff */
[----:B------:R-:W-:Y:S02]  /*1d50*/  IMAD.X R5, RZ, RZ, R5, P1 ;  /* 0x000000ffff057224 */ /* 0x000fe400008e0605 */
[----:B--2---:R-:W-:-:S04]  /*1d60*/  FADD R10, R3, R10 ;  /* 0x0000000a030a7221 */ /* 0x004fc80000000000 */
[----:B------:R-:W-:Y:S05]  /*1d70*/  @P0 BRA `(.L_x_114) ;  /* 0xfffffffc00e00947 */ /* 0x000fea000383ffff */
.L_x_106:
[----:B------:R-:W-:Y:S05]  /*1d80*/  BSYNC.RECONVERGENT B1 ;  /* 0x0000000000017941 */ /* 0x000fea0003800200 */
.L_x_104:
[----:B------:R-:W0:Y:S01]  /*1d90*/  S2R R6, SR_LANEID ;  /* 0x0000000000067919 */ /* 0x000e220000000000 */
[----:B------:R-:W-:Y:S02]  /*1da0*/  MOV R3, R10 ;  /* 0x0000000a00037202 */ /* 0x000fe40000000f00 */
[----:B------:R-:W-:-:S03]  /*1db0*/  ISETP.NE.AND P5, PT, R8, RZ, PT ;  /* 0x000000ff0800720c */ /* 0x000fc60003fa5270 */
        /* <DEDUP_REMOVED lines=39> */
.L_x_102:
[----:B------:R-:W-:Y:S05]  /*2030*/  BSYNC.RECONVERGENT B0 ;  /* 0x0000000000007941 */ /* 0x000fea0003800200 */
.L_x_87:
[----:B------:R-:W-:Y:S05]  /*2040*/  @P5 EXIT ;  /* 0x000000000000594d */ /* 0x000fea0003800000 */
[----:B01----:R-:W0:Y:S01]  /*2050*/  LDC.64 R2, c[0x0][0x388] ;  /* 0x0000e200ff027b82 */ /* 0x003e220000000a00 */
[----:B------:R-:W2:Y:S02]  /*2060*/  LDCU UR4, c[0x0][0x39c] ;  /* 0x00007380ff0477ac */ /* 0x000ea40008000800 */
[----:B--2---:R-:W-:-:S05]  /*2070*/  FADD R5, R8, UR4 ;  /* 0x0000000408057e21 */ /* 0x004fca0008000000 */
[----:B0-----:R-:W-:Y:S01]  /*2080*/  STG.E desc[UR6][R2.64], R5 ;  /* 0x0000000502007986 */ /* 0x001fe2000c101906 */
[----:B------:R-:W-:Y:S05]  /*2090*/  EXIT ;  /* 0x000000000000794d */ /* 0x000fea0003800000 */
.L_x_115:
        /* <DEDUP_REMOVED lines=14> */
.L_x_278:


//--------------------- .text._ZN3cub18CUB_300001_SM_10006detail6reduce28DeviceReduceSingleTileKernelINS2_10policy_hubIfjN4cuda3std3__44plusIfEEE10Policy1000EPfSC_iS9_ffNS7_10__identityEEEvT0_T1_T2_T3_T4_T6_ --------------------------
	.section	.text._ZN3cub18CUB_300001_SM_10006detail6reduce28DeviceReduceSingleTileKernelINS2_10policy_hubIfjN4cuda3std3__44plusIfEEE10Policy1000EPfSC_iS9_ffNS7_10__identityEEEvT0_T1_T2_T3_T4_T6_,"ax",@progbits
	.align	128
        .global         _ZN3cub18CUB_300001_SM_10006detail6reduce28DeviceReduceSingleTileKernelINS2_10policy_hubIfjN4cuda3std3__44plusIfEEE10Policy1000EPfSC_iS9_ffNS7_10__identityEEEvT0_T1_T2_T3_T4_T6_
        .type           _ZN3cub18CUB_300001_SM_10006detail6reduce28DeviceReduceSingleTileKernelINS2_10policy_hubIfjN4cuda3std3__44plusIfEEE10Policy1000EPfSC_iS9_ffNS7_10__identityEEEvT0_T1_T2_T3_T4_T6_,@function
        .size           _ZN3cub18CUB_300001_SM_10006detail6reduce28DeviceReduceSingleTileKernelINS2_10policy_hubIfjN4cuda3std3__44plusIfEEE10Policy1000EPfSC_iS9_ffNS7_10__identityEEEvT0_T1_T2_T3_T4_T6_,(.L_x_279 - _ZN3cub18CUB_300001_SM_10006detail6reduce28DeviceReduceSingleTileKernelINS2_10policy_hubIfjN4cuda3std3__44plusIfEEE10Policy1000EPfSC_iS9_ffNS7_10__identityEEEvT0_T1_T2_T3_T4_T6_)
        .other          _ZN3cub18CUB_300001_SM_10006detail6reduce28DeviceReduceSingleTileKernelINS2_10policy_hubIfjN4cuda3std3__44plusIfEEE10Policy1000EPfSC_iS9_ffNS7_10__identityEEEvT0_T1_T2_T3_T4_T6_,@"STO_CUDA_ENTRY STV_DEFAULT"
_ZN3cub18CUB_300001_SM_10006detail6reduce28DeviceReduceSingleTileKernelINS2_10policy_hubIfjN4cuda3std3__44plusIfEEE10Policy1000EPfSC_iS9_ffNS7_10__identityEEEvT0_T1_T2_T3_T4_T6_:
.text._ZN3cub18CUB_300001_SM_10006detail6reduce28DeviceReduceSingleTileKernelINS2_10policy_hubIfjN4cuda3std3__44plusIfEEE10Policy1000EPfSC_iS9_ffNS7_10__identityEEEvT0_T1_T2_T3_T4_T6_:
        /* <DEDUP_REMOVED lines=13> */
.L_x_116:
        /* <DEDUP_REMOVED lines=16> */
.L_x_121:
[----:B------:R-:W-:Y:S05]  /*01d0*/  BSYNC.RECONVERGENT B1 ;  /* 0x0000000000017941 */ /* 0x000fea0003800200 */
.L_x_120:
        /* <DEDUP_REMOVED lines=16> */
.L_x_126:
        /* <DEDUP_REMOVED lines=9> */
.L_x_125:
[----:B------:R-:W-:Y:S05]  /*0370*/  BSYNC.RECONVERGENT B2 ;  /* 0x0000000000027941 */ /* 0x000fea0003800200 */
.L_x_124:
        /* <DEDUP_REMOVED lines=8> */
.L_x_129:
        /* <DEDUP_REMOVED lines=43> */
.L_x_128:
[----:B------:R-:W-:Y:S05]  /*06b0*/  BSYNC.RECONVERGENT B2 ;  /* 0x0000000000027941 */ /* 0x000fea0003800200 */
.L_x_127:
        /* <DEDUP_REMOVED lines=26> */
.L_x_131:
[----:B------:R-:W-:Y:S05]  /*0860*/  BSYNC.RECONVERGENT B2 ;  /* 0x0000000000027941 */ /* 0x000fea0003800200 */
.L_x_130:
        /* <DEDUP_REMOVED lines=12> */
.L_x_123:
[----:B------:R-:W-:Y:S05]  /*0930*/  BSYNC.RECONVERGENT B1 ;  /* 0x0000000000017941 */ /* 0x000fea0003800200 */
.L_x_122:
        /* <DEDUP_REMOVED lines=10> */
[----:B------:R-:W1:Y:S06]  /*09e0*/  SHFL.DOWN PT, R3, R0, 0x2, 0x1f ;  /* 0x08401f0000037f89 */ /* 0x000e6c00000e0000 */
[----:B------:R-:W2:Y:S01]  /*09f0*/  @!P1 S2R R6, SR_CgaCtaId ;  /* 0x0000000000069919 */ /* 0x000ea20000008800 */
[----:B0-----:R-:W-:Y:S02]  /*0a00*/  @!P1 MOV R5, 0x400 ;  /* 0x0000040000059802 */ /* 0x001fe40000000f00 */
[----:B------:R-:W-:-:S04]  /*0a10*/  @!P1 SHF.R.U32.HI R4, RZ, 0x3, R2 ;  /* 0x00000003ff049819 */ /* 0x000fc80000011602 */
[----:B------:R-:W-:Y:S01]  /*0a20*/  @!P1 LOP3.LUT R4, R4, 0x7c, RZ, 0xc0, !PT ;  /* 0x0000007c04049812 */ /* 0x000fe200078ec0ff */
[----:B-1----:R-:W-:Y:S01]  /*0a30*/  @!P0 FADD R0, R0, R3 ;  /* 0x0000000300008221 */ /* 0x002fe20000000000 */
[----:B------:R-:W-:-:S04]  /*0a40*/  ISETP.GT.AND P0, PT, R8, 0x1b, PT ;  /* 0x0000001b0800780c */ /* 0x000fc80003f04270 */
[----:B------:R-:W0:Y:S01]  /*0a50*/  SHFL.DOWN PT, R3, R0, 0x4, 0x1f ;  /* 0x08801f0000037f89 */ /* 0x000e2200000e0000 */
[----:B--2---:R-:W-:-:S04]  /*0a60*/  @!P1 LEA R5, R6, R5, 0x18 ;  /* 0x0000000506059211 */ /* 0x004fc800078ec0ff */
        /* <DEDUP_REMOVED lines=16> */
[----:B0-----:R-:W0:Y:S04]  /*0b70*/  LDS.128 R4, [UR4+0x10] ;  /* 0x00001004ff047984 */ /* 0x001e280008000c00 */
[----:B------:R-:W1:Y:S04]  /*0b80*/  LDS.128 R12, [UR4+0x20] ;  /* 0x00002004ff0c7984 */ /* 0x000e680008000c00 */
[----:B------:R-:W2:Y:S04]  /*0b90*/  LDS.128 R8, [UR4+0x30] ;  /* 0x00003004ff087984 */ /* 0x000ea80008000c00 */
[----:B------:R-:W3:Y:S01]  /*0ba0*/  LDS.128 R16, [UR4+0x40] ;  /* 0x00004004ff107984 */ /* 0x000ee20008000c00 */
[----:B0-----:R-:W-:-:S04]  /*0bb0*/  FADD R5, R0, R5 ;  /* 0x0000000500057221 */ /* 0x001fc80000000000 */
[----:B------:R-:W-:-:S04]  /*0bc0*/  FADD R6, R5, R6 ;  /* 0x0000000605067221 */ /* 0x000fc80000000000 */
[----:B------:R-:W-:-:S04]  /*0bd0*/  FADD R7, R6, R7 ;  /* 0x0000000706077221 */ /* 0x000fc80000000000 */
[----:B-1----:R-:W-:-:S04]  /*0be0*/  FADD R12, R7, R12 ;  /* 0x0000000c070c7221 */ /* 0x002fc80000000000 */
[----:B------:R-:W-:-:S04]  /*0bf0*/  FADD R13, R12, R13 ;  /* 0x0000000d0c0d7221 */ /* 0x000fc80000000000 */
[----:B------:R-:W-:-:S04]  /*0c00*/  FADD R14, R13, R14 ;  /* 0x0000000e0d0e7221 */ /* 0x000fc80000000000 */
[----:B------:R-:W-:-:S04]  /*0c10*/  FADD R15, R14, R15 ;  /* 0x0000000f0e0f7221 */ /* 0x000fc80000000000 */
[----:B--2---:R-:W-:-:S04]  /*0c20*/  FADD R8, R15, R8 ;  /* 0x000000080f087221 */ /* 0x004fc80000000000 */
[----:B------:R-:W-:-:S04]  /*0c30*/  FADD R9, R8, R9 ;  /* 0x0000000908097221 */ /* 0x000fc80000000000 */
[----:B------:R-:W-:-:S04]  /*0c40*/  FADD R10, R9, R10 ;  /* 0x0000000a090a7221 */ /* 0x000fc80000000000 */
[----:B------:R-:W-:-:S04]  /*0c50*/  FADD R11, R10, R11 ;  /* 0x0000000b0a0b7221 */ /* 0x000fc80000000000 */
[----:B---3--:R-:W-:-:S04]  /*0c60*/  FADD R16, R11, R16 ;  /* 0x000000100b107221 */ /* 0x008fc80000000000 */
[----:B------:R-:W-:-:S04]  /*0c70*/  FADD R17, R16, R17 ;  /* 0x0000001110117221 */ /* 0x000fc80000000000 */
[----:B------:R-:W-:-:S04]  /*0c80*/  FADD R18, R17, R18 ;  /* 0x0000001211127221 */ /* 0x000fc80000000000 */
[----:B------:R-:W-:Y:S01]  /*0c90*/  FADD R0, R18, R19 ;  /* 0x0000001312007221 */ /* 0x000fe20000000000 */
[----:B------:R-:W-:Y:S06]  /*0ca0*/  BRA `(.L_x_133) ;  /* 0x0000003400707947 */ /* 0x000fec0003800000 */
.L_x_132:
        /* <DEDUP_REMOVED lines=23> */
[-C--:B------:R-:W-:Y:S02]  /*0e20*/  ISETP.GT.AND P0, PT, R5, R4.reuse, PT ;  /* 0x000000040500720c */ /* 0x080fe40003f04270 */
[----:B------:R-:W-:Y:S02]  /*0e30*/  IADD3 R5, PT, PT, R9, 0x10, RZ ;  /* 0x0000001009057810 */ /* 0x000fe40007ffe0ff */
        /* <DEDUP_REMOVED lines=20> */
[----:B------:R-:W0:Y:S04]  /*0f80*/  LDS.128 R16, [UR4+0x10] ;  /* 0x00001004ff107984 */ /* 0x000e280008000c00 */
[----:B----4-:R-:W1:Y:S04]  /*0f90*/  LDS.128 R4, [UR4+0x20] ;  /* 0x00002004ff047984 */ /* 0x010e680008000c00 */
[----:B------:R-:W2:Y:S04]  /*0fa0*/  LDS.128 R8, [UR4+0x30] ;  /* 0x00003004ff087984 */ /* 0x000ea80008000c00 */
[----:B------:R-:W3:Y:S01]  /*0fb0*/  LDS.128 R12, [UR4+0x40] ;  /* 0x00004004ff0c7984 */ /* 0x000ee20008000c00 */
[----:B0-----:R-:W-:Y:S01]  /*0fc0*/  @P2 FADD R0, R0, R17 ;  /* 0x0000001100002221 */ /* 0x001fe20000000000 */
[----:B------:R-:W-:-:S03]  /*0fd0*/  ISETP.GT.AND P2, PT, R3, 0x80, PT ;  /* 0x000000800300780c */ /* 0x000fc60003f44270 */
[----:B------:R-:W-:Y:S01]  /*0fe0*/  @P3 FADD R0, R0, R18 ;  /* 0x0000001200003221 */ /* 0x000fe20000000000 */
[----:B------:R-:W-:-:S03]  /*0ff0*/  ISETP.GT.AND P3, PT, R3, 0xa0, PT ;  /* 0x000000a00300780c */ /* 0x000fc60003f64270 */
[----:B------:R-:W-:Y:S01]  /*1000*/  @P1 FADD R0, R0, R19 ;  /* 0x0000001300001221 */ /* 0x000fe20000000000 */
[----:B------:R-:W-:-:S05]  /*1010*/  ISETP.GT.AND P1, PT, R3, 0xe0, PT ;  /* 0x000000e00300780c */ /* 0x000fca0003f24270 */
[----:B-1----:R-:W-:Y:S01]  /*1020*/  @P2 FADD R0, R0, R4 ;  /* 0x0000000400002221 */ /* 0x002fe20000000000 */
[----:B------:R-:W-:-:S03]  /*1030*/  ISETP.GT.AND P2, PT, R3, 0x100, PT ;  /* 0x000001000300780c */ /* 0x000fc60003f44270 */
[----:B------:R-:W-:Y:S01]  /*1040*/  @P3 FADD R0, R0, R5 ;  /* 0x0000000500003221 */ /* 0x000fe20000000000 */
[----:B------:R-:W-:-:S03]  /*1050*/  ISETP.GT.AND P3, PT, R3, 0x120, PT ;  /* 0x000001200300780c */ /* 0x000fc60003f64270 */
[----:B------:R-:W-:Y:S01]  /*1060*/  @P4 FADD R0, R0, R6 ;  /* 0x0000000600004221 */ /* 0x000fe20000000000 */
[----:B------:R-:W-:-:S03]  /*1070*/  ISETP.GT.AND P4, PT, R3, 0x140, PT ;  /* 0x000001400300780c */ /* 0x000fc60003f84270 */
[----:B------:R-:W-:Y:S01]  /*1080*/  @P1 FADD R0, R0, R7 ;  /* 0x0000000700001221 */ /* 0x000fe20000000000 */
[----:B------:R-:W-:-:S03]  /*1090*/  ISETP.GT.AND P1, PT, R3, 0x160, PT ;  /* 0x000001600300780c */ /* 0x000fc60003f24270 */
[----:B--2---:R-:W-:Y:S01]  /*10a0*/  @P2 FADD R0, R0, R8 ;  /* 0x0000000800002221 */ /* 0x004fe20000000000 */
[----:B------:R-:W-:-:S03]  /*10b0*/  ISETP.GT.AND P2, PT, R3, 0x180, PT ;  /* 0x000001800300780c */ /* 0x000fc60003f44270 */
[----:B------:R-:W-:Y:S01]  /*10c0*/  @P3 FADD R0, R0, R9 ;  /* 0x0000000900003221 */ /* 0x000fe20000000000 */
[----:B------:R-:W-:-:S03]  /*10d0*/  ISETP.GT.AND P3, PT, R3, 0x1a0, PT ;  /* 0x000001a00300780c */ /* 0x000fc60003f64270 */
[----:B------:R-:W-:Y:S01]  /*10e0*/  @P4 FADD R0, R0, R10 ;  /* 0x0000000a00004221 */ /* 0x000fe20000000000 */
[----:B------:R-:W-:-:S03]  /*10f0*/  ISETP.GT.AND P4, PT, R3, 0x1c0, PT ;  /* 0x000001c00300780c */ /* 0x000fc60003f84270 */
[----:B------:R-:W-:Y:S01]  /*1100*/  @P1 FADD R0, R0, R11 ;  /* 0x0000000b00001221 */ /* 0x000fe20000000000 */
[----:B------:R-:W-:-:S03]  /*1110*/  ISETP.GT.AND P1, PT, R3, 0x1e0, PT ;  /* 0x000001e00300780c */ /* 0x000fc60003f24270 */
[----:B---3--:R-:W-:-:S04]  /*1120*/  @P2 FADD R0, R0, R12 ;  /* 0x0000000c00002221 */ /* 0x008fc80000000000 */
[----:B------:R-:W-:-:S04]  /*1130*/  @P3 FADD R0, R0, R13 ;  /* 0x0000000d00003221 */ /* 0x000fc80000000000 */
[----:B------:R-:W-:-:S04]  /*1140*/  @P4 FADD R0, R0, R14 ;  /* 0x0000000e00004221 */ /* 0x000fc80000000000 */
[----:B------:R-:W-:Y:S01]  /*1150*/  @P1 FADD R0, R0, R15 ;  /* 0x0000000f00001221 */ /* 0x000fe20000000000 */
[----:B------:R-:W-:Y:S06]  /*1160*/  BRA `(.L_x_133) ;  /* 0x0000003000407947 */ /* 0x000fec0003800000 */
.L_x_119:
[----:B------:R-:W0:Y:S01]  /*1170*/  S2R R2, SR_TID.X ;  /* 0x0000000000027919 */ /* 0x000e220000002100 */
[----:B------:R-:W1:Y:S01]  /*1180*/  LDC.64 R4, c[0x0][0x380] ;  /* 0x0000e000ff047b82 */ /* 0x000e620000000a00 */
[----:B0-----:R-:W-:-:S05]  /*1190*/  SHF.L.U32 R7, R2, 0x1, RZ ;  /* 0x0000000102077819 */ /* 0x001fca00000006ff */
[----:B-1----:R-:W-:-:S05]  /*11a0*/  IMAD.WIDE.U32 R4, R7, 0x4, R4 ;  /* 0x0000000407047825 */ /* 0x002fca00078e0004 */
[----:B------:R-:W2:Y:S04]  /*11b0*/  LDG.E.64.CONSTANT R14, desc[UR6][R4.64] ;  /* 0x00000006040e7981 */ /* 0x000ea8000c1e9b00 */
[----:B------:R-:W3:Y:S04]  /*11c0*/  LDG.E.64.CONSTANT R16, desc[UR6][R4.64+0x1000] ;  /* 0x0010000604107981 */ /* 0x000ee8000c1e9b00 */
[----:B------:R-:W4:Y:S04]  /*11d0*/  LDG.E.64.CONSTANT R18, desc[UR6][R4.64+0x2000] ;  /* 0x0020000604127981 */ /* 0x000f28000c1e9b00 */
[----:B------:R-:W5:Y:S04]  /*11e0*/  LDG.E.64.CONSTANT R20, desc[UR6][R4.64+0x3000] ;  /* 0x0030000604147981 */ /* 0x000f68000c1e9b00 */
[----:B------:R-:W5:Y:S04]  /*11f0*/  LDG.E.64.CONSTANT R12, desc[UR6][R4.64+0x4000] ;  /* 0x00400006040c7981 */ /* 0x000f68000c1e9b00 */
[----:B------:R-:W5:Y:S04]  /*1200*/  LDG.E.64.CONSTANT R10, desc[UR6][R4.64+0x5000] ;  /* 0x00500006040a7981 */ /* 0x000f68000c1e9b00 */
[----:B------:R-:W5:Y:S04]  /*1210*/  LDG.E.64.CONSTANT R6, desc[UR6][R4.64+0x6000] ;  /* 0x0060000604067981 */ /* 0x000f68000c1e9b00 */
[----:B------:R-:W5:Y:S01]  /*1220*/  LDG.E.64.CONSTANT R8, desc[UR6][R4.64+0x7000] ;  /* 0x0070000604087981 */ /* 0x000f62000c1e9b00 */
[----:B------:R-:W-:Y:S01]  /*1230*/  ISETP.GE.U32.AND P0, PT, R3, 0x4000, PT ;  /* 0x000040000300780c */ /* 0x000fe20003f06070 */
[----:B--2---:R-:W-:Y:S01]  /*1240*/  FADD R14, R14, R15 ;  /* 0x0000000f0e0e7221 */ /* 0x004fe20000000000 */
[----:B---3--:R-:W-:Y:S01]  /*1250*/  FADD R17, R16, R17 ;  /* 0x0000001110117221 */ /* 0x008fe20000000000 */
[----:B----4-:R-:W-:-:S03]  /*1260*/  FADD R18, R18, R19 ;  /* 0x0000001312127221 */ /* 0x010fc60000000000 */
[----:B------:R-:W-:Y:S01]  /*1270*/  FADD R14, R14, R17 ;  /* 0x000000110e0e7221 */ /* 0x000fe20000000000 */
[----:B-----5:R-:W-:Y:S01]  /*1280*/  FADD R21, R20, R21 ;  /* 0x0000001514157221 */ /* 0x020fe20000000000 */
[----:B------:R-:W-:Y:S02]  /*1290*/  HFMA2 R20, -RZ, RZ, 0, 0.0078125 ;  /* 0x00002000ff147431 */ /* 0x000fe400000001ff */
[----:B------:R-:W-:Y:S01]  /*12a0*/  FADD R12, R12, R13 ;  /* 0x0000000d0c0c7221 */ /* 0x000fe20000000000 */
[----:B------:R-:W-:Y:S01]  /*12b0*/  FADD R21, R18, R21 ;  /* 0x0000001512157221 */ /* 0x000fe20000000000 */
[----:B------:R-:W-:-:S03]  /*12c0*/  FADD R11, R10, R11 ;  /* 0x0000000b0a0b7221 */ /* 0x000fc60000000000 */
[----:B------:R-:W-:Y:S01]  /*12d0*/  FADD R14, R14, R21 ;  /* 0x000000150e0e7221 */ /* 0x000fe20000000000 */
[----:B------:R-:W-:Y:S01]  /*12e0*/  FADD R6, R6, R7 ;  /* 0x0000000706067221 */ /* 0x000fe20000000000 */
[----:B------:R-:W-:Y:S01]  /*12f0*/  FADD R11, R12, R11 ;  /* 0x0000000b0c0b7221 */ /* 0x000fe20000000000 */
[----:B------:R-:W-:-:S04]  /*1300*/  FADD R9, R8, R9 ;  /* 0x0000000908097221 */ /* 0x000fc80000000000 */
[----:B------:R-:W-:-:S04]  /*1310*/  FADD R6, R6, R9 ;  /* 0x0000000906067221 */ /* 0x000fc80000000000 */
[----:B------:R-:W-:-:S04]  /*1320*/  FADD R11, R11, R6 ;  /* 0x000000060b0b7221 */ /* 0x000fc80000000000 */
[----:B------:R-:W-:Y:S01]  /*1330*/  FADD R0, R14, R11 ;  /* 0x0000000b0e007221 */ /* 0x000fe20000000000 */
[----:B------:R-:W-:Y:S06]  /*1340*/  @!P0 BRA `(.L_x_134) ;  /* 0x00000000008c8947 */ /* 0x000fec0003800000 */
[----:B------:R-:W0:Y:S01]  /*1350*/  LDC R24, c[0x0][0x390] ;  /* 0x0000e400ff187b82 */ /* 0x000e220000000800 */
[----:B------:R-:W-:Y:S02]  /*1360*/  IADD3 R21, PT, PT, R3, -0x2000, RZ ;  /* 0xffffe00003157810 */ /* 0x000fe40007ffe0ff */
[----:B------:R-:W-:-:S07]  /*1370*/  MOV R20, 0x2000 ;  /* 0x0000200000147802 */ /* 0x000fce0000000f00 */
.L_x_136:
[----:B------:R-:W-:-:S05]  /*1380*/  IMAD.WIDE R26, R20, 0x4, R4 ;  /* 0x00000004141a7825 */ /* 0x000fca00078e0204 */
[----:B------:R-:W2:Y:S04]  /*1390*/  LDG.E.64.CONSTANT R14, desc[UR6][R26.64+0x6000] ;  /* 0x006000061a0e7981 */ /* 0x000ea8000c1e9b00 */
[----:B------:R-:W2:Y:S04]  /*13a0*/  LDG.E.64.CONSTANT R6, desc[UR6][R26.64+0x7000] ;  /* 0x007000061a067981 */ /* 0x000ea8000c1e9b00 */
[----:B------:R-:W3:Y:S04]  /*13b0*/  LDG.E.64.CONSTANT R22, desc[UR6][R26.64] ;  /* 0x000000061a167981 */ /* 0x000ee8000c1e9b00 */
[----:B------:R-:W4:Y:S04]  /*13c0*/  LDG.E.64.CONSTANT R18, desc[UR6][R26.64+0x1000] ;  /* 0x001000061a127981 */ /* 0x000f28000c1e9b00 */
[----:B------:R-:W5:Y:S04]  /*13d0*/  LDG.E.64.CONSTANT R16, desc[UR6][R26.64+0x2000] ;  /* 0x002000061a107981 */ /* 0x000f68000c1e9b00 */
[----:B------:R-:W5:Y:S04]  /*13e0*/  LDG.E.64.CONSTANT R12, desc[UR6][R26.64+0x3000] ;  /* 0x003000061a0c7981 */ /* 0x000f68000c1e9b00 */
[----:B------:R-:W5:Y:S04]  /*13f0*/  LDG.E.64.CONSTANT R10, desc[UR6][R26.64+0x4000] ;  /* 0x004000061a0a7981 */ /* 0x000f68000c1e9b00 */
[----:B------:R-:W5:Y:S01]  /*1400*/  LDG.E.64.CONSTANT R8, desc[UR6][R26.64+0x5000] ;  /* 0x005000061a087981 */ /* 0x000f62000c1e9b00 */
[----:B0-----:R-:W-:Y:S01]  /*1410*/  MOV R3, R24 ;  /* 0x0000001800037202 */ /* 0x001fe20000000f00 */
[----:B--2---:R-:W-:-:S03]  /*1420*/  FADD R15, R15, R6 ;  /* 0x000000060f0f7221 */ /* 0x004fc60000000000 */
[----:B------:R-:W-:Y:S01]  /*1430*/  IADD3 R6, PT, PT, -R20, R3, RZ ;  /* 0x0000000314067210 */ /* 0x000fe20007ffe1ff */
[----:B---3--:R-:W-:-:S03]  /*1440*/  FADD R0, R22, R0 ;  /* 0x0000000016007221 */ /* 0x008fc60000000000 */
[----:B------:R-:W-:Y:S01]  /*1450*/  ISETP.GE.AND P0, PT, R6, 0x2000, PT ;  /* 0x000020000600780c */ /* 0x000fe20003f06270 */
[----:B----4-:R-:W-:Y:S01]  /*1460*/  FADD R23, R23, R18 ;  /* 0x0000001217177221 */ /* 0x010fe20000000000 */
[----:B-----5:R-:W-:Y:S01]  /*1470*/  FADD R18, R19, R16 ;  /* 0x0000001013127221 */ /* 0x020fe20000000000 */
[----:B------:R-:W-:Y:S01]  /*1480*/  FADD R17, R17, R12 ;  /* 0x0000000c11117221 */ /* 0x000fe20000000000 */
[----:B------:R-:W-:Y:S01]  /*1490*/  FADD R12, R13, R10 ;  /* 0x0000000a0d0c7221 */ /* 0x000fe20000000000 */
[----:B------:R-:W-:Y:S01]  /*14a0*/  FADD R11, R11, R8 ;  /* 0x000000080b0b7221 */ /* 0x000fe20000000000 */
[----:B------:R-:W-:Y:S01]  /*14b0*/  FADD R8, R9, R14 ;  /* 0x0000000e09087221 */ /* 0x000fe20000000000 */
[----:B------:R-:W-:Y:S01]  /*14c0*/  FADD R0, R0, R23 ;  /* 0x0000001700007221 */ /* 0x000fe20000000000 */
[----:B------:R-:W-:Y:S01]  /*14d0*/  FADD R17, R18, R17 ;  /* 0x0000001112117221 */ /* 0x000fe20000000000 */
[----:B------:R-:W-:Y:S01]  /*14e0*/  FADD R11, R12, R11 ;  /* 0x0000000b0c0b7221 */ /* 0x000fe20000000000 */
[----:B------:R-:W-:-:S02]  /*14f0*/  FADD R8, R8, R15 ;  /* 0x0000000f08087221 */ /* 0x000fc40000000000 */
[----:B------:R-:W-:Y:S02]  /*1500*/  FADD R0, R0, R17 ;  /* 0x0000001100007221 */ /* 0x000fe40000000000 */
[----:B------:R-:W-:-:S04]  /*1510*/  FADD R11, R11, R8 ;  /* 0x000000080b0b7221 */ /* 0x000fc80000000000 */
[----:B------:R-:W-:-:S04]  /*1520*/  FADD R11, R0, R11 ;  /* 0x0000000b000b7221 */ /* 0x000fc80000000000 */
[----:B------:R-:W-:Y:S01]  /*1530*/  FADD R0, R7, R11 ;  /* 0x0000000b07007221 */ /* 0x000fe20000000000 */
[----:B------:R-:W-:Y:S06]  /*1540*/  @!P0 BRA `(.L_x_135) ;  /* 0x0000000800308947 */ /* 0x000fec0003800000 */
[----:B------:R-:W-:-:S04]  /*1550*/  IADD3 R20, PT, PT, R20, 0x2000, RZ ;  /* 0x0000200014147810 */ /* 0x000fc80007ffe0ff */
[----:B------:R-:W-:-:S13]  /*1560*/  ISETP.GT.AND P0, PT, R20, R21, PT ;  /* 0x000000151400720c */ /* 0x000fda0003f04270 */
[----:B------:R-:W-:Y:S05]  /*1570*/  @!P0 BRA `(.L_x_136) ;  /* 0xfffffffc00808947 */ /* 0x000fea000383ffff */
.L_x_134:
        /* <DEDUP_REMOVED lines=20> */
.L_x_140:
        /* <DEDUP_REMOVED lines=8> */
.L_x_139:
[----:B------:R-:W-:Y:S05]  /*1740*/  BSYNC.RECONVERGENT B2 ;  /* 0x0000000000027941 */ /* 0x000fea0003800200 */
.L_x_138:
[----:B------:R-:W-:Y:S05]  /*1750*/  @!P1 BRA `(.L_x_137) ;  /* 0x0000000400a89947 */ /* 0x000fea0003800000 */
[----:B------:R-:W0:Y:S01]  /*1760*/  LDCU.64 UR4, c[0x0][0x380] ;  /* 0x00007000ff0477ac */ /* 0x000e220008000a00 */
[----:B------:R-:W-:Y:S01]  /*1770*/  IADD3 R5, PT, PT, R11, -R10, RZ ;  /* 0x8000000a0b057210 */ /* 0x000fe20007ffe0ff */
[----:B------:R-:W-:Y:S01]  /*1780*/  BSSY.RECONVERGENT B2, `(.L_x_141) ;  /* 0x000003b000027945 */ /* 0x000fe20003800200 */
[----:B------:R-:W-:Y:S02]  /*1790*/  IADD3 R3, P0, PT, R10, R20, RZ ;  /* 0x000000140a037210 */ /* 0x000fe40007f1e0ff */
[----:B------:R-:W-:Y:S02]  /*17a0*/  ISETP.GT.AND P1, PT, R5, 0x1800, PT ;  /* 0x000018000500780c */ /* 0x000fe40003f24270 */
[----:B------:R-:W-:Y:S02]  /*17b0*/  IADD3.X R6, PT, PT, RZ, RZ, RZ, P0, !PT ;  /* 0x000000ffff067210 */ /* 0x000fe400007fe4ff */
[----:B0-----:R-:W-:-:S04]  /*17c0*/  LEA R4, P0, R3, UR4, 0x2 ;  /* 0x0000000403047c11 */ /* 0x001fc8000f8010ff */
[----:B------:R-:W-:Y:S02]  /*17d0*/  LEA.HI.X R3, R3, UR5, R6, 0x2, P0 ;  /* 0x0000000503037c11 */ /* 0x000fe400080f1406 */
[----:B------:R-:W-:-:S04]  /*17e0*/  IADD3 R4, P0, PT, R4, 0x1000, RZ ;  /* 0x0000100004047810 */ /* 0x000fc80007f1e0ff */
[----:B------:R-:W-:Y:S02]  /*17f0*/  IADD3.X R5, PT, PT, RZ, R3, RZ, P0, !PT ;  /* 0x00000003ff057210 */ /* 0x000fe400007fe4ff */
[----:B------:R-:W-:Y:S02]  /*1800*/  PLOP3.LUT P0, PT, PT, PT, PT, 0x80, 0x8 ;  /* 0x000000000008781c */ /* 0x000fe40003f0f070 */
[----:B------:R-:W-:Y:S01]  /*1810*/  IADD3 R3, PT, PT, R10, R20, RZ ;  /* 0x000000140a037210 */ /* 0x000fe20007ffe0ff */
[----:B------:R-:W-:Y:S10]  /*1820*/  @!P1 BRA `(.L_x_142) ;  /* 0x0000000000c09947 */ /* 0x000ff40003800000 */
[----:B------:R-:W-:Y:S02]  /*1830*/  PLOP3.LUT P0, PT, PT, PT, PT, 0x8, 0x80 ;  /* 0x000000000080781c */ /* 0x000fe40003f0e170 */
[----:B------:R-:W-:-:S11]  /*1840*/  IADD3 R13, PT, PT, R11, -0x1800, RZ ;  /* 0xffffe8000b0d7810 */ /* 0x000fd60007ffe0ff */
.L_x_143:
        /* <DEDUP_REMOVED lines=46> */
.L_x_142:
[----:B------:R-:W-:Y:S05]  /*1b30*/  BSYNC.RECONVERGENT B2 ;  /* 0x0000000000027941 */ /* 0x000fea0003800200 */
.L_x_141:
        /* <DEDUP_REMOVED lines=31> */
.L_x_145:
[----:B------:R-:W-:Y:S05]  /*1d30*/  BSYNC.RECONVERGENT B2 ;  /* 0x0000000000027941 */ /* 0x000fea0003800200 */
.L_x_144:
        /* <DEDUP_REMOVED lines=9> */
[----:B----4-:R-:W-:-:S04]  /*1dd0*/  FADD R0, R0, R3 ;  /* 0x0000000300007221 */ /* 0x010fc80000000000 */
[----:B--2---:R-:W-:-:S04]  /*1de0*/  FADD R0, R0, R9 ;  /* 0x0000000900007221 */ /* 0x004fc80000000000 */
[----:B---3--:R-:W-:-:S07]  /*1df0*/  FADD R0, R0, R11 ;  /* 0x0000000b00007221 */ /* 0x008fce0000000000 */
.L_x_137:
[----:B------:R-:W-:Y:S05]  /*1e00*/  BSYNC.RECONVERGENT B1 ;  /* 0x0000000000017941 */ /* 0x000fea0003800200 */
.L_x_135:
        /* <DEDUP_REMOVED lines=32> */
[----:B---3--:R-:W0:Y:S04]  /*2010*/  LDS.128 R4, [UR4+0x10] ;  /* 0x00001004ff047984 */ /* 0x008e280008000c00 */
        /* <DEDUP_REMOVED lines=19> */
.L_x_118:
        /* <DEDUP_REMOVED lines=12> */
.L_x_148:
[----:B------:R-:W-:Y:S05]  /*2210*/  BSYNC.RECONVERGENT B1 ;  /* 0x0000000000017941 */ /* 0x000fea0003800200 */
.L_x_147:
        /* <DEDUP_REMOVED lines=16> */
.L_x_153:
        /* <DEDUP_REMOVED lines=9> */
.L_x_152:
[----:B------:R-:W-:Y:S05]  /*23b0*/  BSYNC.RECONVERGENT B2 ;  /* 0x0000000000027941 */ /* 0x000fea0003800200 */
.L_x_151:
        /* <DEDUP_REMOVED lines=8> */
.L_x_156:
        /* <DEDUP_REMOVED lines=43> */
.L_x_155:
[----:B------:R-:W-:Y:S05]  /*26f0*/  BSYNC.RECONVERGENT B2 ;  /* 0x0000000000027941 */ /* 0x000fea0003800200 */
.L_x_154:
        /* <DEDUP_REMOVED lines=26> */
.L_x_158:
[----:B------:R-:W-:Y:S05]  /*28a0*/  BSYNC.RECONVERGENT B2 ;  /* 0x0000000000027941 */ /* 0x000fea0003800200 */
.L_x_157:
        /* <DEDUP_REMOVED lines=12> */
.L_x_150:
[----:B------:R-:W-:Y:S05]  /*2970*/  BSYNC.RECONVERGENT B1 ;  /* 0x0000000000017941 */ /* 0x000fea0003800200 */
.L_x_149:
[----:B------:R-:W-:Y:S02]  /*2980*/  ISETP.GE.AND P0, PT, R3, 0x200, PT ;  /* 0x000002000300780c */ /* 0x000fe40003f06270 */
[----:B0----5:R-:W-:-:S11]  /*2990*/  MOV R5, R0 ;  /* 0x0000000000057202 */ /* 0x021fd60000000f00 */
[----:B------:R-:W-:Y:S05]  /*29a0*/  @!P0 BRA `(.L_x_159) ;  /* 0x0000000000d08947 */ /* 0x000fea0003800000 */
[----:B------:R-:W0:Y:S01]  /*29b0*/  S2R R7, SR_LANEID ;  /* 0x0000000000077919 */ /* 0x000e220000000000 */
[----:B------:R-:W1:Y:S02]  /*29c0*/  SHFL.DOWN PT, R0, R5, 0x1, 0x1f ;  /* 0x08201f0005007f89 */ /* 0x000e6400000e0000 */
[----:B-1----:R-:W-:Y:S01]  /*29d0*/  FADD R0, R0, R5 ;  /* 0x0000000500007221 */ /* 0x002fe20000000000 */
[C---:B0-----:R-:W-:Y:S02]  /*29e0*/  ISETP.GT.AND P0, PT, R7.reuse, 0x1e, PT ;  /* 0x0000001e0700780c */ /* 0x041fe40003f04270 */
[----:B------:R-:W-:Y:S02]  /*29f0*/  ISETP.NE.AND P1, PT, R7, RZ, PT ;  /* 0x000000ff0700720c */ /* 0x000fe40003f25270 */
[----:B------:R-:W-:Y:S02]  /*2a00*/  FSEL R0, R5, R0, P0 ;  /* 0x0000000005007208 */ /* 0x000fe40000000000 */
[----:B------:R-:W-:-:S03]  /*2a10*/  ISETP.GT.AND P0, PT, R7, 0x1d, PT ;  /* 0x0000001d0700780c */ /* 0x000fc60003f04270 */
[----:B------:R-:W0:Y:S06]  /*2a20*/  SHFL.DOWN PT, R3, R0, 0x2, 0x1f ;  /* 0x08401f0000037f89 */ /* 0x000e2c00000e0000 */
        /* <DEDUP_REMOVED lines=24> */
[----:B--2---:R-:W0:Y:S04]  /*2bb0*/  LDS.128 R4, [UR4+0x10] ;  /* 0x00001004ff047984 */ /* 0x004e280008000c00 */
        /* <DEDUP_REMOVED lines=19> */
.L_x_159:
[----:B------:R-:W0:Y:S01]  /*2cf0*/  S2R R4, SR_LANEID ;  /* 0x0000000000047919 */ /* 0x000e220000000000 */
[----:B------:R-:W-:-:S04]  /*2d00*/  LOP3.LUT R0, R2, 0x3e0, RZ, 0xc0, !PT ;  /* 0x000003e002007812 */ /* 0x000fc800078ec0ff */
[----:B------:R-:W-:Y:S02]  /*2d10*/  IADD3 R6, PT, PT, R0, 0x20, RZ ;  /* 0x0000002000067810 */ /* 0x000fe40007ffe0ff */
[----:B------:R-:W-:Y:S02]  /*2d20*/  LOP3.LUT R0, RZ, R0, RZ, 0x33, !PT ;  /* 0x00000000ff007212 */ /* 0x000fe400078e33ff */
[-C--:B------:R-:W-:Y:S02]  /*2d30*/  ISETP.GT.AND P0, PT, R6, R3.reuse, PT ;  /* 0x000000030600720c */ /* 0x080fe40003f04270 */
[----:B------:R-:W-:-:S04]  /*2d40*/  IADD3 R0, PT, PT, R0, R3, RZ ;  /* 0x0000000300007210 */ /* 0x000fc80007ffe0ff */
[----:B------:R-:W-:-:S05]  /*2d50*/  SEL R6, R0, 0x1f, P0 ;  /* 0x0000001f00067807 */ /* 0x000fca0000000000 */
[----:B------:R-:W1:Y:S01]  /*2d60*/  SHFL.DOWN PT, R0, R5, 0x1, R6 ;  /* 0x0820000005007989 */ /* 0x000e6200000e0006 */
[C---:B0-----:R-:W-:Y:S02]  /*2d70*/  ISETP.GE.AND P0, PT, R4.reuse, R6, PT ;  /* 0x000000060400720c */ /* 0x041fe40003f06270 */
[C---:B------:R-:W-:Y:S02]  /*2d80*/  IADD3 R7, PT, PT, R4.reuse, 0x2, RZ ;  /* 0x0000000204077810 */ /* 0x040fe40007ffe0ff */
[----:B------:R-:W-:-:S09]  /*2d90*/  ISETP.NE.AND P1, PT, R4, RZ, PT ;  /* 0x000000ff0400720c */ /* 0x000fd20003f25270 */
[----:B-1----:R-:W-:Y:S01]  /*2da0*/  @!P0 FADD R5, R0, R5 ;  /* 0x0000000500058221 */ /* 0x002fe20000000000 */
[-C--:B------:R-:W-:Y:S02]  /*2db0*/  ISETP.GT.AND P0, PT, R7, R6.reuse, PT ;  /* 0x000000060700720c */ /* 0x080fe40003f04270 */
[----:B------:R-:W-:Y:S01]  /*2dc0*/  IADD3 R7, PT, PT, R4, 0x4, RZ ;  /* 0x0000000404077810 */ /* 0x000fe20007ffe0ff */
[----:B------:R-:W0:Y:S01]  /*2dd0*/  @!P1 S2R R8, SR_CgaCtaId ;  /* 0x0000000000089919 */ /* 0x000e220000008800 */
        /* <DEDUP_REMOVED lines=31> */
[----:B-1----:R-:W1:Y:S04]  /*2fd0*/  LDS.128 R4, [UR4+0x20] ;  /* 0x00002004ff047984 */ /* 0x002e680008000c00 */
        /* <DEDUP_REMOVED lines=29> */
.L_x_146:
        /* <DEDUP_REMOVED lines=28> */
[----:B------:R-:W-:Y:S02]  /*3370*/  HFMA2 R11, -RZ, RZ, 0, 0.0078125 ;  /* 0x00002000ff0b7431 */ /* 0x000fe400000001ff */
        /* <DEDUP_REMOVED lines=11> */
.L_x_162:
[----:B------:R-:W-:-:S05]  /*3430*/  IMAD.WIDE R2, R11, 0x4, R4 ;  /* 0x000000040b027825 */ /* 0x000fca00078e0204 */
        /* <DEDUP_REMOVED lines=15> */
[----:B------:R0:W5:Y:S02]  /*3530*/  LDG.E.CONSTANT R18, desc[UR6][R2.64+0x7800] ;  /* 0x0078000602127981 */ /* 0x000164000c1e9900 */
[----:B0-----:R-:W-:-:S04]  /*3540*/  MOV R3, R7 ;  /* 0x0000000700037202 */ /* 0x001fc80000000f00 */
[----:B------:R-:W-:-:S04]  /*3550*/  IADD3 R2, PT, PT, -R11, R3, RZ ;  /* 0x000000030b027210 */ /* 0x000fc80007ffe1ff */
[----:B------:R-:W-:Y:S01]  /*3560*/  ISETP.GE.AND P0, PT, R2, 0x2000, PT ;  /* 0x000020000200780c */ /* 0x000fe20003f06270 */
        /* <DEDUP_REMOVED lines=17> */
[----:B------:R-:W-:-:S04]  /*3680*/  IADD3 R11, PT, PT, R11, 0x2000, RZ ;  /* 0x000020000b0b7810 */ /* 0x000fc80007ffe0ff */
[----:B------:R-:W-:-:S13]  /*3690*/  ISETP.GT.AND P0, PT, R11, R6, PT ;  /* 0x000000060b00720c */ /* 0x000fda0003f04270 */
[----:B------:R-:W-:Y:S05]  /*36a0*/  @!P0 BRA `(.L_x_162) ;  /* 0xfffffffc00608947 */ /* 0x000fea000383ffff */
.L_x_160:
        /* <DEDUP_REMOVED lines=20> */
.L_x_166:
        /* <DEDUP_REMOVED lines=8> */
.L_x_165:
[----:B------:R-:W-:Y:S05]  /*3870*/  BSYNC.RECONVERGENT B2 ;  /* 0x0000000000027941 */ /* 0x000fea0003800200 */
.L_x_164:
        /* <DEDUP_REMOVED lines=16> */
.L_x_169:
        /* <DEDUP_REMOVED lines=46> */
.L_x_168:
[----:B------:R-:W-:Y:S05]  /*3c60*/  BSYNC.RECONVERGENT B2 ;  /* 0x0000000000027941 */ /* 0x000fea0003800200 */
.L_x_167:
        /* <DEDUP_REMOVED lines=31> */
.L_x_171:
[----:B------:R-:W-:Y:S05]  /*3e60*/  BSYNC.RECONVERGENT B2 ;  /* 0x0000000000027941 */ /* 0x000fea0003800200 */
.L_x_170:
        /* <DEDUP_REMOVED lines=12> */
.L_x_163:
[----:B------:R-:W-:Y:S05]  /*3f30*/  BSYNC.RECONVERGENT B1 ;  /* 0x0000000000017941 */ /* 0x000fea0003800200 */
.L_x_161:
        /* <DEDUP_REMOVED lines=50> */
[----:B------:R-:W-:-:S07]  /*4260*/  FADD R0, R18, R19 ;  /* 0x0000001312007221 */ /* 0x000fce0000000000 */
.L_x_133:
[----:B------:R-:W-:Y:S05]  /*4270*/  BSYNC.RECONVERGENT B0 ;  /* 0x0000000000007941 */ /* 0x000fea0003800200 */
.L_x_117:
[----:B------:R-:W-:Y:S05]  /*4280*/  @P0 EXIT ;  /* 0x000000000000094d */ /* 0x000fea0003800000 */
[----:B0-23--:R-:W0:Y:S01]  /*4290*/  LDC.64 R2, c[0x0][0x388] ;  /* 0x0000e200ff027b82 */ /* 0x00de220000000a00 */
[----:B------:R-:W4:Y:S02]  /*42a0*/  LDCU UR4, c[0x0][0x398] ;  /* 0x00007300ff0477ac */ /* 0x000f240008000800 */
[----:B----4-:R-:W-:-:S05]  /*42b0*/  FADD R5, R0, UR4 ;  /* 0x0000000400057e21 */ /* 0x010fca0008000000 */
[----:B0-----:R-:W-:Y:S01]  /*42c0*/  STG.E desc[UR6][R2.64], R5 ;  /* 0x0000000502007986 */ /* 0x001fe2000c101906 */
[----:B------:R-:W-:Y:S05]  /*42d0*/  EXIT ;  /* 0x000000000000794d */ /* 0x000fea0003800000 */
.L_x_172:
        /* <DEDUP_REMOVED lines=10> */
.L_x_279:


//--------------------- .text._ZN3cub18CUB_300001_SM_10006detail6reduce18DeviceReduceKernelINS2_10policy_hubIfjN4cuda3std3__44plusIfEEE10Policy1000EN6thrust24THRUST_300001_SM_1000_NS6detail15normal_iteratorINSD_10device_ptrIfEEEEjS9_fNS7_10__identityEEEvT0_PT3_T1_NS0_13GridEvenShareISN_EET2_T4_ --------------------------
	.section	.text._ZN3cub18CUB_300001_SM_10006detail6reduce18DeviceReduceKernelINS2_10policy_hubIfjN4cuda3std3__44plusIfEEE10Policy1000EN6thrust24THRUST_300001_SM_1000_NS6detail15normal_iteratorINSD_10device_ptrIfEEEEjS9_fNS7_10__identityEEEvT0_PT3_T1_NS0_13GridEvenShareISN_EET2_T4_,"ax",@progbits
	.align	128
        .global         _ZN3cub18CUB_300001_SM_10006detail6reduce18DeviceReduceKernelINS2_10policy_hubIfjN4cuda3std3__44plusIfEEE10Policy1000EN6thrust24THRUST_300001_SM_1000_NS6detail15normal_iteratorINSD_10device_ptrIfEEEEjS9_fNS7_10__identityEEEvT0_PT3_T1_NS0_13GridEvenShareISN_EET2_T4_
        .type           _ZN3cub18CUB_300001_SM_10006detail6reduce18DeviceReduceKernelINS2_10policy_hubIfjN4cuda3std3__44plusIfEEE10Policy1000EN6thrust24THRUST_300001_SM_1000_NS6detail15normal_iteratorINSD_10device_ptrIfEEEEjS9_fNS7_10__identityEEEvT0_PT3_T1_NS0_13GridEvenShareISN_EET2_T4_,@function
        .size           _ZN3cub18CUB_300001_SM_10006detail6reduce18DeviceReduceKernelINS2_10policy_hubIfjN4cuda3std3__44plusIfEEE10Policy1000EN6thrust24THRUST_300001_SM_1000_NS6detail15normal_iteratorINSD_10device_ptrIfEEEEjS9_fNS7_10__identityEEEvT0_PT3_T1_NS0_13GridEvenShareISN_EET2_T4_,(.L_x_280 - _ZN3cub18CUB_300001_SM_10006detail6reduce18DeviceReduceKernelINS2_10policy_hubIfjN4cuda3std3__44plusIfEEE10Policy1000EN6thrust24THRUST_300001_SM_1000_NS6detail15normal_iteratorINSD_10device_ptrIfEEEEjS9_fNS7_10__identityEEEvT0_PT3_T1_NS0_13GridEvenShareISN_EET2_T4_)
        .other          _ZN3cub18CUB_300001_SM_10006detail6reduce18DeviceReduceKernelINS2_10policy_hubIfjN4cuda3std3__44plusIfEEE10Policy1000EN6thrust24THRUST_300001_SM_1000_NS6detail15normal_iteratorINSD_10device_ptrIfEEEEjS9_fNS7_10__identityEEEvT0_PT3_T1_NS0_13GridEvenShareISN_EET2_T4_,@"STO_CUDA_ENTRY STV_DEFAULT"
_ZN3cub18CUB_300001_SM_10006detail6reduce18DeviceReduceKernelINS2_10policy_hubIfjN4cuda3std3__44plusIfEEE10Policy1000EN6thrust24THRUST_300001_SM_1000_NS6detail15normal_iteratorINSD_10device_ptrIfEEEEjS9_fNS7_10__identityEEEvT0_PT3_T1_NS0_13GridEvenShareISN_EET2_T4_:
.text._ZN3cub18CUB_300001_SM_10006detail6reduce18DeviceReduceKernelINS2_10policy_hubIfjN4cuda3std3__44plusIfEEE10Policy1000EN6thrust24THRUST_300001_SM_1000_NS6detail15normal_iteratorINSD_10device_ptrIfEEEEjS9_fNS7_10__identityEEEvT0_PT3_T1_NS0_13GridEvenShareISN_EET2_T4_:
[----:B------:R-:W-:Y:S01]  /*0000*/  LDC R1, c[0x0][0x37c] ;  /* 0x0000df00ff017b82 */ /* 0x000fe20000000800 */
[----:B------:R-:W0:Y:S07]  /*0010*/  S2R R3, SR_CTAID.X ;  /* 0x0000000000037919 */ /* 0x000e2e0000002500 */
[----:B------:R-:W1:Y:S01]  /*0020*/  LDC.64 R6, c[0x0][0x3a8] ;  /* 0x0000ea00ff067b82 */ /* 0x000e620000000a00 */
[----:B------:R-:W2:Y:S01]  /*0030*/  LDCU.64 UR6, c[0x0][0x358] ;  /* 0x00006b00ff0677ac */ /* 0x000ea20008000a00 */
[----:B------:R-:W-:Y:S01]  /*0040*/  BSSY.RECONVERGENT B0, `(.L_x_173) ;  /* 0x000027a000007945 */ /* 0x000fe20003800200 */
[----:B-1----:R-:W-:Y:S01]  /*0050*/  SHF.L.U32 R13, R7, 0xd, RZ ;  /* 0x0000000d070d7819 */ /* 0x002fe200000006ff */
[----:B0-----:R-:W-:-:S05]  /*0060*/  IMAD R0, R3, -0x2000, R6 ;  /* 0xffffe00003007824 */ /* 0x001fca00078e0206 */
[----:B------:R-:W-:-:S13]  /*0070*/  ISETP.GT.U32.AND P0, PT, R0, 0x1fff, PT ;  /* 0x00001fff0000780c */ /* 0x000fda0003f04070 */
[----:B--2---:R-:W-:Y:S05]  /*0080*/  @P0 BRA `(.L_x_174) ;  /* 0x0000001000d40947 */ /* 0x004fea0003800000 */
[----:B------:R-:W0:Y:S01]  /*0090*/  S2R R2, SR_TID.X ;  /* 0x0000000000027919 */ /* 0x000e220000002100 */
[----:B------:R-:W-:Y:S01]  /*00a0*/  BSSY.RECONVERGENT B1, `(.L_x_175) ;  /* 0x000000a000017945 */ /* 0x000fe20003800200 */
[----:B------:R-:W-:Y:S01]  /*00b0*/  HFMA2 R15, -RZ, RZ, 0, 0 ;  /* 0x00000000ff0f7431 */ /* 0x000fe200000001ff */
[----:B0-----:R-:W-:Y:S02]  /*00c0*/  ISETP.GE.U32.AND P0, PT, R2, R0, PT ;  /* 0x000000000200720c */ /* 0x001fe40003f06070 */
[----:B------:R-:W-:-:S11]  /*00d0*/  MOV R4, R2 ;  /* 0x0000000200047202 */ /* 0x000fd60000000f00 */
[----:B------:R-:W-:Y:S05]  /*00e0*/  @P0 BRA `(.L_x_176) ;  /* 0x0000000000140947 */ /* 0x000fea0003800000 */
[----:B------:R-:W0:Y:S01]  /*00f0*/  LDC.64 R8, c[0x0][0x380] ;  /* 0x0000e000ff087b82 */ /* 0x000e220000000a00 */
[----:B------:R-:W-:-:S05]  /*0100*/  LEA R5, R3, R2, 0xd ;  /* 0x0000000203057211 */ /* 0x000fca00078e68ff */
[----:B0-----:R-:W-:-:S05]  /*0110*/  IMAD.WIDE.U32 R8, R5, 0x4, R8 ;  /* 0x0000000405087825 */ /* 0x001fca00078e0008 */
[----:B------:R0:W5:Y:S01]  /*0120*/  LDG.E R15, desc[UR6][R8.64] ;  /* 0x00000006080f7981 */ /* 0x000162000c1e1900 */
[----:B------:R-:W-:-:S07]  /*0130*/  IADD3 R4, PT, PT, R2, 0x200, RZ ;  /* 0x0000020002047810 */ /* 0x000fce0007ffe0ff */
.L_x_176:
[----:B------:R-:W-:Y:S05]  /*0140*/  BSYNC.RECONVERGENT B1 ;  /* 0x0000000000017941 */ /* 0x000fea0003800200 */
.L_x_175:
[----:B------:R-:W-:Y:S01]  /*0150*/  ISETP.GE.U32.AND P0, PT, R4, R0, PT ;  /* 0x000000000400720c */ /* 0x000fe20003f06070 */
[----:B------:R-:W-:-:S12]  /*0160*/  BSSY.RECONVERGENT B1, `(.L_x_177) ;  /* 0x00000a5000017945 */ /* 0x000fd80003800200 */
[----:B------:R-:W-:Y:S05]  /*0170*/  @P0 BRA `(.L_x_178) ;  /* 0x00000008008c0947 */ /* 0x000fea0003800000 */
[----:B------:R-:W-:Y:S01]  /*0180*/  LOP3.LUT R5, RZ, R4, RZ, 0x33, !PT ;  /* 0x00000004ff057212 */ /* 0x000fe200078e33ff */
[----:B------:R-:W-:Y:S03]  /*0190*/  BSSY.RECONVERGENT B2, `(.L_x_179) ;  /* 0x0000053000027945 */ /* 0x000fe60003800200 */
[----:B------:R-:W-:-:S05]  /*01a0*/  IADD3 R6, PT, PT, R5, R6, RZ ;  /* 0x0000000605067210 */ /* 0x000fca0007ffe0ff */
[----:B------:R-:W-:-:S05]  /*01b0*/  IMAD R6, R3, -0x2000, R6 ;  /* 0xffffe00003067824 */ /* 0x000fca00078e0206 */
[C---:B------:R-:W-:Y:S02]  /*01c0*/  ISETP.GE.U32.AND P0, PT, R6.reuse, 0x1e00, PT ;  /* 0x00001e000600780c */ /* 0x040fe40003f06070 */
[----:B------:R-:W-:-:S04]  /*01d0*/  LEA.HI R5, R6, 0x1, RZ, 0x17 ;  /* 0x0000000106057811 */ /* 0x000fc800078fb8ff */
[----:B------:R-:W-:-:S07]  /*01e0*/  LOP3.LUT R6, R5, 0xf, RZ, 0xc0, !PT ;  /* 0x0000000f05067812 */ /* 0x000fce00078ec0ff */
[----:B------:R-:W-:Y:S05]  /*01f0*/  @!P0 BRA `(.L_x_180) ;  /* 0x0000000400308947 */ /* 0x000fea0003800000 */
[----:B------:R-:W-:Y:S01]  /*0200*/  LOP3.LUT R10, R5, 0xfffff0, RZ, 0xc0, !PT ;  /* 0x00fffff0050a7812 */ /* 0x000fe200078ec0ff */
[----:B------:R-:W-:Y:S01]  /*0210*/  BSSY.RECONVERGENT B3, `(.L_x_181) ;  /* 0x0000049000037945 */ /* 0x000fe20003800200 */
[----:B0-----:R-:W-:Y:S02]  /*0220*/  LOP3.LUT R9, R4, 0x1000, RZ, 0xfc, !PT ;  /* 0x0000100004097812 */ /* 0x001fe400078efcff */
[----:B------:R-:W-:Y:S02]  /*0230*/  LEA R4, R3, R4, 0xd ;  /* 0x0000000403047211 */ /* 0x000fe400078e68ff */
[----:B------:R-:W-:-:S07]  /*0240*/  IADD3 R10, PT, PT, -R10, RZ, RZ ;  /* 0x000000ff0a0a7210 */ /* 0x000fce0007ffe1ff */
.L_x_182:
[----:B------:R-:W0:Y:S02]  /*0250*/  LDC.64 R12, c[0x0][0x380] ;  /* 0x0000e000ff0c7b82 */ /* 0x000e240000000a00 */
[----:B0-----:R-:W-:-:S05]  /*0260*/  IMAD.WIDE.U32 R22, R4, 0x4, R12 ;  /* 0x0000000404167825 */ /* 0x001fca00078e000c */
[----:B------:R0:W2:Y:S01]  /*0270*/  LDG.E R8, desc[UR6][R22.64] ;  /* 0x0000000616087981 */ /* 0x0000a2000c1e1900 */
[C---:B------:R-:W-:Y:S02]  /*0280*/  IADD3 R25, PT, PT, R4.reuse, 0x200, RZ ;  /* 0x0000020004197810 */ /* 0x040fe40007ffe0ff */
[C---:B------:R-:W-:Y:S02]  /*0290*/  IADD3 R21, PT, PT, R4.reuse, 0x400, RZ ;  /* 0x0000040004157810 */ /* 0x040fe40007ffe0ff */
[C---:B------:R-:W-:Y:S01]  /*02a0*/  IADD3 R17, PT, PT, R4.reuse, 0x600, RZ ;  /* 0x0000060004117810 */ /* 0x040fe20007ffe0ff */
[----:B------:R-:W-:Y:S01]  /*02b0*/  IMAD.WIDE.U32 R24, R25, 0x4, R12 ;  /* 0x0000000419187825 */ /* 0x000fe200078e000c */
[----:B------:R-:W-:-:S03]  /*02c0*/  IADD3 R19, PT, PT, R4, 0x800, RZ ;  /* 0x0000080004137810 */ /* 0x000fc60007ffe0ff */
[--C-:B------:R-:W-:Y:S01]  /*02d0*/  IMAD.WIDE.U32 R20, R21, 0x4, R12.reuse ;  /* 0x0000000415147825 */ /* 0x100fe200078e000c */
[----:B------:R-:W3:Y:S01]  /*02e0*/  LDG.E R7, desc[UR6][R24.64] ;  /* 0x0000000618077981 */ /* 0x000ee2000c1e1900 */
[C---:B------:R-:W-:Y:S02]  /*02f0*/  IADD3 R11, PT, PT, R4.reuse, 0xa00, RZ ;  /* 0x00000a00040b7810 */ /* 0x040fe40007ffe0ff */
[--C-:B------:R-:W-:Y:S01]  /*0300*/  IMAD.WIDE.U32 R16, R17, 0x4, R12.reuse ;  /* 0x0000000411107825 */ /* 0x100fe200078e000c */
[----:B------:R1:W4:Y:S01]  /*0310*/  LDG.E R29, desc[UR6][R20.64] ;  /* 0x00000006141d7981 */ /* 0x000322000c1e1900 */
[C---:B------:R-:W-:Y:S02]  /*0320*/  IADD3 R14, PT, PT, R4.reuse, 0xc00, RZ ;  /* 0x00000c00040e7810 */ /* 0x040fe40007ffe0ff */
[--C-:B------:R-:W-:Y:S01]  /*0330*/  IMAD.WIDE.U32 R18, R19, 0x4, R12.reuse ;  /* 0x0000000413127825 */ /* 0x100fe200078e000c */
[----:B------:R1:W4:Y:S03]  /*0340*/  LDG.E R28, desc[UR6][R16.64] ;  /* 0x00000006101c7981 */ /* 0x000326000c1e1900 */
[----:B0-----:R-:W-:Y:S01]  /*0350*/  IMAD.WIDE.U32 R22, R11, 0x4, R12 ;  /* 0x000000040b167825 */ /* 0x001fe200078e000c */
[----:B------:R-:W4:Y:S01]  /*0360*/  LDG.E R27, desc[UR6][R18.64] ;  /* 0x00000006121b7981 */ /* 0x000f22000c1e1900 */
[----:B------:R-:W-:-:S02]  /*0370*/  IADD3 R11, PT, PT, R4, 0xe00, RZ ;  /* 0x00000e00040b7810 */ /* 0x000fc40007ffe0ff */
[--C-:B-1----:R-:W-:Y:S01]  /*0380*/  IMAD.WIDE.U32 R20, R14, 0x4, R12.reuse ;  /* 0x000000040e147825 */ /* 0x102fe200078e000c */
[----:B------:R0:W4:Y:S01]  /*0390*/  LDG.E R26, desc[UR6][R22.64] ;  /* 0x00000006161a7981 */ /* 0x000122000c1e1900 */
[C---:B------:R-:W-:Y:S02]  /*03a0*/  IADD3 R14, PT, PT, R4.reuse, 0x1000, RZ ;  /* 0x00001000040e7810 */ /* 0x040fe40007ffe0ff */
[C---:B------:R-:W-:Y:S01]  /*03b0*/  IADD3 R24, PT, PT, R4.reuse, 0x1200, RZ ;  /* 0x0000120004187810 */ /* 0x040fe20007ffe0ff */
[--C-:B------:R-:W-:Y:S01]  /*03c0*/  IMAD.WIDE.U32 R16, R11, 0x4, R12.reuse ;  /* 0x000000040b107825 */ /* 0x100fe200078e000c */
[----:B------:R1:W4:Y:S01]  /*03d0*/  LDG.E R25, desc[UR6][R20.64] ;  /* 0x0000000614197981 */ /* 0x000322000c1e1900 */
[----:B------:R-:W-:Y:S02]  /*03e0*/  IADD3 R11, PT, PT, R4, 0x1400, RZ ;  /* 0x00001400040b7810 */ /* 0x000fe40007ffe0ff */
[--C-:B0-----:R-:W-:Y:S02]  /*03f0*/  IMAD.WIDE.U32 R22, R24, 0x4, R12.reuse ;  /* 0x0000000418167825 */ /* 0x101fe400078e000c */
[----:B------:R0:W4:Y:S02]  /*0400*/  LDG.E R24, desc[UR6][R16.64] ;  /* 0x0000000610187981 */ /* 0x000124000c1e1900 */
[--C-:B-1----:R-:W-:Y:S01]  /*0410*/  IMAD.WIDE.U32 R20, R14, 0x4, R12.reuse ;  /* 0x000000040e147825 */ /* 0x102fe200078e000c */
[C---:B------:R-:W-:Y:S01]  /*0420*/  IADD3 R14, PT, PT, R4.reuse, 0x1600, RZ ;  /* 0x00001600040e7810 */ /* 0x040fe20007ffe0ff */
[----:B------:R1:W4:Y:S04]  /*0430*/  LDG.E R18, desc[UR6][R22.64] ;  /* 0x0000000616127981 */ /* 0x000328000c1e1900 */
[----:B------:R1:W4:Y:S01]  /*0440*/  LDG.E R19, desc[UR6][R20.64] ;  /* 0x0000000614137981 */ /* 0x000322000c1e1900 */
[----:B0-----:R-:W-:Y:S01]  /*0450*/  IMAD.WIDE.U32 R16, R11, 0x4, R12 ;  /* 0x000000040b107825 */ /* 0x001fe200078e000c */
[----:B-1----:R-:W-:-:S04]  /*0460*/  IADD3 R23, PT, PT, R4, 0x1800, RZ ;  /* 0x0000180004177810 */ /* 0x002fc80007ffe0ff */
[----:B------:R0:W4:Y:S01]  /*0470*/  LDG.E R11, desc[UR6][R16.64] ;  /* 0x00000006100b7981 */ /* 0x000122000c1e1900 */
[C---:B------:R-:W-:Y:S01]  /*0480*/  IADD3 R21, PT, PT, R4.reuse, 0x1a00, RZ ;  /* 0x00001a0004157810 */ /* 0x040fe20007ffe0ff */
[----:B0-----:R-:W-:Y:S01]  /*0490*/  IMAD.WIDE.U32 R16, R23, 0x4, R12 ;  /* 0x0000000417107825 */ /* 0x001fe200078e000c */
[----:B------:R-:W-:-:S03]  /*04a0*/  IADD3 R23, PT, PT, R4, 0x1c00, RZ ;  /* 0x00001c0004177810 */ /* 0x000fc60007ffe0ff */
[--C-:B------:R-:W-:Y:S02]  /*04b0*/  IMAD.WIDE.U32 R20, R21, 0x4, R12.reuse ;  /* 0x0000000415147825 */ /* 0x100fe400078e000c */
[----:B------:R-:W4:Y:S02]  /*04c0*/  LDG.E R16, desc[UR6][R16.64] ;  /* 0x0000000610107981 */ /* 0x000f24000c1e1900 */
[----:B------:R-:W-:Y:S02]  /*04d0*/  IMAD.WIDE.U32 R22, R23, 0x4, R12 ;  /* 0x0000000417167825 */ /* 0x000fe400078e000c */
[----:B------:R-:W4:Y:S04]  /*04e0*/  LDG.E R20, desc[UR6][R20.64] ;  /* 0x0000000614147981 */ /* 0x000f28000c1e1900 */
[----:B------:R-:W4:Y:S01]  /*04f0*/  LDG.E R22, desc[UR6][R22.64] ;  /* 0x0000000616167981 */ /* 0x000f22000c1e1900 */
[----:B--2--5:R-:W-:Y:S01]  /*0500*/  FADD R8, R8, R15 ;  /* 0x0000000f08087221 */ /* 0x024fe20000000000 */
[----:B------:R-:W-:-:S06]  /*0510*/  IMAD.WIDE.U32 R14, R14, 0x4, R12 ;  /* 0x000000040e0e7825 */ /* 0x000fcc00078e000c */
[----:B------:R0:W2:Y:S02]  /*0520*/  LDG.E R14, desc[UR6][R14.64] ;  /* 0x000000060e0e7981 */ /* 0x0000a4000c1e1900 */
[----:B0-----:R-:W-:-:S05]  /*0530*/  IADD3 R15, PT, PT, R4, 0x1e00, RZ ;  /* 0x00001e00040f7810 */ /* 0x001fca0007ffe0ff */
[----:B------:R-:W-:-:S06]  /*0540*/  IMAD.WIDE.U32 R12, R15, 0x4, R12 ;  /* 0x000000040f0c7825 */ /* 0x000fcc00078e000c */
[----:B------:R-:W2:Y:S01]  /*0550*/  LDG.E R12, desc[UR6][R12.64] ;  /* 0x000000060c0c7981 */ /* 0x000ea2000c1e1900 */
        /* <DEDUP_REMOVED lines=8> */
[----:B------:R-:W-:Y:S01]  /*05e0*/  FADD R18, R19, R18 ;  /* 0x0000001213127221 */ /* 0x000fe20000000000 */
[----:B------:R-:W-:-:S03]  /*05f0*/  IADD3 R10, PT, PT, R10, 0x10, RZ ;  /* 0x000000100a0a7810 */ /* 0x000fc60007ffe0ff */
[----:B------:R-:W-:Y:S01]  /*0600*/  FADD R11, R18, R11 ;  /* 0x0000000b120b7221 */ /* 0x000fe20000000000 */
[----:B------:R-:W-:Y:S02]  /*0610*/  ISETP.NE.AND P0, PT, R10, RZ, PT ;  /* 0x000000ff0a00720c */ /* 0x000fe40003f05270 */
[----:B------:R-:W-:Y:S02]  /*0620*/  IADD3 R9, PT, PT, R9, 0x2000, RZ ;  /* 0x0000200009097810 */ /* 0x000fe40007ffe0ff */
[----:B------:R-:W-:Y:S01]  /*0630*/  IADD3 R4, PT, PT, R4, 0x2000, RZ ;  /* 0x0000200004047810 */ /* 0x000fe20007ffe0ff */
[----:B--2---:R-:W-:-:S04]  /*0640*/  FADD R11, R11, R14 ;  /* 0x0000000e0b0b7221 */ /* 0x004fc80000000000 */
[----:B------:R-:W-:-:S04]  /*0650*/  FADD R11, R11, R16 ;  /* 0x000000100b0b7221 */ /* 0x000fc80000000000 */
[----:B------:R-:W-:-:S04]  /*0660*/  FADD R11, R11, R20 ;  /* 0x000000140b0b7221 */ /* 0x000fc80000000000 */
[----:B------:R-:W-:-:S04]  /*0670*/  FADD R11, R11, R22 ;  /* 0x000000160b0b7221 */ /* 0x000fc80000000000 */
[----:B------:R-:W-:Y:S01]  /*0680*/  FADD R15, R11, R12 ;  /* 0x0000000c0b0f7221 */ /* 0x000fe20000000000 */
[----:B------:R-:W-:Y:S06]  /*0690*/  @P0 BRA `(.L_x_182) ;  /* 0xfffffff800ec0947 */ /* 0x000fec000383ffff */
[----:B------:R-:W-:Y:S05]  /*06a0*/  BSYNC.RECONVERGENT B3 ;  /* 0x0000000000037941 */ /* 0x000fea0003800200 */
.L_x_181:
[----:B------:R-:W-:-:S07]  /*06b0*/  IADD3 R4, PT, PT, R9, -0x1000, RZ ;  /* 0xfffff00009047810 */ /* 0x000fce0007ffe0ff */
.L_x_180:
[----:B------:R-:W-:Y:S05]  /*06c0*/  BSYNC.RECONVERGENT B2 ;  /* 0x0000000000027941 */ /* 0x000fea0003800200 */
.L_x_179:
[----:B------:R-:W-:-:S13]  /*06d0*/  ISETP.NE.AND P0, PT, R6, RZ, PT ;  /* 0x000000ff0600720c */ /* 0x000fda0003f05270 */
[----:B------:R-:W-:Y:S05]  /*06e0*/  @!P0 BRA `(.L_x_178) ;  /* 0x0000000400308947 */ /* 0x000fea0003800000 */
[----:B------:R-:W-:Y:S01]  /*06f0*/  ISETP.GE.U32.AND P0, PT, R6, 0x8, PT ;  /* 0x000000080600780c */ /* 0x000fe20003f06070 */
[----:B------:R-:W-:Y:S01]  /*0700*/  BSSY.RECONVERGENT B2, `(.L_x_183) ;  /* 0x0000026000027945 */ /* 0x000fe20003800200 */
[----:B------:R-:W-:-:S04]  /*0710*/  LOP3.LUT R22, R5, 0x7, RZ, 0xc0, !PT ;  /* 0x0000000705167812 */ /* 0x000fc800078ec0ff */
[----:B------:R-:W-:-:S07]  /*0720*/  ISETP.NE.AND P1, PT, R22, RZ, PT ;  /* 0x000000ff1600720c */ /* 0x000fce0003f25270 */
[----:B------:R-:W-:Y:S06]  /*0730*/  @!P0 BRA `(.L_x_184) ;  /* 0x0000000000888947 */ /* 0x000fec0003800000 */
[----:B------:R-:W1:Y:S01]  /*0740*/  LDC.64 R6, c[0x0][0x380] ;  /* 0x0000e000ff067b82 */ /* 0x000e620000000a00 */
[----:B------:R-:W-:-:S04]  /*0750*/  LEA R19, R3, R4, 0xd ;  /* 0x0000000403137211 */ /* 0x000fc800078e68ff */
[C---:B------:R-:W-:Y:S02]  /*0760*/  IADD3 R17, PT, PT, R19.reuse, 0x200, RZ ;  /* 0x0000020013117810 */ /* 0x040fe40007ffe0ff */
[C---:B------:R-:W-:Y:S02]  /*0770*/  IADD3 R21, PT, PT, R19.reuse, 0x400, RZ ;  /* 0x0000040013157810 */ /* 0x040fe40007ffe0ff */
[C---:B------:R-:W-:Y:S02]  /*0780*/  IADD3 R13, PT, PT, R19.reuse, 0x600, RZ ;  /* 0x00000600130d7810 */ /* 0x040fe40007ffe0ff */
[C---:B0-----:R-:W-:Y:S01]  /*0790*/  IADD3 R9, PT, PT, R19.reuse, 0x800, RZ ;  /* 0x0000080013097810 */ /* 0x041fe20007ffe0ff */
[----:B-1----:R-:W-:-:S04]  /*07a0*/  IMAD.WIDE.U32 R10, R19, 0x4, R6 ;  /* 0x00000004130a7825 */ /* 0x002fc800078e0006 */
[--C-:B------:R-:W-:Y:S01]  /*07b0*/  IMAD.WIDE.U32 R16, R17, 0x4, R6.reuse ;  /* 0x0000000411107825 */ /* 0x100fe200078e0006 */
[----:B------:R0:W2:Y:S03]  /*07c0*/  LDG.E R14, desc[UR6][R10.64] ;  /* 0x000000060a0e7981 */ /* 0x0000a6000c1e1900 */
[--C-:B------:R-:W-:Y:S01]  /*07d0*/  IMAD.WIDE.U32 R20, R21, 0x4, R6.reuse ;  /* 0x0000000415147825 */ /* 0x100fe200078e0006 */
[----:B------:R1:W3:Y:S03]  /*07e0*/  LDG.E R18, desc[UR6][R16.64] ;  /* 0x0000000610127981 */ /* 0x0002e6000c1e1900 */
[--C-:B------:R-:W-:Y:S01]  /*07f0*/  IMAD.WIDE.U32 R12, R13, 0x4, R6.reuse ;  /* 0x000000040d0c7825 */ /* 0x100fe200078e0006 */
[----:B------:R-:W-:Y:S01]  /*0800*/  IADD3 R23, PT, PT, R19, 0xa00, RZ ;  /* 0x00000a0013177810 */ /* 0x000fe20007ffe0ff */
[----:B------:R-:W4:Y:S02]  /*0810*/  LDG.E R20, desc[UR6][R20.64] ;  /* 0x0000000614147981 */ /* 0x000f24000c1e1900 */
[--C-:B------:R-:W-:Y:S01]  /*0820*/  IMAD.WIDE.U32 R8, R9, 0x4, R6.reuse ;  /* 0x0000000409087825 */ /* 0x100fe200078e0006 */
[----:B------:R-:W-:Y:S01]  /*0830*/  IADD3 R25, PT, PT, R19, 0xc00, RZ ;  /* 0x00000c0013197810 */ /* 0x000fe20007ffe0ff */
[----:B------:R-:W4:Y:S02]  /*0840*/  LDG.E R12, desc[UR6][R12.64] ;  /* 0x000000060c0c7981 */ /* 0x000f24000c1e1900 */
[--C-:B0-----:R-:W-:Y:S01]  /*0850*/  IMAD.WIDE.U32 R10, R23, 0x4, R6.reuse ;  /* 0x00000004170a7825 */ /* 0x101fe200078e0006 */
[----:B------:R-:W-:Y:S01]  /*0860*/  IADD3 R19, PT, PT, R19, 0xe00, RZ ;  /* 0x00000e0013137810 */ /* 0x000fe20007ffe0ff */
[----:B------:R-:W4:Y:S02]  /*0870*/  LDG.E R8, desc[UR6][R8.64] ;  /* 0x0000000608087981 */ /* 0x000f24000c1e1900 */
[----:B-1----:R-:W-:-:S02]  /*0880*/  IMAD.WIDE.U32 R16, R25, 0x4, R6 ;  /* 0x0000000419107825 */ /* 0x002fc400078e0006 */
[----:B------:R-:W4:Y:S02]  /*0890*/  LDG.E R11, desc[UR6][R10.64] ;  /* 0x000000060a0b7981 */ /* 0x000f24000c1e1900 */
[----:B------:R-:W-:Y:S02]  /*08a0*/  IMAD.WIDE.U32 R6, R19, 0x4, R6 ;  /* 0x0000000413067825 */ /* 0x000fe400078e0006 */
[----:B------:R-:W4:Y:S04]  /*08b0*/  LDG.E R17, desc[UR6][R16.64] ;  /* 0x0000000610117981 */ /* 0x000f28000c1e1900 */
[----:B------:R-:W4:Y:S01]  /*08c0*/  LDG.E R7, desc[UR6][R6.64] ;  /* 0x0000000606077981 */ /* 0x000f22000c1e1900 */
        /* <DEDUP_REMOVED lines=9> */
.L_x_184:
[----:B------:R-:W-:Y:S05]  /*0960*/  BSYNC.RECONVERGENT B2 ;  /* 0x0000000000027941 */ /* 0x000fea0003800200 */
.L_x_183:
[----:B------:R-:W-:Y:S05]  /*0970*/  @!P1 BRA `(.L_x_178) ;  /* 0x00000000008c9947 */ /* 0x000fea0003800000 */
[----:B------:R-:W-:Y:S01]  /*0980*/  ISETP.GE.U32.AND P0, PT, R22, 0x4, PT ;  /* 0x000000041600780c */ /* 0x000fe20003f06070 */
[----:B------:R-:W-:Y:S01]  /*0990*/  BSSY.RECONVERGENT B2, `(.L_x_185) ;  /* 0x0000016000027945 */ /* 0x000fe20003800200 */
[----:B------:R-:W-:-:S04]  /*09a0*/  LOP3.LUT R5, R5, 0x3, RZ, 0xc0, !PT ;  /* 0x0000000305057812 */ /* 0x000fc800078ec0ff */
[----:B------:R-:W-:-:S07]  /*09b0*/  ISETP.NE.AND P1, PT, R5, RZ, PT ;  /* 0x000000ff0500720c */ /* 0x000fce0003f25270 */
[----:B------:R-:W-:Y:S06]  /*09c0*/  @!P0 BRA `(.L_x_186) ;  /* 0x0000000000488947 */ /* 0x000fec0003800000 */
[----:B------:R-:W0:Y:S01]  /*09d0*/  LDC.64 R6, c[0x0][0x380] ;  /* 0x0000e000ff067b82 */ /* 0x000e220000000a00 */
[----:B------:R-:W-:-:S04]  /*09e0*/  LEA R13, R3, R4, 0xd ;  /* 0x00000004030d7211 */ /* 0x000fc800078e68ff */
[C---:B------:R-:W-:Y:S02]  /*09f0*/  IADD3 R11, PT, PT, R13.reuse, 0x200, RZ ;  /* 0x000002000d0b7810 */ /* 0x040fe40007ffe0ff */
[C---:B------:R-:W-:Y:S02]  /*0a00*/  IADD3 R17, PT, PT, R13.reuse, 0x400, RZ ;  /* 0x000004000d117810 */ /* 0x040fe40007ffe0ff */
[C---:B------:R-:W-:Y:S01]  /*0a10*/  IADD3 R19, PT, PT, R13.reuse, 0x600, RZ ;  /* 0x000006000d137810 */ /* 0x040fe20007ffe0ff */
[----:B0-----:R-:W-:-:S04]  /*0a20*/  IMAD.WIDE.U32 R8, R13, 0x4, R6 ;  /* 0x000000040d087825 */ /* 0x001fc800078e0006 */
[--C-:B------:R-:W-:Y:S02]  /*0a30*/  IMAD.WIDE.U32 R10, R11, 0x4, R6.reuse ;  /* 0x000000040b0a7825 */ /* 0x100fe400078e0006 */
[----:B------:R-:W2:Y:S02]  /*0a40*/  LDG.E R8, desc[UR6][R8.64] ;  /* 0x0000000608087981 */ /* 0x000ea4000c1e1900 */
[--C-:B------:R-:W-:Y:S02]  /*0a50*/  IMAD.WIDE.U32 R12, R17, 0x4, R6.reuse ;  /* 0x00000004110c7825 */ /* 0x100fe400078e0006 */
[----:B------:R-:W3:Y:S02]  /*0a60*/  LDG.E R10, desc[UR6][R10.64] ;  /* 0x000000060a0a7981 */ /* 0x000ee4000c1e1900 */
[----:B------:R-:W-:Y:S02]  /*0a70*/  IMAD.WIDE.U32 R6, R19, 0x4, R6 ;  /* 0x0000000413067825 */ /* 0x000fe400078e0006 */
[----:B------:R-:W4:Y:S04]  /*0a80*/  LDG.E R12, desc[UR6][R12.64] ;  /* 0x000000060c0c7981 */ /* 0x000f28000c1e1900 */
[----:B------:R-:W4:Y:S01]  /*0a90*/  LDG.E R6, desc[UR6][R6.64] ;  /* 0x0000000606067981 */ /* 0x000f22000c1e1900 */
[----:B------:R-:W-:Y:S01]  /*0aa0*/  IADD3 R4, PT, PT, R4, 0x800, RZ ;  /* 0x0000080004047810 */ /* 0x000fe20007ffe0ff */
[----:B--2--5:R-:W-:-:S04]  /*0ab0*/  FADD R15, R15, R8 ;  /* 0x000000080f0f7221 */ /* 0x024fc80000000000 */
[----:B---3--:R-:W-:-:S04]  /*0ac0*/  FADD R15, R15, R10 ;  /* 0x0000000a0f0f7221 */ /* 0x008fc80000000000 */
[----:B----4-:R-:W-:-:S04]  /*0ad0*/  FADD R15, R15, R12 ;  /* 0x0000000c0f0f7221 */ /* 0x010fc80000000000 */
[----:B------:R-:W-:-:S07]  /*0ae0*/  FADD R15, R15, R6 ;  /* 0x000000060f0f7221 */ /* 0x000fce0000000000 */
.L_x_186:
[----:B------:R-:W-:Y:S05]  /*0af0*/  BSYNC.RECONVERGENT B2 ;  /* 0x0000000000027941 */ /* 0x000fea0003800200 */
.L_x_185:
[----:B------:R-:W-:Y:S05]  /*0b00*/  @!P1 BRA `(.L_x_178) ;  /* 0x0000000000289947 */ /* 0x000fea0003800000 */
[----:B------:R-:W1:Y:S01]  /*0b10*/  LDC.64 R6, c[0x0][0x380] ;  /* 0x0000e000ff067b82 */ /* 0x000e620000000a00 */
[----:B0-----:R-:W-:Y:S02]  /*0b20*/  LEA R9, R3, R4, 0xd ;  /* 0x0000000403097211 */ /* 0x001fe400078e68ff */
[----:B------:R-:W-:-:S07]  /*0b30*/  IADD3 R8, PT, PT, -R5, RZ, RZ ;  /* 0x000000ff05087210 */ /* 0x000fce0007ffe1ff */
.L_x_187:
[----:B-1----:R-:W-:-:S06]  /*0b40*/  IMAD.WIDE.U32 R4, R9, 0x4, R6 ;  /* 0x0000000409047825 */ /* 0x002fcc00078e0006 */
[----:B------:R-:W2:Y:S01]  /*0b50*/  LDG.E R4, desc[UR6][R4.64] ;  /* 0x0000000604047981 */ /* 0x000ea2000c1e1900 */
[----:B------:R-:W-:Y:S02]  /*0b60*/  IADD3 R8, PT, PT, R8, 0x1, RZ ;  /* 0x0000000108087810 */ /* 0x000fe40007ffe0ff */
[----:B------:R-:W-:Y:S02]  /*0b70*/  IADD3 R9, PT, PT, R9, 0x200, RZ ;  /* 0x0000020009097810 */ /* 0x000fe40007ffe0ff */
[----:B------:R-:W-:Y:S01]  /*0b80*/  ISETP.NE.AND P0, PT, R8, RZ, PT ;  /* 0x000000ff0800720c */ /* 0x000fe20003f05270 */
[----:B--2--5:R-:W-:-:S12]  /*0b90*/  FADD R15, R4, R15 ;  /* 0x0000000f040f7221 */ /* 0x024fd80000000000 */
[----:B------:R-:W-:Y:S05]  /*0ba0*/  @P0 BRA `(.L_x_187) ;  /* 0xfffffffc00e40947 */ /* 0x000fea000383ffff */
.L_x_178:
[----:B------:R-:W-:Y:S05]  /*0bb0*/  BSYNC.RECONVERGENT B1 ;  /* 0x0000000000017941 */ /* 0x000fea0003800200 */
.L_x_177:
[----:B------:R-:W-:-:S13]  /*0bc0*/  ISETP.GE.U32.AND P0, PT, R0, 0x200, PT ;  /* 0x000002000000780c */ /* 0x000fda0003f06070 */
[----:B------:R-:W-:Y:S05]  /*0bd0*/  @!P0 BRA `(.L_x_188) ;  /* 0x0000000000d08947 */ /* 0x000fea0003800000 */
[----:B0-----:R-:W0:Y:S01]  /*0be0*/  S2R R8, SR_LANEID ;  /* 0x0000000000087919 */ /* 0x001e220000000000 */
[----:B-----5:R-:W1:Y:S02]  /*0bf0*/  SHFL.DOWN PT, R0, R15, 0x1, 0x1f ;  /* 0x08201f000f007f89 */ /* 0x020e6400000e0000 */
[----:B-1----:R-:W-:Y:S01]  /*0c00*/  FADD R0, R0, R15 ;  /* 0x0000000f00007221 */ /* 0x002fe20000000000 */
[C---:B0-----:R-:W-:Y:S02]  /*0c10*/  ISETP.GT.AND P0, PT, R8.reuse, 0x1e, PT ;  /* 0x0000001e0800780c */ /* 0x041fe40003f04270 */
[C---:B------:R-:W-:Y:S02]  /*0c20*/  ISETP.NE.AND P1, PT, R8.reuse, RZ, PT ;  /* 0x000000ff0800720c */ /* 0x040fe40003f25270 */
        /* <DEDUP_REMOVED lines=27> */
[----:B------:R-:W0:Y:S04]  /*0de0*/  LDS.128 R12, [UR4+0x10] ;  /* 0x00001004ff0c7984 */ /* 0x000e280008000c00 */
[----:B------:R-:W2:Y:S04]  /*0df0*/  LDS.128 R8, [UR4+0x20] ;  /* 0x00002004ff087984 */ /* 0x000ea80008000c00 */
[----:B-1----:R-:W1:Y:S04]  /*0e00*/  LDS.128 R4, [UR4+0x30] ;  /* 0x00003004ff047984 */ /* 0x002e680008000c00 */
[----:B------:R-:W3:Y:S01]  /*0e10*/  LDS.128 R16, [UR4+0x40] ;  /* 0x00004004ff107984 */ /* 0x000ee20008000c00 */
[----:B0-----:R-:W-:-:S04]  /*0e20*/  FADD R13, R20, R13 ;  /* 0x0000000d140d7221 */ /* 0x001fc80000000000 */
[----:B------:R-:W-:-:S04]  /*0e30*/  FADD R14, R13, R14 ;  /* 0x0000000e0d0e7221 */ /* 0x000fc80000000000 */
[----:B------:R-:W-:-:S04]  /*0e40*/  FADD R15, R14, R15 ;  /* 0x0000000f0e0f7221 */ /* 0x000fc80000000000 */
[----:B--2---:R-:W-:-:S04]  /*0e50*/  FADD R8, R15, R8 ;  /* 0x000000080f087221 */ /* 0x004fc80000000000 */
[----:B------:R-:W-:-:S04]  /*0e60*/  FADD R9, R8, R9 ;  /* 0x0000000908097221 */ /* 0x000fc80000000000 */
[----:B------:R-:W-:-:S04]  /*0e70*/  FADD R10, R9, R10 ;  /* 0x0000000a090a7221 */ /* 0x000fc80000000000 */
[----:B------:R-:W-:-:S04]  /*0e80*/  FADD R11, R10, R11 ;  /* 0x0000000b0a0b7221 */ /* 0x000fc80000000000 */
[----:B-1----:R-:W-:-:S04]  /*0e90*/  FADD R4, R11, R4 ;  /* 0x000000040b047221 */ /* 0x002fc80000000000 */
        /* <DEDUP_REMOVED lines=8> */
.L_x_188:
[----:B0-----:R-:W0:Y:S01]  /*0f20*/  S2R R8, SR_LANEID ;  /* 0x0000000000087919 */ /* 0x001e220000000000 */
[----:B------:R-:W-:-:S04]  /*0f30*/  LOP3.LUT R4, R2, 0x3e0, RZ, 0xc0, !PT ;  /* 0x000003e002047812 */ /* 0x000fc800078ec0ff */
[----:B------:R-:W-:Y:S02]  /*0f40*/  IADD3 R5, PT, PT, R4, 0x20, RZ ;  /* 0x0000002004057810 */ /* 0x000fe40007ffe0ff */
[----:B------:R-:W-:Y:S02]  /*0f50*/  LOP3.LUT R7, RZ, R4, RZ, 0x33, !PT ;  /* 0x00000004ff077212 */ /* 0x000fe400078e33ff */
[----:B------:R-:W-:Y:S02]  /*0f60*/  ISETP.GT.U32.AND P0, PT, R5, R0, PT ;  /* 0x000000000500720c */ /* 0x000fe40003f04070 */
[----:B------:R-:W-:-:S04]  /*0f70*/  IADD3 R7, PT, PT, R0, R7, RZ ;  /* 0x0000000700077210 */ /* 0x000fc80007ffe0ff */
[----:B------:R-:W-:-:S05]  /*0f80*/  SEL R7, R7, 0x1f, P0 ;  /* 0x0000001f07077807 */ /* 0x000fca0000000000 */
[----:B-----5:R-:W1:Y:S01]  /*0f90*/  SHFL.DOWN PT, R4, R15, 0x1, R7 ;  /* 0x082000000f047989 */ /* 0x020e6200000e0007 */
[C---:B0-----:R-:W-:Y:S02]  /*0fa0*/  ISETP.GE.AND P0, PT, R8.reuse, R7, PT ;  /* 0x000000070800720c */ /* 0x041fe40003f06270 */
[C---:B------:R-:W-:Y:S02]  /*0fb0*/  IADD3 R6, PT, PT, R8.reuse, 0x2, RZ ;  /* 0x0000000208067810 */ /* 0x040fe40007ffe0ff */
[----:B------:R-:W-:-:S09]  /*0fc0*/  ISETP.NE.AND P1, PT, R8, RZ, PT ;  /* 0x000000ff0800720c */ /* 0x000fd20003f25270 */
[----:B-1----:R-:W-:Y:S01]  /*0fd0*/  @!P0 FADD R15, R4, R15 ;  /* 0x0000000f040f8221 */ /* 0x002fe20000000000 */
[----:B------:R-:W-:Y:S02]  /*0fe0*/  ISETP.GT.AND P0, PT, R6, R7, PT ;  /* 0x000000070600720c */ /* 0x000fe40003f04270 */
[----:B------:R-:W-:Y:S01]  /*0ff0*/  IADD3 R6, PT, PT, R8, 0x4, RZ ;  /* 0x0000000408067810 */ /* 0x000fe20007ffe0ff */
        /* <DEDUP_REMOVED lines=24> */
[----:B------:R-:W1:Y:S01]  /*1180*/  S2UR UR5, SR_CgaCtaId ;  /* 0x00000000000579c3 */ /* 0x000e620000008800 */
[----:B------:R-:W-:Y:S01]  /*1190*/  UMOV UR4, 0x400 ;  /* 0x0000040000047882 */ /* 0x000fe20000000000 */
[C---:B------:R-:W-:Y:S02]  /*11a0*/  ISETP.GT.U32.AND P2, PT, R0.reuse, 0x20, PT ;  /* 0x000000200000780c */ /* 0x040fe40003f44070 */
[C---:B------:R-:W-:Y:S02]  /*11b0*/  ISETP.GT.U32.AND P3, PT, R0.reuse, 0x40, PT ;  /* 0x000000400000780c */ /* 0x040fe40003f64070 */
[C---:B------:R-:W-:Y:S02]  /*11c0*/  ISETP.GT.U32.AND P1, PT, R0.reuse, 0x60, PT ;  /* 0x000000600000780c */ /* 0x040fe40003f24070 */
[----:B------:R-:W-:Y:S01]  /*11d0*/  ISETP.GT.U32.AND P4, PT, R0, 0xc0, PT ;  /* 0x000000c00000780c */ /* 0x000fe20003f84070 */
[----:B-1----:R-:W-:-:S09]  /*11e0*/  ULEA UR4, UR5, UR4, 0x18 ;  /* 0x0000000405047291 */ /* 0x002fd2000f8ec0ff */
[----:B0-----:R-:W0:Y:S04]  /*11f0*/  LDS.128 R4, [UR4+0x10] ;  /* 0x00001004ff047984 */ /* 0x001e280008000c00 */
[----:B------:R-:W1:Y:S04]  /*1200*/  LDS.128 R8, [UR4+0x20] ;  /* 0x00002004ff087984 */ /* 0x000e680008000c00 */
[----:B------:R-:W2:Y:S04]  /*1210*/  LDS.128 R12, [UR4+0x30] ;  /* 0x00003004ff0c7984 */ /* 0x000ea80008000c00 */
[----:B------:R-:W3:Y:S01]  /*1220*/  LDS.128 R16, [UR4+0x40] ;  /* 0x00004004ff107984 */ /* 0x000ee20008000c00 */
[----:B0-----:R-:W-:Y:S01]  /*1230*/  @P2 FADD R20, R20, R5 ;  /* 0x0000000514142221 */ /* 0x001fe20000000000 */
[----:B------:R-:W-:-:S03]  /*1240*/  ISETP.GT.U32.AND P2, PT, R0, 0x80, PT ;  /* 0x000000800000780c */ /* 0x000fc60003f44070 */
[----:B------:R-:W-:Y:S01]  /*1250*/  @P3 FADD R20, R20, R6 ;  /* 0x0000000614143221 */ /* 0x000fe20000000000 */
[----:B------:R-:W-:-:S03]  /*1260*/  ISETP.GT.U32.AND P3, PT, R0, 0xa0, PT ;  /* 0x000000a00000780c */ /* 0x000fc60003f64070 */
[----:B------:R-:W-:Y:S01]  /*1270*/  @P1 FADD R20, R20, R7 ;  /* 0x0000000714141221 */ /* 0x000fe20000000000 */
[----:B------:R-:W-:-:S05]  /*1280*/  ISETP.GT.U32.AND P1, PT, R0, 0xe0, PT ;  /* 0x000000e00000780c */ /* 0x000fca0003f24070 */
[----:B-1----:R-:W-:Y:S01]  /*1290*/  @P2 FADD R20, R20, R8 ;  /* 0x0000000814142221 */ /* 0x002fe20000000000 */
[----:B------:R-:W-:-:S03]  /*12a0*/  ISETP.GT.U32.AND P2, PT, R0, 0x100, PT ;  /* 0x000001000000780c */ /* 0x000fc60003f44070 */
[----:B------:R-:W-:Y:S01]  /*12b0*/  @P3 FADD R20, R20, R9 ;  /* 0x0000000914143221 */ /* 0x000fe20000000000 */
[----:B------:R-:W-:-:S03]  /*12c0*/  ISETP.GT.U32.AND P3, PT, R0, 0x120, PT ;  /* 0x000001200000780c */ /* 0x000fc60003f64070 */
[----:B------:R-:W-:Y:S01]  /*12d0*/  @P4 FADD R20, R20, R10 ;  /* 0x0000000a14144221 */ /* 0x000fe20000000000 */
[----:B------:R-:W-:-:S03]  /*12e0*/  ISETP.GT.U32.AND P4, PT, R0, 0x140, PT ;  /* 0x000001400000780c */ /* 0x000fc60003f84070 */
[----:B------:R-:W-:Y:S01]  /*12f0*/  @P1 FADD R20, R20, R11 ;  /* 0x0000000b14141221 */ /* 0x000fe20000000000 */
[----:B------:R-:W-:-:S03]  /*1300*/  ISETP.GT.U32.AND P1, PT, R0, 0x160, PT ;  /* 0x000001600000780c */ /* 0x000fc60003f24070 */
[----:B--2---:R-:W-:Y:S01]  /*1310*/  @P2 FADD R20, R20, R12 ;  /* 0x0000000c14142221 */ /* 0x004fe20000000000 */
[----:B------:R-:W-:-:S03]  /*1320*/  ISETP.GT.U32.AND P2, PT, R0, 0x180, PT ;  /* 0x000001800000780c */ /* 0x000fc60003f44070 */
[----:B------:R-:W-:Y:S01]  /*1330*/  @P3 FADD R20, R20, R13 ;  /* 0x0000000d14143221 */ /* 0x000fe20000000000 */
[----:B------:R-:W-:-:S03]  /*1340*/  ISETP.GT.U32.AND P3, PT, R0, 0x1a0, PT ;  /* 0x000001a00000780c */ /* 0x000fc60003f64070 */
[----:B------:R-:W-:Y:S01]  /*1350*/  @P4 FADD R20, R20, R14 ;  /* 0x0000000e14144221 */ /* 0x000fe20000000000 */
[----:B------:R-:W-:-:S03]  /*1360*/  ISETP.GT.U32.AND P4, PT, R0, 0x1c0, PT ;  /* 0x000001c00000780c */ /* 0x000fc60003f84070 */
[----:B------:R-:W-:Y:S01]  /*1370*/  @P1 FADD R20, R20, R15 ;  /* 0x0000000f14141221 */ /* 0x000fe20000000000 */
[----:B------:R-:W-:-:S03]  /*1380*/  ISETP.GT.U32.AND P1, PT, R0, 0x1e0, PT ;  /* 0x000001e00000780c */ /* 0x000fc60003f24070 */
[----:B---3--:R-:W-:-:S04]  /*1390*/  @P2 FADD R20, R20, R16 ;  /* 0x0000001014142221 */ /* 0x008fc80000000000 */
[----:B------:R-:W-:-:S04]  /*13a0*/  @P3 FADD R20, R20, R17 ;  /* 0x0000001114143221 */ /* 0x000fc80000000000 */
[----:B------:R-:W-:-:S04]  /*13b0*/  @P4 FADD R20, R20, R18 ;  /* 0x0000001214144221 */ /* 0x000fc80000000000 */
[----:B------:R-:W-:Y:S01]  /*13c0*/  @P1 FADD R20, R20, R19 ;  /* 0x0000001314141221 */ /* 0x000fe20000000000 */
[----:B------:R-:W-:Y:S06]  /*13d0*/  BRA `(.L_x_189) ;  /* 0x0000001400007947 */ /* 0x000fec0003800000 */
.L_x_174:
[----:B------:R-:W0:Y:S01]  /*13e0*/  S2R R2, SR_TID.X ;  /* 0x0000000000027919 */ /* 0x000e220000002100 */
[----:B------:R-:W1:Y:S02]  /*13f0*/  LDCU.64 UR4, c[0x0][0x380] ;  /* 0x00007000ff0477ac */ /* 0x000e640008000a00 */
[----:B-1----:R-:W-:Y:S02]  /*1400*/  MOV R4, UR4 ;  /* 0x0000000400047c02 */ /* 0x002fe40008000f00 */
[----:B------:R-:W-:Y:S02]  /*1410*/  MOV R5, UR5 ;  /* 0x0000000500057c02 */ /* 0x000fe40008000f00 */
[----:B0-----:R-:W-:-:S05]  /*1420*/  LEA R9, R3, R2, 0xd ;  /* 0x0000000203097211 */ /* 0x001fca00078e68ff */
[----:B------:R-:W-:-:S05]  /*1430*/  IMAD.WIDE.U32 R8, R9, 0x4, R4 ;  /* 0x0000000409087825 */ /* 0x000fca00078e0004 */
        /* <DEDUP_REMOVED lines=16> */
[----:B------:R-:W-:Y:S01]  /*1540*/  ISETP.GE.U32.AND P0, PT, R0, R13, PT ;  /* 0x0000000d0000720c */ /* 0x000fe20003f06070 */
        /* <DEDUP_REMOVED lines=16> */
[----:B------:R-:W-:Y:S01]  /*1650*/  LEA R9, R3, R13, 0xd ;  /* 0x0000000d03097211 */ /* 0x000fe200078e68ff */
[----:B------:R-:W-:Y:S01]  /*1660*/  UMOV UR4, URZ ;  /* 0x000000ff00047c82 */ /* 0x000fe20008000000 */
[----:B------:R-:W-:Y:S02]  /*1670*/  IADD3 R8, PT, PT, R6, -0x2000, RZ ;  /* 0xffffe00006087810 */ /* 0x000fe40007ffe0ff */
[----:B------:R-:W-:Y:S02]  /*1680*/  LOP3.LUT R0, RZ, R2, RZ, 0x33, !PT ;  /* 0x00000002ff007212 */ /* 0x000fe400078e33ff */
[----:B------:R-:W-:Y:S02]  /*1690*/  ISETP.GT.U32.AND P0, PT, R9, R8, PT ;  /* 0x000000080900720c */ /* 0x000fe40003f04070 */
[----:B------:R-:W-:Y:S02]  /*16a0*/  IADD3 R10, PT, PT, -R13, R6, R0 ;  /* 0x000000060d0a7210 */ /* 0x000fe40007ffe100 */
[----:B------:R-:W-:-:S02]  /*16b0*/  IADD3 R7, PT, PT, R9, 0x1000, R2 ;  /* 0x0000100009077810 */ /* 0x000fc40007ffe002 */
[----:B------:R-:W-:Y:S01]  /*16c0*/  MOV R0, R9 ;  /* 0x0000000900007202 */ /* 0x000fe20000000f00 */
[----:B------:R-:W-:-:S06]  /*16d0*/  IMAD R2, R3, -0x2000, R10 ;  /* 0xffffe00003027824 */ /* 0x000fcc00078e020a */
[----:B------:R-:W-:Y:S05]  /*16e0*/  @P0 BRA `(.L_x_191) ;  /* 0x0000000000bc0947 */ /* 0x000fea0003800000 */
[----:B------:R-:W0:Y:S08]  /*16f0*/  LDC R6, c[0x0][0x3a8] ;  /* 0x0000ea00ff067b82 */ /* 0x000e300000000800 */
[----:B------:R-:W1:Y:S02]  /*1700*/  LDC.64 R4, c[0x0][0x380] ;  /* 0x0000e000ff047b82 */ /* 0x000e640000000a00 */
.L_x_192:
[----:B------:R-:W2:Y:S02]  /*1710*/  S2R R10, SR_TID.X ;  /* 0x00000000000a7919 */ /* 0x000ea40000002100 */
[----:B--2---:R-:W-:-:S05]  /*1720*/  IADD3 R11, PT, PT, R10, R9, RZ ;  /* 0x000000090a0b7210 */ /* 0x004fca0007ffe0ff */
[----:B-1----:R-:W-:-:S05]  /*1730*/  IMAD.WIDE.U32 R10, R11, 0x4, R4 ;  /* 0x000000040b0a7825 */ /* 0x002fca00078e0004 */
        /* <DEDUP_REMOVED lines=13> */
[----:B---3--:R-:W-:-:S02]  /*1810*/  FADD R14, R14, R15 ;  /* 0x0000000f0e0e7221 */ /* 0x008fc40000000000 */
[----:B------:R-:W2:Y:S01]  /*1820*/  LDG.E R15, desc[UR6][R10.64+0x7000] ;  /* 0x007000060a0f7981 */ /* 0x000ea2000c1e1900 */
[----:B----4-:R-:W-:-:S03]  /*1830*/  FADD R12, R16, R17 ;  /* 0x00000011100c7221 */ /* 0x010fc60000000000 */
[----:B------:R-:W3:Y:S04]  /*1840*/  LDG.E R17, desc[UR6][R10.64+0x5800] ;  /* 0x005800060a117981 */ /* 0x000ee8000c1e1900 */
[----:B------:R-:W2:Y:S01]  /*1850*/  LDG.E R16, desc[UR6][R10.64+0x6800] ;  /* 0x006800060a107981 */ /* 0x000ea2000c1e1900 */
[----:B------:R-:W-:-:S03]  /*1860*/  FADD R14, R23, R14 ;  /* 0x0000000e170e7221 */ /* 0x000fc60000000000 */
[----:B------:R-:W4:Y:S01]  /*1870*/  LDG.E R23, desc[UR6][R10.64+0x7800] ;  /* 0x007800060a177981 */ /* 0x000f22000c1e1900 */
[----:B-----5:R-:W-:-:S04]  /*1880*/  FADD R19, R19, R20 ;  /* 0x0000001413137221 */ /* 0x020fc80000000000 */
[----:B------:R-:W-:Y:S01]  /*1890*/  FADD R19, R12, R19 ;  /* 0x000000130c137221 */ /* 0x000fe20000000000 */
[----:B0-----:R-:W-:Y:S01]  /*18a0*/  IADD3 R12, PT, PT, -R9, R6, RZ ;  /* 0x00000006090c7210 */ /* 0x001fe20007ffe1ff */
[----:B------:R-:W-:-:S03]  /*18b0*/  FADD R21, R21, R22 ;  /* 0x0000001615157221 */ /* 0x000fc60000000000 */
[----:B------:R-:W-:Y:S01]  /*18c0*/  ISETP.GE.U32.AND P0, PT, R12, R13, PT ;  /* 0x0000000d0c00720c */ /* 0x000fe20003f06070 */
[----:B------:R-:W-:-:S04]  /*18d0*/  FADD R24, R24, R25 ;  /* 0x0000001918187221 */ /* 0x000fc80000000000 */
[----:B------:R-:W-:Y:S01]  /*18e0*/  FADD R21, R21, R24 ;  /* 0x0000001815157221 */ /* 0x000fe20000000000 */
[----:B------:R-:W-:Y:S01]  /*18f0*/  FADD R14, R14, R19 ;  /* 0x000000130e0e7221 */ /* 0x000fe20000000000 */
[----:B---3--:R-:W-:Y:S01]  /*1900*/  FADD R17, R17, R18 ;  /* 0x0000001211117221 */ /* 0x008fe20000000000 */
[----:B--2---:R-:W-:-:S04]  /*1910*/  FADD R16, R16, R15 ;  /* 0x0000000f10107221 */ /* 0x004fc80000000000 */
[----:B------:R-:W-:-:S04]  /*1920*/  FADD R16, R17, R16 ;  /* 0x0000001011107221 */ /* 0x000fc80000000000 */
[----:B------:R-:W-:-:S04]  /*1930*/  FADD R21, R21, R16 ;  /* 0x0000001015157221 */ /* 0x000fc80000000000 */
[----:B------:R-:W-:-:S04]  /*1940*/  FADD R14, R14, R21 ;  /* 0x000000150e0e7221 */ /* 0x000fc80000000000 */
[----:B----4-:R-:W-:Y:S01]  /*1950*/  FADD R23, R23, R14 ;  /* 0x0000000e17177221 */ /* 0x010fe20000000000 */
[----:B------:R-:W-:Y:S06]  /*1960*/  @!P0 BRA `(.L_x_190) ;  /* 0x0000000800d08947 */ /* 0x000fec0003800000 */
[C---:B------:R-:W-:Y:S01]  /*1970*/  IADD3 R9, PT, PT, R13.reuse, R9, RZ ;  /* 0x000000090d097210 */ /* 0x040fe20007ffe0ff */
[----:B------:R-:W-:Y:S01]  /*1980*/  UIADD3 UR4, UPT, UPT, UR4, 0x1, URZ ;  /* 0x0000000104047890 */ /* 0x000fe2000fffe0ff */
[----:B------:R-:W-:Y:S02]  /*1990*/  IADD3 R0, PT, PT, R13, R0, RZ ;  /* 0x000000000d007210 */ /* 0x000fe40007ffe0ff */
[----:B------:R-:W-:Y:S02]  /*19a0*/  ISETP.GT.U32.AND P0, PT, R9, R8, PT ;  /* 0x000000080900720c */ /* 0x000fe40003f04070 */
[C---:B------:R-:W-:Y:S02]  /*19b0*/  IADD3 R2, PT, PT, -R13.reuse, R2, RZ ;  /* 0x000000020d027210 */ /* 0x040fe40007ffe1ff */
[----:B------:R-:W-:-:S09]  /*19c0*/  IADD3 R7, PT, PT, R13, R7, RZ ;  /* 0x000000070d077210 */ /* 0x000fd20007ffe0ff */
[----:B------:R-:W-:Y:S05]  /*19d0*/  @!P0 BRA `(.L_x_192) ;  /* 0xfffffffc004c8947 */ /* 0x000fea000383ffff */
.L_x_191:
[----:B------:R-:W0:Y:S01]  /*19e0*/  S2R R16, SR_TID.X ;  /* 0x0000000000107919 */ /* 0x000e220000002100 */
[----:B------:R-:W-:Y:S01]  /*19f0*/  IADD3 R8, PT, PT, -R9, R6, RZ ;  /* 0x0000000609087210 */ /* 0x000fe20007ffe1ff */
[----:B------:R-:W-:Y:S03]  /*1a00*/  BSSY.RECONVERGENT B1, `(.L_x_190) ;  /* 0x00000aa000017945 */ /* 0x000fe60003800200 */
[----:B0-----:R-:W-:-:S04]  /*1a10*/  ISETP.GE.AND P0, PT, R16, R8, PT ;  /* 0x000000081000720c */ /* 0x001fc80003f06270 */
[----:B------:R-:W-:-:S13]  /*1a20*/  ISETP.GE.U32.OR P0, PT, R9, R6, P0 ;  /* 0x000000060900720c */ /* 0x000fda0000706470 */
[----:B------:R-:W-:Y:S05]  /*1a30*/  @P0 BRA `(.L_x_193) ;  /* 0x0000000800980947 */ /* 0x000fea0003800000 */
[----:B------:R-:W0:Y:S01]  /*1a40*/  LDC R10, c[0x0][0x3ac] ;  /* 0x0000eb00ff0a7b82 */ /* 0x000e220000000800 */
[----:B------:R-:W-:Y:S01]  /*1a50*/  LOP3.LUT R11, RZ, R16, RZ, 0x33, !PT ;  /* 0x00000010ff0b7212 */ /* 0x000fe200078e33ff */
[----:B------:R-:W-:Y:S06]  /*1a60*/  BSSY.RECONVERGENT B2, `(.L_x_194) ;  /* 0x0000056000027945 */ /* 0x000fec0003800200 */
[----:B------:R-:W1:Y:S01]  /*1a70*/  LDC R8, c[0x0][0x3ac] ;  /* 0x0000eb00ff087b82 */ /* 0x000e620000000800 */
[----:B0-----:R-:W-:-:S04]  /*1a80*/  SHF.L.U32 R10, R10, 0xd, RZ ;  /* 0x0000000d0a0a7819 */ /* 0x001fc800000006ff */
[----:B------:R-:W-:-:S04]  /*1a90*/  LEA R10, R3, R10, 0xd ;  /* 0x0000000a030a7211 */ /* 0x000fc800078e68ff */
[----:B------:R-:W-:Y:S01]  /*1aa0*/  IADD3 R6, PT, PT, -R10, R6, R11 ;  /* 0x000000060a067210 */ /* 0x000fe20007ffe10b */
[----:B-1----:R-:W-:-:S04]  /*1ab0*/  IMAD R11, R8, UR4, RZ ;  /* 0x00000004080b7c24 */ /* 0x002fc8000f8e02ff */
[----:B------:R-:W-:-:S05]  /*1ac0*/  IMAD R6, R11, -0x2000, R6 ;  /* 0xffffe0000b067824 */ /* 0x000fca00078e0206 */
[C---:B------:R-:W-:Y:S02]  /*1ad0*/  ISETP.GE.U32.AND P0, PT, R6.reuse, 0x1e00, PT ;  /* 0x00001e000600780c */ /* 0x040fe40003f06070 */
[----:B------:R-:W-:-:S04]  /*1ae0*/  LEA.HI R6, R6, 0x1, RZ, 0x17 ;  /* 0x0000000106067811 */ /* 0x000fc800078fb8ff */
[----:B------:R-:W-:-:S07]  /*1af0*/  LOP3.LUT R8, R6, 0xf, RZ, 0xc0, !PT ;  /* 0x0000000f06087812 */ /* 0x000fce00078ec0ff */
[----:B------:R-:W-:Y:S05]  /*1b00*/  @!P0 BRA `(.L_x_195) ;  /* 0x00000004002c8947 */ /* 0x000fea0003800000 */
[----:B------:R-:W-:Y:S01]  /*1b10*/  LEA.HI R10, R2, 0x1, RZ, 0x17 ;  /* 0x00000001020a7811 */ /* 0x000fe200078fb8ff */
[----:B------:R-:W-:Y:S01]  /*1b20*/  BSSY.RECONVERGENT B3, `(.L_x_196) ;  /* 0x0000048000037945 */ /* 0x000fe20003800200 */
[----:B------:R-:W-:Y:S02]  /*1b30*/  LOP3.LUT R11, R16, 0x1000, RZ, 0xfc, !PT ;  /* 0x00001000100b7812 */ /* 0x000fe400078efcff */
[----:B------:R-:W-:-:S04]  /*1b40*/  LOP3.LUT R10, R10, 0xfffff0, RZ, 0xc0, !PT ;  /* 0x00fffff00a0a7812 */ /* 0x000fc800078ec0ff */
[----:B------:R-:W-:-:S07]  /*1b50*/  IADD3 R13, PT, PT, -R10, RZ, RZ ;  /* 0x000000ff0a0d7210 */ /* 0x000fce0007ffe1ff */
.L_x_197:
[C---:B------:R-:W-:Y:S02]  /*1b60*/  IADD3 R15, PT, PT, R7.reuse, -0x1000, RZ ;  /* 0xfffff000070f7810 */ /* 0x040fe40007ffe0ff */
[----:B------:R-:W-:-:S03]  /*1b70*/  IADD3 R25, PT, PT, R7, -0xe00, RZ ;  /* 0xfffff20007197810 */ /* 0x000fc60007ffe0ff */
[----:B------:R-:W-:Y:S01]  /*1b80*/  IMAD.WIDE.U32 R14, R15, 0x4, R4 ;  /* 0x000000040f0e7825 */ /* 0x000fe200078e0004 */
[----:B------:R-:W-:-:S04]  /*1b90*/  IADD3 R21, PT, PT, R7, -0xc00, RZ ;  /* 0xfffff40007157810 */ /* 0x000fc80007ffe0ff */
[----:B------:R0:W2:Y:S01]  /*1ba0*/  LDG.E R22, desc[UR6][R14.64] ;  /* 0x000000060e167981 */ /* 0x0000a2000c1e1900 */
[----:B------:R-:W-:-:S04]  /*1bb0*/  IMAD.WIDE.U32 R24, R25, 0x4, R4 ;  /* 0x0000000419187825 */ /* 0x000fc800078e0004 */
[--C-:B------:R-:W-:Y:S01]  /*1bc0*/  IMAD.WIDE.U32 R20, R21, 0x4, R4.reuse ;  /* 0x0000000415147825 */ /* 0x100fe200078e0004 */
[----:B------:R-:W3:Y:S04]  /*1bd0*/  LDG.E R16, desc[UR6][R24.64] ;  /* 0x0000000618107981 */ /* 0x000ee8000c1e1900 */
[----:B------:R1:W4:Y:S01]  /*1be0*/  LDG.E R17, desc[UR6][R20.64] ;  /* 0x0000000614117981 */ /* 0x000322000c1e1900 */
[C---:B------:R-:W-:Y:S02]  /*1bf0*/  IADD3 R19, PT, PT, R7.reuse, -0xa00, RZ ;  /* 0xfffff60007137810 */ /* 0x040fe40007ffe0ff */
[C---:B------:R-:W-:Y:S02]  /*1c00*/  IADD3 R29, PT, PT, R7.reuse, -0x800, RZ ;  /* 0xfffff800071d7810 */ /* 0x040fe40007ffe0ff */
[----:B------:R-:W-:Y:S01]  /*1c10*/  IADD3 R27, PT, PT, R7, -0x600, RZ ;  /* 0xfffffa00071b7810 */ /* 0x000fe20007ffe0ff */
[----:B------:R-:W-:Y:S01]  /*1c20*/  IMAD.WIDE.U32 R18, R19, 0x4, R4 ;  /* 0x0000000413127825 */ /* 0x000fe200078e0004 */
[----:B------:R-:W-:-:S03]  /*1c30*/  IADD3 R12, PT, PT, R7, -0x400, RZ ;  /* 0xfffffc00070c7810 */ /* 0x000fc60007ffe0ff */
[--C-:B------:R-:W-:Y:S01]  /*1c40*/  IMAD.WIDE.U32 R28, R29, 0x4, R4.reuse ;  /* 0x000000041d1c7825 */ /* 0x100fe200078e0004 */
[----:B------:R-:W5:Y:S03]  /*1c50*/  LDG.E R10, desc[UR6][R18.64] ;  /* 0x00000006120a7981 */ /* 0x000f66000c1e1900 */
[----:B0-----:R-:W-:Y:S01]  /*1c60*/  IMAD.WIDE.U32 R14, R27, 0x4, R4 ;  /* 0x000000041b0e7825 */ /* 0x001fe200078e0004 */
[----:B------:R-:W-:-:S03]  /*1c70*/  IADD3 R27, PT, PT, R7, -0x200, RZ ;  /* 0xfffffe00071b7810 */ /* 0x000fc60007ffe0ff */
[--C-:B-1----:R-:W-:Y:S02]  /*1c80*/  IMAD.WIDE.U32 R20, R12, 0x4, R4.reuse ;  /* 0x000000040c147825 */ /* 0x102fe400078e0004 */
[----:B------:R0:W5:Y:S04]  /*1c90*/  LDG.E R12, desc[UR6][R14.64] ;  /* 0x000000060e0c7981 */ /* 0x000168000c1e1900 */
[----:B------:R1:W5:Y:S01]  /*1ca0*/  LDG.E R18, desc[UR6][R28.64] ;  /* 0x000000061c127981 */ /* 0x000362000c1e1900 */
[----:B------:R-:W-:-:S04]  /*1cb0*/  IMAD.WIDE.U32 R24, R7, 0x4, R4 ;  /* 0x0000000407187825 */ /* 0x000fc800078e0004 */
[----:B0-----:R-:W-:Y:S01]  /*1cc0*/  IMAD.WIDE.U32 R14, R27, 0x4, R4 ;  /* 0x000000041b0e7825 */ /* 0x001fe200078e0004 */
[----:B------:R-:W5:Y:S04]  /*1cd0*/  LDG.E R19, desc[UR6][R24.64] ;  /* 0x0000000618137981 */ /* 0x000f68000c1e1900 */
[----:B------:R0:W5:Y:S01]  /*1ce0*/  LDG.E R27, desc[UR6][R20.64] ;  /* 0x00000006141b7981 */ /* 0x000162000c1e1900 */
[----:B-1----:R-:W-:-:S03]  /*1cf0*/  IADD3 R29, PT, PT, R7, 0x200, RZ ;  /* 0x00000200071d7810 */ /* 0x002fc60007ffe0ff */
[----:B------:R1:W5:Y:S01]  /*1d00*/  LDG.E R26, desc[UR6][R14.64] ;  /* 0x000000060e1a7981 */ /* 0x000362000c1e1900 */
[----:B0-----:R-:W-:Y:S01]  /*1d10*/  IADD3 R21, PT, PT, R7, 0x400, RZ ;  /* 0x0000040007157810 */ /* 0x001fe20007ffe0ff */
[----:B------:R-:W-:Y:S01]  /*1d20*/  IMAD.WIDE.U32 R28, R29, 0x4, R4 ;  /* 0x000000041d1c7825 */ /* 0x000fe200078e0004 */
[----:B-1----:R-:W-:-:S05]  /*1d30*/  IADD3 R15, PT, PT, R7, 0x800, RZ ;  /* 0x00000800070f7810 */ /* 0x002fca0007ffe0ff */
[----:B------:R-:W5:Y:S01]  /*1d40*/  LDG.E R28, desc[UR6][R28.64] ;  /* 0x000000061c1c7981 */ /* 0x000f62000c1e1900 */
[----:B------:R-:W-:-:S06]  /*1d50*/  IMAD.WIDE.U32 R14, R15, 0x4, R4 ;  /* 0x000000040f0e7825 */ /* 0x000fcc00078e0004 */
[----:B------:R-:W5:Y:S01]  /*1d60*/  LDG.E R14, desc[UR6][R14.64] ;  /* 0x000000060e0e7981 */ /* 0x000f62000c1e1900 */
[----:B--2---:R-:W-:Y:S01]  /*1d70*/  FADD R25, R22, R23 ;  /* 0x0000001716197221 */ /* 0x004fe20000000000 */
[----:B------:R-:W-:Y:S01]  /*1d80*/  IMAD.WIDE.U32 R22, R21, 0x4, R4 ;  /* 0x0000000415167825 */ /* 0x000fe200078e0004 */
[----:B------:R-:W-:-:S03]  /*1d90*/  IADD3 R21, PT, PT, R7, 0x600, RZ ;  /* 0x0000060007157810 */ /* 0x000fc60007ffe0ff */
[----:B---3--:R-:W-:Y:S02]  /*1da0*/  FADD R16, R25, R16 ;  /* 0x0000001019107221 */ /* 0x008fe40000000000 */
[----:B------:R-:W-:Y:S01]  /*1db0*/  IMAD.WIDE.U32 R20, R21, 0x4, R4 ;  /* 0x0000000415147825 */ /* 0x000fe200078e0004 */
[----:B------:R-:W-:Y:S01]  /*1dc0*/  IADD3 R25, PT, PT, R7, 0xa00, RZ ;  /* 0x00000a0007197810 */ /* 0x000fe20007ffe0ff */
[----:B------:R-:W2:Y:S04]  /*1dd0*/  LDG.E R29, desc[UR6][R22.64] ;  /* 0x00000006161d7981 */ /* 0x000ea8000c1e1900 */
[----:B------:R4:W3:Y:S02]  /*1de0*/  LDG.E R20, desc[UR6][R20.64] ;  /* 0x0000000614147981 */ /* 0x0008e4000c1e1900 */
[----:B----4-:R-:W-:Y:S01]  /*1df0*/  FADD R21, R16, R17 ;  /* 0x0000001110157221 */ /* 0x010fe20000000000 */
[----:B------:R-:W-:Y:S01]  /*1e00*/  IMAD.WIDE.U32 R16, R25, 0x4, R4 ;  /* 0x0000000419107825 */ /* 0x000fe200078e0004 */
[----:B------:R-:W-:-:S05]  /*1e10*/  IADD3 R25, PT, PT, R7, 0xc00, RZ ;  /* 0x00000c0007197810 */ /* 0x000fca0007ffe0ff */
[--C-:B------:R-:W-:Y:S01]  /*1e20*/  IMAD.WIDE.U32 R22, R25, 0x4, R4.reuse ;  /* 0x0000000419167825 */ /* 0x100fe200078e0004 */
[----:B------:R-:W-:Y:S01]  /*1e30*/  IADD3 R25, PT, PT, R7, 0xe00, RZ ;  /* 0x00000e0007197810 */ /* 0x000fe20007ffe0ff */
[----:B------:R-:W4:Y:S04]  /*1e40*/  LDG.E R16, desc[UR6][R16.64] ;  /* 0x0000000610107981 */ /* 0x000f28000c1e1900 */
[----:B------:R-:W-:Y:S01]  /*1e50*/  IMAD.WIDE.U32 R24, R25, 0x4, R4 ;  /* 0x0000000419187825 */ /* 0x000fe200078e0004 */
[----:B------:R-:W4:Y:S05]  /*1e60*/  LDG.E R22, desc[UR6][R22.64] ;  /* 0x0000000616167981 */ /* 0x000f2a000c1e1900 */
[----:B------:R-:W4:Y:S01]  /*1e70*/  LDG.E R24, desc[UR6][R24.64] ;  /* 0x0000000618187981 */ /* 0x000f22000c1e1900 */
[----:B-----5:R-:W-:-:S04]  /*1e80*/  FADD R21, R21, R10 ;  /* 0x0000000a15157221 */ /* 0x020fc80000000000 */
[----:B------:R-:W-:-:S04]  /*1e90*/  FADD R21, R21, R18 ;  /* 0x0000001215157221 */ /* 0x000fc80000000000 */
[----:B------:R-:W-:-:S04]  /*1ea0*/  FADD R12, R21, R12 ;  /* 0x0000000c150c7221 */ /* 0x000fc80000000000 */
[----:B------:R-:W-:-:S04]  /*1eb0*/  FADD R27, R12, R27 ;  /* 0x0000001b0c1b7221 */ /* 0x000fc80000000000 */
[----:B------:R-:W-:-:S04]  /*1ec0*/  FADD R26, R27, R26 ;  /* 0x0000001a1b1a7221 */ /* 0x000fc80000000000 */
[----:B------:R-:W-:-:S04]  /*1ed0*/  FADD R19, R26, R19 ;  /* 0x000000131a137221 */ /* 0x000fc80000000000 */
[----:B------:R-:W-:Y:S01]  /*1ee0*/  FADD R28, R19, R28 ;  /* 0x0000001c131c7221 */ /* 0x000fe20000000000 */
[----:B------:R-:W-:-:S04]  /*1ef0*/  IADD3 R13, PT, PT, R13, 0x10, RZ ;  /* 0x000000100d0d7810 */ /* 0x000fc80007ffe0ff */
[----:B------:R-:W-:Y:S02]  /*1f00*/  ISETP.NE.AND P0, PT, R13, RZ, PT ;  /* 0x000000ff0d00720c */ /* 0x000fe40003f05270 */
[----:B------:R-:W-:Y:S02]  /*1f10*/  IADD3 R11, PT, PT, R11, 0x2000, RZ ;  /* 0x000020000b0b7810 */ /* 0x000fe40007ffe0ff */
[----:B------:R-:W-:Y:S01]  /*1f20*/  IADD3 R7, PT, PT, R7, 0x2000, RZ ;  /* 0x0000200007077810 */ /* 0x000fe20007ffe0ff */
[----:B--2---:R-:W-:-:S04]  /*1f30*/  FADD R29, R28, R29 ;  /* 0x0000001d1c1d7221 */ /* 0x004fc80000000000 */
[----:B---3--:R-:W-:-:S04]  /*1f40*/  FADD R29, R29, R20 ;  /* 0x000000141d1d7221 */ /* 0x008fc80000000000 */
[----:B------:R-:W-:-:S04]  /*1f50*/  FADD R29, R29, R14 ;  /* 0x0000000e1d1d7221 */ /* 0x000fc80000000000 */
[----:B----4-:R-:W-:-:S04]  /*1f60*/  FADD R29, R29, R16 ;  /* 0x000000101d1d7221 */ /* 0x010fc80000000000 */
[----:B------:R-:W-:-:S04]  /*1f70*/  FADD R29, R29, R22 ;  /* 0x000000161d1d7221 */ /* 0x000fc80000000000 */
[----:B------:R-:W-:Y:S01]  /*1f80*/  FADD R23, R29, R24 ;  /* 0x000000181d177221 */ /* 0x000fe20000000000 */
[----:B------:R-:W-:Y:S06]  /*1f90*/  @P0 BRA `(.L_x_197) ;  /* 0xfffffff800f00947 */ /* 0x000fec000383ffff */
[----:B------:R-:W-:Y:S05]  /*1fa0*/  BSYNC.RECONVERGENT B3 ;  /* 0x0000000000037941 */ /* 0x000fea0003800200 */
.L_x_196:
[----:B------:R-:W-:-:S07]  /*1fb0*/  IADD3 R16, PT, PT, R11, -0x1000, RZ ;  /* 0xfffff0000b107810 */ /* 0x000fce0007ffe0ff */
.L_x_195:
[----:B------:R-:W-:Y:S05]  /*1fc0*/  BSYNC.RECONVERGENT B2 ;  /* 0x0000000000027941 */ /* 0x000fea0003800200 */
.L_x_194:
[----:B------:R-:W-:-:S13]  /*1fd0*/  ISETP.NE.AND P0, PT, R8, RZ, PT ;  /* 0x000000ff0800720c */ /* 0x000fda0003f05270 */
[----:B------:R-:W-:Y:S05]  /*1fe0*/  @!P0 BRA `(.L_x_193) ;  /* 0x00000004002c8947 */ /* 0x000fea0003800000 */
[----:B------:R-:W-:Y:S01]  /*1ff0*/  ISETP.GE.U32.AND P0, PT, R8, 0x8, PT ;  /* 0x000000080800780c */ /* 0x000fe20003f06070 */
[----:B------:R-:W-:Y:S01]  /*2000*/  BSSY.RECONVERGENT B2, `(.L_x_198) ;  /* 0x0000025000027945 */ /* 0x000fe20003800200 */
[----:B------:R-:W-:-:S04]  /*2010*/  LOP3.LUT R22, R6, 0x7, RZ, 0xc0, !PT ;  /* 0x0000000706167812 */ /* 0x000fc800078ec0ff */
[----:B------:R-:W-:-:S07]  /*2020*/  ISETP.NE.AND P1, PT, R22, RZ, PT ;  /* 0x000000ff1600720c */ /* 0x000fce0003f25270 */
[----:B------:R-:W-:Y:S06]  /*2030*/  @!P0 BRA `(.L_x_199) ;  /* 0x0000000000848947 */ /* 0x000fec0003800000 */
[----:B------:R-:W-:-:S04]  /*2040*/  IADD3 R7, PT, PT, R16, R9, RZ ;  /* 0x0000000910077210 */ /* 0x000fc80007ffe0ff */
[C---:B------:R-:W-:Y:S01]  /*2050*/  IADD3 R21, PT, PT, R7.reuse, 0x200, RZ ;  /* 0x0000020007157810 */ /* 0x040fe20007ffe0ff */
[C---:B------:R-:W-:Y:S01]  /*2060*/  IMAD.WIDE.U32 R14, R7.reuse, 0x4, R4 ;  /* 0x00000004070e7825 */ /* 0x040fe200078e0004 */
[----:B------:R-:W-:-:S03]  /*2070*/  IADD3 R19, PT, PT, R7, 0x400, RZ ;  /* 0x0000040007137810 */ /* 0x000fc60007ffe0ff */
[--C-:B------:R-:W-:Y:S01]  /*2080*/  IMAD.WIDE.U32 R20, R21, 0x4, R4.reuse ;  /* 0x0000000415147825 */ /* 0x100fe200078e0004 */
[----:B------:R0:W2:Y:S01]  /*2090*/  LDG.E R8, desc[UR6][R14.64] ;  /* 0x000000060e087981 */ /* 0x0000a2000c1e1900 */
[----:B------:R-:W-:Y:S02]  /*20a0*/  IADD3 R11, PT, PT, R7, 0x600, RZ ;  /* 0x00000600070b7810 */ /* 0x000fe40007ffe0ff */
[--C-:B------:R-:W-:Y:S01]  /*20b0*/  IMAD.WIDE.U32 R18, R19, 0x4, R4.reuse ;  /* 0x0000000413127825 */ /* 0x100fe200078e0004 */
[----:B------:R1:W3:Y:S01]  /*20c0*/  LDG.E R17, desc[UR6][R20.64] ;  /* 0x0000000614117981 */ /* 0x0002e2000c1e1900 */
[----:B------:R-:W-:Y:S02]  /*20d0*/  IADD3 R13, PT, PT, R7, 0x800, RZ ;  /* 0x00000800070d7810 */ /* 0x000fe40007ffe0ff */
[--C-:B------:R-:W-:Y:S01]  /*20e0*/  IMAD.WIDE.U32 R10, R11, 0x4, R4.reuse ;  /* 0x000000040b0a7825 */ /* 0x100fe200078e0004 */
[----:B------:R-:W-:Y:S01]  /*20f0*/  IADD3 R25, PT, PT, R7, 0xa00, RZ ;  /* 0x00000a0007197810 */ /* 0x000fe20007ffe0ff */
[----:B------:R-:W4:Y:S02]  /*2100*/  LDG.E R18, desc[UR6][R18.64] ;  /* 0x0000000612127981 */ /* 0x000f24000c1e1900 */
[--C-:B------:R-:W-:Y:S01]  /*2110*/  IMAD.WIDE.U32 R12, R13, 0x4, R4.reuse ;  /* 0x000000040d0c7825 */ /* 0x100fe200078e0004 */
[----:B------:R-:W-:Y:S01]  /*2120*/  IADD3 R27, PT, PT, R7, 0xc00, RZ ;  /* 0x00000c00071b7810 */ /* 0x000fe20007ffe0ff */
[----:B------:R-:W5:Y:S02]  /*2130*/  LDG.E R10, desc[UR6][R10.64] ;  /* 0x000000060a0a7981 */ /* 0x000f64000c1e1900 */
[--C-:B0-----:R-:W-:Y:S01]  /*2140*/  IMAD.WIDE.U32 R14, R25, 0x4, R4.reuse ;  /* 0x00000004190e7825 */ /* 0x101fe200078e0004 */
[----:B------:R-:W-:Y:S01]  /*2150*/  IADD3 R25, PT, PT, R7, 0xe00, RZ ;  /* 0x00000e0007197810 */ /* 0x000fe20007ffe0ff */
[----:B------:R-:W5:Y:S02]  /*2160*/  LDG.E R12, desc[UR6][R12.64] ;  /* 0x000000060c0c7981 */ /* 0x000f64000c1e1900 */
[----:B-1----:R-:W-:-:S02]  /*2170*/  IMAD.WIDE.U32 R20, R27, 0x4, R4 ;  /* 0x000000041b147825 */ /* 0x002fc400078e0004 */
[----:B------:R-:W5:Y:S02]  /*2180*/  LDG.E R15, desc[UR6][R14.64] ;  /* 0x000000060e0f7981 */ /* 0x000f64000c1e1900 */
[----:B------:R-:W-:Y:S02]  /*2190*/  IMAD.WIDE.U32 R24, R25, 0x4, R4 ;  /* 0x0000000419187825 */ /* 0x000fe400078e0004 */
        /* <DEDUP_REMOVED lines=11> */
.L_x_199:
[----:B------:R-:W-:Y:S05]  /*2250*/  BSYNC.RECONVERGENT B2 ;  /* 0x0000000000027941 */ /* 0x000fea0003800200 */
.L_x_198:
[----:B------:R-:W-:Y:S05]  /*2260*/  @!P1 BRA `(.L_x_193) ;  /* 0x00000000008c9947 */ /* 0x000fea0003800000 */
[----:B------:R-:W-:Y:S01]  /*2270*/  ISETP.GE.U32.AND P0, PT, R22, 0x4, PT ;  /* 0x000000041600780c */ /* 0x000fe20003f06070 */
[----:B------:R-:W-:Y:S01]  /*2280*/  BSSY.RECONVERGENT B2, `(.L_x_200) ;  /* 0x0000014000027945 */ /* 0x000fe20003800200 */
[----:B------:R-:W-:-:S11]  /*2290*/  LOP3.LUT P1, RZ, R6, 0x3, RZ, 0xc0, !PT ;  /* 0x0000000306ff7812 */ /* 0x000fd6000782c0ff */
[----:B------:R-:W-:Y:S05]  /*22a0*/  @!P0 BRA `(.L_x_201) ;  /* 0x0000000000448947 */ /* 0x000fea0003800000 */
[----:B------:R-:W-:-:S04]  /*22b0*/  IADD3 R11, PT, PT, R16, R9, RZ ;  /* 0x00000009100b7210 */ /* 0x000fc80007ffe0ff */
[C---:B------:R-:W-:Y:S01]  /*22c0*/  IADD3 R9, PT, PT, R11.reuse, 0x200, RZ ;  /* 0x000002000b097810 */ /* 0x040fe20007ffe0ff */
[C---:B------:R-:W-:Y:S01]  /*22d0*/  IMAD.WIDE.U32 R6, R11.reuse, 0x4, R4 ;  /* 0x000000040b067825 */ /* 0x040fe200078e0004 */
[----:B------:R-:W-:-:S03]  /*22e0*/  IADD3 R13, PT, PT, R11, 0x400, RZ ;  /* 0x000004000b0d7810 */ /* 0x000fc60007ffe0ff */
[--C-:B------:R-:W-:Y:S01]  /*22f0*/  IMAD.WIDE.U32 R8, R9, 0x4, R4.reuse ;  /* 0x0000000409087825 */ /* 0x100fe200078e0004 */
[----:B------:R-:W-:Y:S01]  /*2300*/  IADD3 R15, PT, PT, R11, 0x600, RZ ;  /* 0x000006000b0f7810 */ /* 0x000fe20007ffe0ff */
[----:B------:R-:W2:Y:S02]  /*2310*/  LDG.E R6, desc[UR6][R6.64] ;  /* 0x0000000606067981 */ /* 0x000ea4000c1e1900 */
[--C-:B------:R-:W-:Y:S02]  /*2320*/  IMAD.WIDE.U32 R10, R13, 0x4, R4.reuse ;  /* 0x000000040d0a7825 */ /* 0x100fe400078e0004 */
[----:B------:R-:W3:Y:S02]  /*2330*/  LDG.E R8, desc[UR6][R8.64] ;  /* 0x0000000608087981 */ /* 0x000ee4000c1e1900 */
[----:B------:R-:W-:Y:S02]  /*2340*/  IMAD.WIDE.U32 R12, R15, 0x4, R4 ;  /* 0x000000040f0c7825 */ /* 0x000fe400078e0004 */
[----:B------:R-:W4:Y:S04]  /*2350*/  LDG.E R10, desc[UR6][R10.64] ;  /* 0x000000060a0a7981 */ /* 0x000f28000c1e1900 */
[----:B------:R-:W5:Y:S01]  /*2360*/  LDG.E R12, desc[UR6][R12.64] ;  /* 0x000000060c0c7981 */ /* 0x000f62000c1e1900 */
[----:B------:R-:W-:Y:S01]  /*2370*/  IADD3 R16, PT, PT, R16, 0x800, RZ ;  /* 0x0000080010107810 */ /* 0x000fe20007ffe0ff */
[----:B--2---:R-:W-:-:S04]  /*2380*/  FADD R23, R23, R6 ;  /* 0x0000000617177221 */ /* 0x004fc80000000000 */
[----:B---3--:R-:W-:-:S04]  /*2390*/  FADD R23, R23, R8 ;  /* 0x0000000817177221 */ /* 0x008fc80000000000 */
[----:B----4-:R-:W-:-:S04]  /*23a0*/  FADD R23, R23, R10 ;  /* 0x0000000a17177221 */ /* 0x010fc80000000000 */
[----:B-----5:R-:W-:-:S07]  /*23b0*/  FADD R23, R23, R12 ;  /* 0x0000000c17177221 */ /* 0x020fce0000000000 */
.L_x_201:
[----:B------:R-:W-:Y:S05]  /*23c0*/  BSYNC.RECONVERGENT B2 ;  /* 0x0000000000027941 */ /* 0x000fea0003800200 */
.L_x_200:
[----:B------:R-:W-:Y:S05]  /*23d0*/  @!P1 BRA `(.L_x_193) ;  /* 0x0000000000309947 */ /* 0x000fea0003800000 */
[----:B------:R-:W-:Y:S02]  /*23e0*/  LOP3.LUT R2, R2, 0xffff, RZ, 0xc0, !PT ;  /* 0x0000ffff02027812 */ /* 0x000fe400078ec0ff */
[----:B------:R-:W-:Y:S02]  /*23f0*/  IADD3 R9, PT, PT, R16, R0, RZ ;  /* 0x0000000010097210 */ /* 0x000fe40007ffe0ff */
[----:B------:R-:W-:-:S04]  /*2400*/  LEA.HI R2, R2, 0x1, RZ, 0x17 ;  /* 0x0000000102027811 */ /* 0x000fc800078fb8ff */
[----:B------:R-:W-:-:S04]  /*2410*/  LOP3.LUT R2, R2, 0x3, RZ, 0xc0, !PT ;  /* 0x0000000302027812 */ /* 0x000fc800078ec0ff */
[----:B------:R-:W-:-:S07]  /*2420*/  IADD3 R2, PT, PT, -R2, RZ, RZ ;  /* 0x000000ff02027210 */ /* 0x000fce0007ffe1ff */
.L_x_202:
[----:B------:R-:W-:-:S06]  /*2430*/  IMAD.WIDE.U32 R6, R9, 0x4, R4 ;  /* 0x0000000409067825 */ /* 0x000fcc00078e0004 */
[----:B------:R-:W2:Y:S01]  /*2440*/  LDG.E R6, desc[UR6][R6.64] ;  /* 0x0000000606067981 */ /* 0x000ea2000c1e1900 */
[----:B------:R-:W-:Y:S02]  /*2450*/  IADD3 R2, PT, PT, R2, 0x1, RZ ;  /* 0x0000000102027810 */ /* 0x000fe40007ffe0ff */
[----:B------:R-:W-:Y:S02]  /*2460*/  IADD3 R9, PT, PT, R9, 0x200, RZ ;  /* 0x0000020009097810 */ /* 0x000fe40007ffe0ff */
[----:B------:R-:W-:Y:S01]  /*2470*/  ISETP.NE.AND P0, PT, R2, RZ, PT ;  /* 0x000000ff0200720c */ /* 0x000fe20003f05270 */
[----:B--2---:R-:W-:-:S12]  /*2480*/  FADD R23, R6, R23 ;  /* 0x0000001706177221 */ /* 0x004fd80000000000 */
[----:B------:R-:W-:Y:S05]  /*2490*/  @P0 BRA `(.L_x_202) ;  /* 0xfffffffc00e40947 */ /* 0x000fea000383ffff */
.L_x_193:
[----:B------:R-:W-:Y:S05]  /*24a0*/  BSYNC.RECONVERGENT B1 ;  /* 0x0000000000017941 */ /* 0x000fea0003800200 */
.L_x_190:
        /* <DEDUP_REMOVED lines=33> */
[----:B------:R-:W1:Y:S04]  /*26c0*/  LDS.128 R8, [UR4+0x20] ;  /* 0x00002004ff087984 */ /* 0x000e680008000c00 */
[----:B--2---:R-:W2:Y:S04]  /*26d0*/  LDS.128 R4, [UR4+0x30] ;  /* 0x00003004ff047984 */ /* 0x004ea80008000c00 */
        /* <DEDUP_REMOVED lines=16> */
.L_x_189:
[----:B------:R-:W-:Y:S05]  /*27e0*/  BSYNC.RECONVERGENT B0 ;  /* 0x0000000000007941 */ /* 0x000fea0003800200 */
.L_x_173:
[----:B------:R-:W-:Y:S05]  /*27f0*/  @P0 EXIT ;  /* 0x000000000000094d */ /* 0x000fea0003800000 */
[----:B012---:R-:W0:Y:S02]  /*2800*/  LDC.64 R4, c[0x0][0x388] ;  /* 0x0000e200ff047b82 */ /* 0x007e240000000a00 */
[----:B0-----:R-:W-:-:S05]  /*2810*/  IMAD.WIDE.U32 R2, R3, 0x4, R4 ;  /* 0x0000000403027825 */ /* 0x001fca00078e0004 */
[----:B------:R-:W-:Y:S01]  /*2820*/  STG.E desc[UR6][R2.64], R20 ;  /* 0x0000001402007986 */ /* 0x000fe2000c101906 */
[----:B------:R-:W-:Y:S05]  /*2830*/  EXIT ;  /* 0x000000000000794d */ /* 0x000fea0003800000 */
.L_x_203:
        /* <DEDUP_REMOVED lines=12> */
.L_x_280:


//--------------------- .text._ZN3cub18CUB_300001_SM_10006detail6reduce28DeviceReduceSingleTileKernelINS2_10policy_hubIfjN4cuda3std3__44plusIfEEE10Policy1000EN6thrust24THRUST_300001_SM_1000_NS6detail15normal_iteratorINSD_10device_ptrIfEEEEPfjS9_ffNS7_10__identityEEEvT0_T1_T2_T3_T4_T6_ --------------------------
	.section	.text._ZN3cub18CUB_300001_SM_10006detail6reduce28DeviceReduceSingleTileKernelINS2_10policy_hubIfjN4cuda3std3__44plusIfEEE10Policy1000EN6thrust24THRUST_300001_SM_1000_NS6detail15normal_iteratorINSD_10device_ptrIfEEEEPfjS9_ffNS7_10__identityEEEvT0_T1_T2_T3_T4_T6_,"ax",@progbits
	.align	128
        .global         _ZN3cub18CUB_300001_SM_10006detail6reduce28DeviceReduceSingleTileKernelINS2_10policy_hubIfjN4cuda3std3__44plusIfEEE10Policy1000EN6thrust24THRUST_300001_SM_1000_NS6detail15normal_iteratorINSD_10device_ptrIfEEEEPfjS9_ffNS7_10__identityEEEvT0_T1_T2_T3_T4_T6_
        .type           _ZN3cub18CUB_300001_SM_10006detail6reduce28DeviceReduceSingleTileKernelINS2_10policy_hubIfjN4cuda3std3__44plusIfEEE10Policy1000EN6thrust24THRUST_300001_SM_1000_NS6detail15normal_iteratorINSD_10device_ptrIfEEEEPfjS9_ffNS7_10__identityEEEvT0_T1_T2_T3_T4_T6_,@function
        .size           _ZN3cub18CUB_300001_SM_10006detail6reduce28DeviceReduceSingleTileKernelINS2_10policy_hubIfjN4cuda3std3__44plusIfEEE10Policy1000EN6thrust24THRUST_300001_SM_1000_NS6detail15normal_iteratorINSD_10device_ptrIfEEEEPfjS9_ffNS7_10__identityEEEvT0_T1_T2_T3_T4_T6_,(.L_x_281 - _ZN3cub18CUB_300001_SM_10006detail6reduce28DeviceReduceSingleTileKernelINS2_10policy_hubIfjN4cuda3std3__44plusIfEEE10Policy1000EN6thrust24THRUST_300001_SM_1000_NS6detail15normal_iteratorINSD_10device_ptrIfEEEEPfjS9_ffNS7_10__identityEEEvT0_T1_T2_T3_T4_T6_)
        .other          _ZN3cub18CUB_300001_SM_10006detail6reduce28DeviceReduceSingleTileKernelINS2_10policy_hubIfjN4cuda3std3__44plusIfEEE10Policy1000EN6thrust24THRUST_300001_SM_1000_NS6detail15normal_iteratorINSD_10device_ptrIfEEEEPfjS9_ffNS7_10__identityEEEvT0_T1_T2_T3_T4_T6_,@"STO_CUDA_ENTRY STV_DEFAULT"
_ZN3cub18CUB_300001_SM_10006detail6reduce28DeviceReduceSingleTileKernelINS2_10policy_hubIfjN4cuda3std3__44plusIfEEE10Policy1000EN6thrust24THRUST_300001_SM_1000_NS6detail15normal_iteratorINSD_10device_ptrIfEEEEPfjS9_ffNS7_10__identityEEEvT0_T1_T2_T3_T4_T6_:
.text._ZN3cub18CUB_300001_SM_10006detail6reduce28DeviceReduceSingleTileKernelINS2_10policy_hubIfjN4cuda3std3__44plusIfEEE10Policy1000EN6thrust24THRUST_300001_SM_1000_NS6detail15normal_iteratorINSD_10device_ptrIfEEEEPfjS9_ffNS7_10__identityEEEvT0_T1_T2_T3_T4_T6_:
        /* <DEDUP_REMOVED lines=13> */
.L_x_204:
[----:B------:R-:W-:Y:S01]  /*00d0*/  ISETP.GT.U32.AND P0, PT, R4, 0x1fff, PT ;  /* 0x00001fff0400780c */ /* 0x000fe20003f04070 */
[----:B------:R-:W-:-:S12]  /*00e0*/  BSSY.RECONVERGENT B0, `(.L_x_205) ;  /* 0x000022c000007945 */ /* 0x000fd80003800200 */
[----:B------:R-:W-:Y:S05]  /*00f0*/  @P0 BRA `(.L_x_206) ;  /* 0x0000001000000947 */ /* 0x000fea0003800000 */
[----:B------:R-:W0:Y:S01]  /*0100*/  S2R R5, SR_TID.X ;  /* 0x0000000000057919 */ /* 0x000e220000002100 */
[----:B------:R-:W-:Y:S01]  /*0110*/  BSSY.RECONVERGENT B1, `(.L_x_207) ;  /* 0x0000009000017945 */ /* 0x000fe20003800200 */
[----:B------:R-:W-:Y:S01]  /*0120*/  HFMA2 R0, -RZ, RZ, 0, 0 ;  /* 0x00000000ff007431 */ /* 0x000fe200000001ff */
[----:B0-----:R-:W-:Y:S02]  /*0130*/  ISETP.GE.U32.AND P0, PT, R5, R4, PT ;  /* 0x000000040500720c */ /* 0x001fe40003f06070 */
[----:B------:R-:W-:-:S11]  /*0140*/  MOV R7, R5 ;  /* 0x0000000500077202 */ /* 0x000fd60000000f00 */
[----:B------:R-:W-:Y:S05]  /*0150*/  @P0 BRA `(.L_x_208) ;  /* 0x0000000000100947 */ /* 0x000fea0003800000 */
[----:B------:R-:W0:Y:S02]  /*0160*/  LDC.64 R2, c[0x0][0x380] ;  /* 0x0000e000ff027b82 */ /* 0x000e240000000a00 */
[----:B0-----:R-:W-:-:S05]  /*0170*/  IMAD.WIDE.U32 R2, R5, 0x4, R2 ;  /* 0x0000000405027825 */ /* 0x001fca00078e0002 */
[----:B------:R0:W5:Y:S01]  /*0180*/  LDG.E R0, desc[UR6][R2.64] ;  /* 0x0000000602007981 */ /* 0x000162000c1e1900 */
[----:B------:R-:W-:-:S07]  /*0190*/  IADD3 R7, PT, PT, R5, 0x200, RZ ;  /* 0x0000020005077810 */ /* 0x000fce0007ffe0ff */
.L_x_208:
[----:B------:R-:W-:Y:S05]  /*01a0*/  BSYNC.RECONVERGENT B1 ;  /* 0x0000000000017941 */ /* 0x000fea0003800200 */
.L_x_207:
[----:B------:R-:W-:Y:S01]  /*01b0*/  ISETP.GE.U32.AND P0, PT, R7, R4, PT ;  /* 0x000000040700720c */ /* 0x000fe20003f06070 */
[----:B------:R-:W-:-:S12]  /*01c0*/  BSSY.RECONVERGENT B1, `(.L_x_209) ;  /* 0x0000070000017945 */ /* 0x000fd80003800200 */
[----:B------:R-:W-:Y:S05]  /*01d0*/  @P0 BRA `(.L_x_210) ;  /* 0x0000000400b80947 */ /* 0x000fea0003800000 */
[----:B0-----:R-:W-:Y:S01]  /*01e0*/  LOP3.LUT R3, RZ, R7, RZ, 0x33, !PT ;  /* 0x00000007ff037212 */ /* 0x001fe200078e33ff */
[----:B------:R-:W-:Y:S03]  /*01f0*/  BSSY.RECONVERGENT B2, `(.L_x_211) ;  /* 0x0000033000027945 */ /* 0x000fe60003800200 */
[----:B------:R-:W-:-:S04]  /*0200*/  IADD3 R3, PT, PT, R3, R4, RZ ;  /* 0x0000000403037210 */ /* 0x000fc80007ffe0ff */
        /* <DEDUP_REMOVED lines=9> */
[----:B------:R-:W-:-:S04]  /*02a0*/  IADD3 R2, P0, PT, R2, 0x4000, RZ ;  /* 0x0000400002027810 */ /* 0x000fc80007f1e0ff */
[----:B------:R-:W-:-:S09]  /*02b0*/  IADD3.X R3, PT, PT, RZ, R3, RZ, P0, !PT ;  /* 0x00000003ff037210 */ /* 0x000fd200007fe4ff */
.L_x_213:
        /* <DEDUP_REMOVED lines=19> */
[----:B0-----:R-:W-:-:S04]  /*03f0*/  IADD3 R2, P2, PT, R2, 0x8000, RZ ;  /* 0x0000800002027810 */ /* 0x001fc80007f5e0ff */
[----:B------:R-:W-:Y:S01]  /*0400*/  IADD3.X R3, PT, PT, RZ, R3, RZ, P2, !PT ;  /* 0x00000003ff037210 */ /* 0x000fe200017fe4ff */
        /* <DEDUP_REMOVED lines=17> */
.L_x_212:
[----:B------:R-:W-:Y:S05]  /*0520*/  BSYNC.RECONVERGENT B2 ;  /* 0x0000000000027941 */ /* 0x000fea0003800200 */
.L_x_211:
[----:B------:R-:W-:Y:S05]  /*0530*/  @!P1 BRA `(.L_x_210) ;  /* 0x0000000000e09947 */ /* 0x000fea0003800000 */
[----:B------:R-:W-:Y:S01]  /*0540*/  ISETP.GE.U32.AND P0, PT, R22, 0x8, PT ;  /* 0x000000081600780c */ /* 0x000fe20003f06070 */
[----:B------:R-:W-:Y:S01]  /*0550*/  BSSY.RECONVERGENT B2, `(.L_x_214) ;  /* 0x0000017000027945 */ /* 0x000fe20003800200 */
[----:B------:R-:W-:-:S04]  /*0560*/  LOP3.LUT R10, R6, 0x7, RZ, 0xc0, !PT ;  /* 0x00000007060a7812 */ /* 0x000fc800078ec0ff */
[----:B------:R-:W-:-:S07]  /*0570*/  ISETP.NE.AND P1, PT, R10, RZ, PT ;  /* 0x000000ff0a00720c */ /* 0x000fce0003f25270 */
[----:B------:R-:W-:Y:S06]  /*0580*/  @!P0 BRA `(.L_x_215) ;  /* 0x00000000004c8947 */ /* 0x000fec0003800000 */
[----:B------:R-:W0:Y:S02]  /*0590*/  LDC.64 R2, c[0x0][0x380] ;  /* 0x0000e000ff027b82 */ /* 0x000e240000000a00 */
[----:B0-----:R-:W-:-:S05]  /*05a0*/  IMAD.WIDE.U32 R2, R7, 0x4, R2 ;  /* 0x0000000407027825 */ /* 0x001fca00078e0002 */
        /* <DEDUP_REMOVED lines=17> */
.L_x_215:
[----:B------:R-:W-:Y:S05]  /*06c0*/  BSYNC.RECONVERGENT B2 ;  /* 0x0000000000027941 */ /* 0x000fea0003800200 */
.L_x_214:
        /* <DEDUP_REMOVED lines=17> */
.L_x_217:
[----:B------:R-:W-:Y:S05]  /*07e0*/  BSYNC.RECONVERGENT B2 ;  /* 0x0000000000027941 */ /* 0x000fea0003800200 */
.L_x_216:
[----:B------:R-:W-:Y:S05]  /*07f0*/  @!P1 BRA `(.L_x_210) ;  /* 0x0000000000309947 */ /* 0x000fea0003800000 */
[----:B------:R-:W0:Y:S01]  /*0800*/  LDC.64 R2, c[0x0][0x380] ;  /* 0x0000e000ff027b82 */ /* 0x000e220000000a00 */
[----:B------:R-:W-:Y:S01]  /*0810*/  IADD3 R6, PT, PT, -R6, RZ, RZ ;  /* 0x000000ff06067210 */ /* 0x000fe20007ffe1ff */
[----:B0-----:R-:W-:-:S05]  /*0820*/  IMAD.WIDE.U32 R2, R7, 0x4, R2 ;  /* 0x0000000407027825 */ /* 0x001fca00078e0002 */
[----:B------:R-:W-:-:S07]  /*0830*/  MOV R7, R3 ;  /* 0x0000000300077202 */ /* 0x000fce0000000f00 */
.L_x_218:
[----:B------:R-:W-:-:S06]  /*0840*/  MOV R3, R7 ;  /* 0x0000000700037202 */ /* 0x000fcc0000000f00 */
[----:B------:R0:W2:Y:S01]  /*0850*/  LDG.E R3, desc[UR6][R2.64] ;  /* 0x0000000602037981 */ /* 0x0000a2000c1e1900 */
[----:B------:R-:W-:-:S04]  /*0860*/  IADD3 R6, PT, PT, R6, 0x1, RZ ;  /* 0x0000000106067810 */ /* 0x000fc80007ffe0ff */
[----:B------:R-:W-:Y:S02]  /*0870*/  ISETP.NE.AND P0, PT, R6, RZ, PT ;  /* 0x000000ff0600720c */ /* 0x000fe40003f05270 */
[----:B0-----:R-:W-:-:S04]  /*0880*/  IADD3 R2, P1, PT, R2, 0x800, RZ ;  /* 0x0000080002027810 */ /* 0x001fc80007f3e0ff */
[----:B------:R-:W-:Y:S01]  /*0890*/  IADD3.X R7, PT, PT, RZ, R7, RZ, P1, !PT ;  /* 0x00000007ff077210 */ /* 0x000fe20000ffe4ff */
[----:B--2--5:R-:W-:-:S06]  /*08a0*/  FADD R0, R3, R0 ;  /* 0x0000000003007221 */ /* 0x024fcc0000000000 */
[----:B------:R-:W-:Y:S05]  /*08b0*/  @P0 BRA `(.L_x_218) ;  /* 0xfffffffc00e00947 */ /* 0x000fea000383ffff */
.L_x_210:
[----:B------:R-:W-:Y:S05]  /*08c0*/  BSYNC.RECONVERGENT B1 ;  /* 0x0000000000017941 */ /* 0x000fea0003800200 */
.L_x_209:
[----:B------:R-:W-:Y:S02]  /*08d0*/  ISETP.GE.U32.AND P0, PT, R4, 0x200, PT ;  /* 0x000002000400780c */ /* 0x000fe40003f06070 */
        /* <DEDUP_REMOVED lines=36> */
[----:B------:R-:W3:Y:S04]  /*0b20*/  LDS.128 R8, [UR4+0x30] ;  /* 0x00003004ff087984 */ /* 0x000ee80008000c00 */
[----:B------:R-:W4:Y:S01]  /*0b30*/  LDS.128 R16, [UR4+0x40] ;  /* 0x00004004ff107984 */ /* 0x000f220008000c00 */
[----:B0-----:R-:W-:-:S04]  /*0b40*/  FADD R5, R0, R5 ;  /* 0x0000000500057221 */ /* 0x001fc80000000000 */
        /* <DEDUP_REMOVED lines=9> */
[----:B------:R-:W-:-:S04]  /*0be0*/  FADD R11, R10, R11 ;  /* 0x0000000b0a0b7221 */ /* 0x000fc80000000000 */
[----:B----4-:R-:W-:-:S04]  /*0bf0*/  FADD R16, R11, R16 ;  /* 0x000000100b107221 */ /* 0x010fc80000000000 */
[----:B------:R-:W-:-:S04]  /*0c00*/  FADD R17, R16, R17 ;  /* 0x0000001110117221 */ /* 0x000fc80000000000 */
[----:B------:R-:W-:-:S04]  /*0c10*/  FADD R18, R17, R18 ;  /* 0x0000001211127221 */ /* 0x000fc80000000000 */
[----:B------:R-:W-:Y:S01]  /*0c20*/  FADD R0, R18, R19 ;  /* 0x0000001312007221 */ /* 0x000fe20000000000 */
[----:B------:R-:W-:Y:S06]  /*0c30*/  BRA `(.L_x_220) ;  /* 0x0000001400d87947 */ /* 0x000fec0003800000 */
.L_x_219:
[----:B------:R-:W1:Y:S01]  /*0c40*/  S2R R6, SR_LANEID ;  /* 0x0000000000067919 */ /* 0x000e620000000000 */
[----:B------:R-:W-:-:S04]  /*0c50*/  LOP3.LUT R0, R5, 0x3e0, RZ, 0xc0, !PT ;  /* 0x000003e005007812 */ /* 0x000fc800078ec0ff */
[----:B0-----:R-:W-:Y:S02]  /*0c60*/  IADD3 R3, PT, PT, R0, 0x20, RZ ;  /* 0x0000002000037810 */ /* 0x001fe40007ffe0ff */
[----:B------:R-:W-:Y:S02]  /*0c70*/  LOP3.LUT R7, RZ, R0, RZ, 0x33, !PT ;  /* 0x00000000ff077212 */ /* 0x000fe400078e33ff */
[-C--:B------:R-:W-:Y:S02]  /*0c80*/  ISETP.GT.U32.AND P0, PT, R3, R4.reuse, PT ;  /* 0x000000040300720c */ /* 0x080fe40003f04070 */
        /* <DEDUP_REMOVED lines=40> */
[----:B------:R-:W0:Y:S04]  /*0f10*/  LDS.128 R20, [UR4+0x10] ;  /* 0x00001004ff147984 */ /* 0x000e280008000c00 */
        /* <DEDUP_REMOVED lines=30> */
.L_x_206:
[----:B------:R-:W0:Y:S01]  /*1100*/  S2R R0, SR_TID.X ;  /* 0x0000000000007919 */ /* 0x000e220000002100 */
[----:B------:R-:W1:Y:S02]  /*1110*/  LDCU.64 UR4, c[0x0][0x380] ;  /* 0x00007000ff0477ac */ /* 0x000e640008000a00 */
[----:B-1----:R-:W-:Y:S02]  /*1120*/  MOV R12, UR4 ;  /* 0x00000004000c7c02 */ /* 0x002fe40008000f00 */
[----:B------:R-:W-:-:S03]  /*1130*/  MOV R13, UR5 ;  /* 0x00000005000d7c02 */ /* 0x000fc60008000f00 */
        /* <DEDUP_REMOVED lines=17> */
[----:B------:R-:W-:Y:S01]  /*1250*/  UMOV UR4, 0x2000 ;  /* 0x0000200000047882 */ /* 0x000fe20000000000 */
[----:B--2---:R-:W-:Y:S01]  /*1260*/  FADD R20, R20, R21 ;  /* 0x0000001514147221 */ /* 0x004fe20000000000 */
[----:B------:R-:W-:-:S04]  /*1270*/  IADD3 R21, PT, PT, R4, -0x2000, RZ ;  /* 0xffffe00004157810 */ /* 0x000fc80007ffe0ff */
[----:B------:R-:W-:Y:S01]  /*1280*/  ISETP.GE.U32.AND P0, PT, R21, 0x2000, PT ;  /* 0x000020001500780c */ /* 0x000fe20003f06070 */
[----:B---3--:R-:W-:Y:S01]  /*1290*/  FADD R6, R6, R7 ;  /* 0x0000000706067221 */ /* 0x008fe20000000000 */
[----:B----4-:R-:W-:-:S04]  /*12a0*/  FADD R9, R8, R9 ;  /* 0x0000000908097221 */ /* 0x010fc80000000000 */
[----:B------:R-:W-:Y:S01]  /*12b0*/  FADD R6, R6, R9 ;  /* 0x0000000906067221 */ /* 0x000fe20000000000 */
[----:B-----5:R-:W-:Y:S01]  /*12c0*/  FADD R10, R10, R11 ;  /* 0x0000000b0a0a7221 */ /* 0x020fe20000000000 */
[----:B------:R-:W-:-:S04]  /*12d0*/  FADD R15, R14, R15 ;  /* 0x0000000f0e0f7221 */ /* 0x000fc80000000000 */
[----:B------:R-:W-:Y:S01]  /*12e0*/  FADD R15, R10, R15 ;  /* 0x0000000f0a0f7221 */ /* 0x000fe20000000000 */
[----:B------:R-:W-:Y:S01]  /*12f0*/  FADD R16, R16, R17 ;  /* 0x0000001110107221 */ /* 0x000fe20000000000 */
[----:B------:R-:W-:-:S04]  /*1300*/  FADD R19, R18, R19 ;  /* 0x0000001312137221 */ /* 0x000fc80000000000 */
[----:B------:R-:W-:Y:S01]  /*1310*/  FADD R16, R16, R19 ;  /* 0x0000001310107221 */ /* 0x000fe20000000000 */
[----:B------:R-:W-:-:S04]  /*1320*/  FADD R5, R5, R22 ;  /* 0x0000001605057221 */ /* 0x000fc80000000000 */
[----:B------:R-:W-:Y:S01]  /*1330*/  FADD R5, R20, R5 ;  /* 0x0000000514057221 */ /* 0x000fe20000000000 */
[----:B------:R-:W-:-:S03]  /*1340*/  FADD R6, R6, R15 ;  /* 0x0000000f06067221 */ /* 0x000fc60000000000 */
[----:B------:R-:W-:-:S04]  /*1350*/  FADD R5, R16, R5 ;  /* 0x0000000510057221 */ /* 0x000fc80000000000 */
[----:B------:R-:W-:Y:S01]  /*1360*/  FADD R5, R6, R5 ;  /* 0x0000000506057221 */ /* 0x000fe20000000000 */
[----:B------:R-:W-:Y:S06]  /*1370*/  @!P0 BRA `(.L_x_221) ;  /* 0x0000000000ac8947 */ /* 0x000fec0003800000 */
[----:B------:R-:W0:Y:S01]  /*1380*/  LDC R4, c[0x0][0x390] ;  /* 0x0000e400ff047b82 */ /* 0x000e220000000800 */
[----:B------:R-:W-:-:S07]  /*1390*/  UMOV UR4, 0x2000 ;  /* 0x0000200000047882 */ /* 0x000fce0000000000 */
[----:B------:R-:W1:Y:S02]  /*13a0*/  LDC.64 R12, c[0x0][0x380] ;  /* 0x0000e000ff0c7b82 */ /* 0x000e640000000a00 */
.L_x_223:
[----:B------:R-:W-:-:S05]  /*13b0*/  IADD3 R3, PT, PT, R0, UR4, RZ ;  /* 0x0000000400037c10 */ /* 0x000fca000fffe0ff */
        /* <DEDUP_REMOVED lines=17> */
[----:B0-----:R-:W-:-:S04]  /*14d0*/  IADD3 R2, PT, PT, R4, -UR4, RZ ;  /* 0x8000000404027c10 */ /* 0x001fc8000fffe0ff */
        /* <DEDUP_REMOVED lines=18> */
[----:B------:R-:W-:-:S06]  /*1600*/  UIADD3 UR4, UPT, UPT, UR4, 0x2000, URZ ;  /* 0x0000200004047890 */ /* 0x000fcc000fffe0ff */
[----:B------:R-:W-:-:S13]  /*1610*/  ISETP.LT.U32.AND P0, PT, R21, UR4, PT ;  /* 0x0000000415007c0c */ /* 0x000fda000bf01070 */
[----:B------:R-:W-:Y:S05]  /*1620*/  @!P0 BRA `(.L_x_223) ;  /* 0xfffffffc00608947 */ /* 0x000fea000383ffff */
.L_x_221:
[----:B------:R-:W-:Y:S01]  /*1630*/  IADD3 R3, PT, PT, R4, -UR4, RZ ;  /* 0x8000000404037c10 */ /* 0x000fe2000fffe0ff */
[----:B------:R-:W-:Y:S03]  /*1640*/  BSSY.RECONVERGENT B1, `(.L_x_222) ;  /* 0x00000a3000017945 */ /* 0x000fe60003800200 */
[----:B------:R-:W-:-:S04]  /*1650*/  ISETP.GE.AND P0, PT, R0, R3, PT ;  /* 0x000000030000720c */ /* 0x000fc80003f06270 */
[----:B------:R-:W-:-:S13]  /*1660*/  ISETP.LE.U32.OR P0, PT, R4, UR4, P0 ;  /* 0x0000000404007c0c */ /* 0x000fda0008703470 */
[----:B------:R-:W-:Y:S05]  /*1670*/  @P0 BRA `(.L_x_224) ;  /* 0x00000008007c0947 */ /* 0x000fea0003800000 */
[-C--:B------:R-:W-:Y:S01]  /*1680*/  LOP3.LUT R3, RZ, R0.reuse, RZ, 0x33, !PT ;  /* 0x00000000ff037212 */ /* 0x080fe200078e33ff */
[----:B------:R-:W-:Y:S01]  /*1690*/  BSSY.RECONVERGENT B2, `(.L_x_225) ;  /* 0x0000052000027945 */ /* 0x000fe20003800200 */
[----:B------:R-:W-:Y:S02]  /*16a0*/  MOV R6, R0 ;  /* 0x0000000000067202 */ /* 0x000fe40000000f00 */
[----:B------:R-:W-:-:S04]  /*16b0*/  IADD3 R3, PT, PT, R4, -UR4, R3 ;  /* 0x8000000404037c10 */ /* 0x000fc8000fffe003 */
[C---:B------:R-:W-:Y:S02]  /*16c0*/  ISETP.GE.U32.AND P0, PT, R3.reuse, 0x1e00, PT ;  /* 0x00001e000300780c */ /* 0x040fe40003f06070 */
[----:B------:R-:W-:-:S04]  /*16d0*/  LEA.HI R3, R3, 0x1, RZ, 0x17 ;  /* 0x0000000103037811 */ /* 0x000fc800078fb8ff */
[----:B------:R-:W-:-:S07]  /*16e0*/  LOP3.LUT R4, R3, 0xf, RZ, 0xc0, !PT ;  /* 0x0000000f03047812 */ /* 0x000fce00078ec0ff */
[----:B------:R-:W-:Y:S05]  /*16f0*/  @!P0 BRA `(.L_x_226) ;  /* 0x00000004002c8947 */ /* 0x000fea0003800000 */
[----:B------:R-:W-:Y:S01]  /*1700*/  LOP3.LUT R7, R3, 0xfffff0, RZ, 0xc0, !PT ;  /* 0x00fffff003077812 */ /* 0x000fe200078ec0ff */
[----:B------:R-:W-:Y:S01]  /*1710*/  BSSY.RECONVERGENT B3, `(.L_x_227) ;  /* 0x0000048000037945 */ /* 0x000fe20003800200 */
[C---:B------:R-:W-:Y:S02]  /*1720*/  LOP3.LUT R6, R0.reuse, 0x1000, RZ, 0xfc, !PT ;  /* 0x0000100000067812 */ /* 0x040fe400078efcff */
[----:B------:R-:W-:Y:S02]  /*1730*/  IADD3 R2, PT, PT, R0, UR4, RZ ;  /* 0x0000000400027c10 */ /* 0x000fe4000fffe0ff */
[----:B------:R-:W-:-:S07]  /*1740*/  IADD3 R7, PT, PT, -R7, RZ, RZ ;  /* 0x000000ff07077210 */ /* 0x000fce0007ffe1ff */
.L_x_228:
[C---:B------:R-:W-:Y:S01]  /*1750*/  IADD3 R19, PT, PT, R2.reuse, 0x200, RZ ;  /* 0x0000020002137810 */ /* 0x040fe20007ffe0ff */
[C---:B------:R-:W-:Y:S01]  /*1760*/  IMAD.WIDE.U32 R14, R2.reuse, 0x4, R12 ;  /* 0x00000004020e7825 */ /* 0x040fe200078e000c */
[----:B------:R-:W-:-:S03]  /*1770*/  IADD3 R11, PT, PT, R2, 0x400, RZ ;  /* 0x00000400020b7810 */ /* 0x000fc60007ffe0ff */
[--C-:B------:R-:W-:Y:S01]  /*1780*/  IMAD.WIDE.U32 R18, R19, 0x4, R12.reuse ;  /* 0x0000000413127825 */ /* 0x100fe200078e000c */
[----:B------:R0:W2:Y:S01]  /*1790*/  LDG.E R8, desc[UR6][R14.64] ;  /* 0x000000060e087981 */ /* 0x0000a2000c1e1900 */
[C---:B------:R-:W-:Y:S02]  /*17a0*/  IADD3 R21, PT, PT, R2.reuse, 0x600, RZ ;  /* 0x0000060002157810 */ /* 0x040fe40007ffe0ff */
[--C-:B------:R-:W-:Y:S01]  /*17b0*/  IMAD.WIDE.U32 R10, R11, 0x4, R12.reuse ;  /* 0x000000040b0a7825 */ /* 0x100fe200078e000c */
[----:B------:R1:W3:Y:S01]  /*17c0*/  LDG.E R9, desc[UR6][R18.64] ;  /* 0x0000000612097981 */ /* 0x0002e2000c1e1900 */
[C---:B------:R-:W-:Y:S02]  /*17d0*/  IADD3 R17, PT, PT, R2.reuse, 0x800, RZ ;  /* 0x0000080002117810 */ /* 0x040fe40007ffe0ff */
[--C-:B------:R-:W-:Y:S02]  /*17e0*/  IMAD.WIDE.U32 R20, R21, 0x4, R12.reuse ;  /* 0x0000000415147825 */ /* 0x100fe400078e000c */
[----:B------:R4:W5:Y:S01]  /*17f0*/  LDG.E R10, desc[UR6][R10.64] ;  /* 0x000000060a0a7981 */ /* 0x000962000c1e1900 */
[----:B------:R-:W-:Y:S01]  /*1800*/  IADD3 R29, PT, PT, R2, 0xa00, RZ ;  /* 0x00000a00021d7810 */ /* 0x000fe20007ffe0ff */
[----:B------:R-:W-:-:S02]  /*1810*/  IMAD.WIDE.U32 R16, R17, 0x4, R12 ;  /* 0x0000000411107825 */ /* 0x000fc400078e000c */
[----:B------:R4:W5:Y:S01]  /*1820*/  LDG.E R27, desc[UR6][R20.64] ;  /* 0x00000006141b7981 */ /* 0x000962000c1e1900 */
[C---:B------:R-:W-:Y:S01]  /*1830*/  IADD3 R23, PT, PT, R2.reuse, 0xc00, RZ ;  /* 0x00000c0002177810 */ /* 0x040fe20007ffe0ff */
[--C-:B------:R-:W-:Y:S02]  /*1840*/  IMAD.WIDE.U32 R28, R29, 0x4, R12.reuse ;  /* 0x000000041d1c7825 */ /* 0x100fe400078e000c */
[----:B------:R-:W5:Y:S01]  /*1850*/  LDG.E R26, desc[UR6][R16.64] ;  /* 0x00000006101a7981 */ /* 0x000f62000c1e1900 */
[C---:B------:R-:W-:Y:S01]  /*1860*/  IADD3 R22, PT, PT, R2.reuse, 0xe00, RZ ;  /* 0x00000e0002167810 */ /* 0x040fe20007ffe0ff */
[--C-:B0-----:R-:W-:Y:S02]  /*1870*/  IMAD.WIDE.U32 R14, R23, 0x4, R12.reuse ;  /* 0x00000004170e7825 */ /* 0x101fe400078e000c */
[----:B------:R0:W5:Y:S01]  /*1880*/  LDG.E R25, desc[UR6][R28.64] ;  /* 0x000000061c197981 */ /* 0x000162000c1e1900 */
[----:B------:R-:W-:Y:S01]  /*1890*/  IADD3 R23, PT, PT, R2, 0x1000, RZ ;  /* 0x0000100002177810 */ /* 0x000fe20007ffe0ff */
[----:B-1----:R-:W-:-:S02]  /*18a0*/  IMAD.WIDE.U32 R18, R22, 0x4, R12 ;  /* 0x0000000416127825 */ /* 0x002fc400078e000c */
[----:B------:R1:W5:Y:S01]  /*18b0*/  LDG.E R24, desc[UR6][R14.64] ;  /* 0x000000060e187981 */ /* 0x000362000c1e1900 */
[C---:B----4-:R-:W-:Y:S01]  /*18c0*/  IADD3 R11, PT, PT, R2.reuse, 0x1200, RZ ;  /* 0x00001200020b7810 */ /* 0x050fe20007ffe0ff */
[--C-:B------:R-:W-:Y:S02]  /*18d0*/  IMAD.WIDE.U32 R20, R23, 0x4, R12.reuse ;  /* 0x0000000417147825 */ /* 0x100fe400078e000c */
[----:B------:R4:W5:Y:S01]  /*18e0*/  LDG.E R23, desc[UR6][R18.64] ;  /* 0x0000000612177981 */ /* 0x000962000c1e1900 */
[C---:B0-----:R-:W-:Y:S01]  /*18f0*/  IADD3 R29, PT, PT, R2.reuse, 0x1400, RZ ;  /* 0x00001400021d7810 */ /* 0x041fe20007ffe0ff */
[--C-:B------:R-:W-:Y:S02]  /*1900*/  IMAD.WIDE.U32 R16, R11, 0x4, R12.reuse ;  /* 0x000000040b107825 */ /* 0x100fe400078e000c */
[----:B------:R-:W5:Y:S01]  /*1910*/  LDG.E R22, desc[UR6][R20.64] ;  /* 0x0000000614167981 */ /* 0x000f62000c1e1900 */
[----:B-1----:R-:W-:Y:S01]  /*1920*/  IADD3 R15, PT, PT, R2, 0x1600, RZ ;  /* 0x00001600020f7810 */ /* 0x002fe20007ffe0ff */
[----:B------:R-:W-:-:S02]  /*1930*/  IMAD.WIDE.U32 R28, R29, 0x4, R12 ;  /* 0x000000041d1c7825 */ /* 0x000fc400078e000c */
[----:B------:R0:W5:Y:S01]  /*1940*/  LDG.E R11, desc[UR6][R16.64] ;  /* 0x00000006100b7981 */ /* 0x000162000c1e1900 */
[C---:B----4-:R-:W-:Y:S01]  /*1950*/  IADD3 R19, PT, PT, R2.reuse, 0x1800, RZ ;  /* 0x0000180002137810 */ /* 0x050fe20007ffe0ff */
[--C-:B------:R-:W-:Y:S02]  /*1960*/  IMAD.WIDE.U32 R14, R15, 0x4, R12.reuse ;  /* 0x000000040f0e7825 */ /* 0x100fe400078e000c */
[----:B------:R-:W4:Y:S02]  /*1970*/  LDG.E R28, desc[UR6][R28.64] ;  /* 0x000000061c1c7981 */ /* 0x000f24000c1e1900 */
[----:B------:R-:W-:Y:S01]  /*1980*/  IMAD.WIDE.U32 R18, R19, 0x4, R12 ;  /* 0x0000000413127825 */ /* 0x000fe200078e000c */
[C---:B0-----:R-:W-:Y:S02]  /*1990*/  IADD3 R17, PT, PT, R2.reuse, 0x1a00, RZ ;  /* 0x00001a0002117810 */ /* 0x041fe40007ffe0ff */
[----:B------:R-:W-:-:S03]  /*19a0*/  IADD3 R21, PT, PT, R2, 0x1c00, RZ ;  /* 0x00001c0002157810 */ /* 0x000fc60007ffe0ff */
[----:B------:R-:W4:Y:S04]  /*19b0*/  LDG.E R18, desc[UR6][R18.64] ;  /* 0x0000000612127981 */ /* 0x000f28000c1e1900 */
[----:B------:R0:W4:Y:S01]  /*19c0*/  LDG.E R29, desc[UR6][R14.64] ;  /* 0x000000060e1d7981 */ /* 0x000122000c1e1900 */
[----:B------:R-:W-:Y:S01]  /*19d0*/  IADD3 R20, PT, PT, R2, 0x1e00, RZ ;  /* 0x00001e0002147810 */ /* 0x000fe20007ffe0ff */
[----:B0-----:R-:W-:-:S04]  /*19e0*/  IMAD.WIDE.U32 R14, R17, 0x4, R12 ;  /* 0x00000004110e7825 */ /* 0x001fc800078e000c */
[--C-:B------:R-:W-:Y:S02]  /*19f0*/  IMAD.WIDE.U32 R16, R21, 0x4, R12.reuse ;  /* 0x0000000415107825 */ /* 0x100fe400078e000c */
[----:B------:R-:W4:Y:S02]  /*1a00*/  LDG.E R14, desc[UR6][R14.64] ;  /* 0x000000060e0e7981 */ /* 0x000f24000c1e1900 */
[----:B------:R-:W-:Y:S02]  /*1a10*/  IMAD.WIDE.U32 R20, R20, 0x4, R12 ;  /* 0x0000000414147825 */ /* 0x000fe400078e000c */
[----:B------:R-:W4:Y:S04]  /*1a20*/  LDG.E R16, desc[UR6][R16.64] ;  /* 0x0000000610107981 */ /* 0x000f28000c1e1900 */
[----:B------:R-:W4:Y:S01]  /*1a30*/  LDG.E R20, desc[UR6][R20.64] ;  /* 0x0000000614147981 */ /* 0x000f22000c1e1900 */
[----:B------:R-:W-:-:S04]  /*1a40*/  IADD3 R7, PT, PT, R7, 0x10, RZ ;  /* 0x0000001007077810 */ /* 0x000fc80007ffe0ff */
[----:B------:R-:W-:Y:S02]  /*1a50*/  ISETP.NE.AND P0, PT, R7, RZ, PT ;  /* 0x000000ff0700720c */ /* 0x000fe40003f05270 */
[----:B------:R-:W-:Y:S02]  /*1a60*/  IADD3 R6, PT, PT, R6, 0x2000, RZ ;  /* 0x0000200006067810 */ /* 0x000fe40007ffe0ff */
[----:B------:R-:W-:Y:S01]  /*1a70*/  IADD3 R2, PT, PT, R2, 0x2000, RZ ;  /* 0x0000200002027810 */ /* 0x000fe20007ffe0ff */
[----:B--2---:R-:W-:-:S04]  /*1a80*/  FADD R8, R8, R5 ;  /* 0x0000000508087221 */ /* 0x004fc80000000000 */
[----:B---3--:R-:W-:-:S04]  /*1a90*/  FADD R9, R8, R9 ;  /* 0x0000000908097221 */ /* 0x008fc80000000000 */
        /* <DEDUP_REMOVED lines=8> */
[----:B----4-:R-:W-:-:S04]  /*1b20*/  FADD R28, R11, R28 ;  /* 0x0000001c0b1c7221 */ /* 0x010fc80000000000 */
[----:B------:R-:W-:-:S04]  /*1b30*/  FADD R29, R28, R29 ;  /* 0x0000001d1c1d7221 */ /* 0x000fc80000000000 */
[----:B------:R-:W-:-:S04]  /*1b40*/  FADD R29, R29, R18 ;  /* 0x000000121d1d7221 */ /* 0x000fc80000000000 */
[----:B------:R-:W-:-:S04]  /*1b50*/  FADD R29, R29, R14 ;  /* 0x0000000e1d1d7221 */ /* 0x000fc80000000000 */
[----:B------:R-:W-:-:S04]  /*1b60*/  FADD R29, R29, R16 ;  /* 0x000000101d1d7221 */ /* 0x000fc80000000000 */
[----:B------:R-:W-:Y:S01]  /*1b70*/  FADD R5, R29, R20 ;  /* 0x000000141d057221 */ /* 0x000fe20000000000 */
[----:B------:R-:W-:Y:S06]  /*1b80*/  @P0 BRA `(.L_x_228) ;  /* 0xfffffff800f00947 */ /* 0x000fec000383ffff */
[----:B------:R-:W-:Y:S05]  /*1b90*/  BSYNC.RECONVERGENT B3 ;  /* 0x0000000000037941 */ /* 0x000fea0003800200 */
.L_x_227:
[----:B------:R-:W-:-:S07]  /*1ba0*/  IADD3 R6, PT, PT, R6, -0x1000, RZ ;  /* 0xfffff00006067810 */ /* 0x000fce0007ffe0ff */
.L_x_226:
[----:B------:R-:W-:Y:S05]  /*1bb0*/  BSYNC.RECONVERGENT B2 ;  /* 0x0000000000027941 */ /* 0x000fea0003800200 */
.L_x_225:
[----:B------:R-:W-:-:S13]  /*1bc0*/  ISETP.NE.AND P0, PT, R4, RZ, PT ;  /* 0x000000ff0400720c */ /* 0x000fda0003f05270 */
[----:B------:R-:W-:Y:S05]  /*1bd0*/  @!P0 BRA `(.L_x_224) ;  /* 0x0000000400248947 */ /* 0x000fea0003800000 */
[----:B------:R-:W-:Y:S01]  /*1be0*/  ISETP.GE.U32.AND P0, PT, R4, 0x8, PT ;  /* 0x000000080400780c */ /* 0x000fe20003f06070 */
[----:B------:R-:W-:Y:S01]  /*1bf0*/  BSSY.RECONVERGENT B2, `(.L_x_229) ;  /* 0x0000025000027945 */ /* 0x000fe20003800200 */
[----:B------:R-:W-:-:S04]  /*1c00*/  LOP3.LUT R22, R3, 0x7, RZ, 0xc0, !PT ;  /* 0x0000000703167812 */ /* 0x000fc800078ec0ff */
[----:B------:R-:W-:-:S07]  /*1c10*/  ISETP.NE.AND P1, PT, R22, RZ, PT ;  /* 0x000000ff1600720c */ /* 0x000fce0003f25270 */
[----:B------:R-:W-:Y:S06]  /*1c20*/  @!P0 BRA `(.L_x_230) ;  /* 0x0000000000848947 */ /* 0x000fec0003800000 */
[----:B------:R-:W-:-:S04]  /*1c30*/  IADD3 R7, PT, PT, R6, UR4, RZ ;  /* 0x0000000406077c10 */ /* 0x000fc8000fffe0ff */
        /* <DEDUP_REMOVED lines=32> */
.L_x_230:
[----:B------:R-:W-:Y:S05]  /*1e40*/  BSYNC.RECONVERGENT B2 ;  /* 0x0000000000027941 */ /* 0x000fea0003800200 */
.L_x_229:
        /* <DEDUP_REMOVED lines=23> */
.L_x_232:
[----:B------:R-:W-:Y:S05]  /*1fc0*/  BSYNC.RECONVERGENT B2 ;  /* 0x0000000000027941 */ /* 0x000fea0003800200 */
.L_x_231:
[----:B------:R-:W-:Y:S05]  /*1fd0*/  @!P1 BRA `(.L_x_224) ;  /* 0x0000000000249947 */ /* 0x000fea0003800000 */
[----:B------:R-:W-:Y:S02]  /*1fe0*/  IADD3 R7, PT, PT, R6, UR4, RZ ;  /* 0x0000000406077c10 */ /* 0x000fe4000fffe0ff */
[----:B------:R-:W-:-:S07]  /*1ff0*/  IADD3 R4, PT, PT, -R4, RZ, RZ ;  /* 0x000000ff04047210 */ /* 0x000fce0007ffe1ff */
.L_x_233:
[----:B------:R-:W-:-:S06]  /*2000*/  IMAD.WIDE.U32 R2, R7, 0x4, R12 ;  /* 0x0000000407027825 */ /* 0x000fcc00078e000c */
[----:B------:R-:W2:Y:S01]  /*2010*/  LDG.E R2, desc[UR6][R2.64] ;  /* 0x0000000602027981 */ /* 0x000ea2000c1e1900 */
[----:B------:R-:W-:Y:S02]  /*2020*/  IADD3 R4, PT, PT, R4, 0x1, RZ ;  /* 0x0000000104047810 */ /* 0x000fe40007ffe0ff */
[----:B------:R-:W-:Y:S02]  /*2030*/  IADD3 R7, PT, PT, R7, 0x200, RZ ;  /* 0x0000020007077810 */ /* 0x000fe40007ffe0ff */
[----:B------:R-:W-:Y:S01]  /*2040*/  ISETP.NE.AND P0, PT, R4, RZ, PT ;  /* 0x000000ff0400720c */ /* 0x000fe20003f05270 */
[----:B--2---:R-:W-:-:S12]  /*2050*/  FADD R5, R2, R5 ;  /* 0x0000000502057221 */ /* 0x004fd80000000000 */
[----:B------:R-:W-:Y:S05]  /*2060*/  @P0 BRA `(.L_x_233) ;  /* 0xfffffffc00e40947 */ /* 0x000fea000383ffff */
.L_x_224:
[----:B------:R-:W-:Y:S05]  /*2070*/  BSYNC.RECONVERGENT B1 ;  /* 0x0000000000017941 */ /* 0x000fea0003800200 */
.L_x_222:
        /* <DEDUP_REMOVED lines=33> */
[----:B------:R-:W3:Y:S04]  /*2290*/  LDS.128 R8, [UR4+0x30] ;  /* 0x00003004ff087984 */ /* 0x000ee80008000c00 */
[----:B------:R-:W4:Y:S01]  /*22a0*/  LDS.128 R16, [UR4+0x40] ;  /* 0x00004004ff107984 */ /* 0x000f220008000c00 */
[----:B0-----:R-:W-:-:S04]  /*22b0*/  FADD R5, R0, R5 ;  /* 0x0000000500057221 */ /* 0x001fc80000000000 */
        /* <DEDUP_REMOVED lines=13> */
[----:B------:R-:W-:-:S07]  /*2390*/  FADD R0, R18, R19 ;  /* 0x0000001312007221 */ /* 0x000fce0000000000 */
.L_x_220:
[----:B------:R-:W-:Y:S05]  /*23a0*/  BSYNC.RECONVERGENT B0 ;  /* 0x0000000000007941 */ /* 0x000fea0003800200 */
.L_x_205:
[----:B------:R-:W-:Y:S05]  /*23b0*/  @P0 EXIT ;  /* 0x000000000000094d */ /* 0x000fea0003800000 */
[----:B012---:R-:W0:Y:S01]  /*23c0*/  LDC.64 R2, c[0x0][0x388] ;  /* 0x0000e200ff027b82 */ /* 0x007e220000000a00 */
[----:B------:R-:W1:Y:S02]  /*23d0*/  LDCU UR4, c[0x0][0x398] ;  /* 0x00007300ff0477ac */ /* 0x000e640008000800 */
[----:B-1----:R-:W-:-:S05]  /*23e0*/  FADD R5, R0, UR4 ;  /* 0x0000000400057e21 */ /* 0x002fca0008000000 */
[----:B0-----:R-:W-:Y:S01]  /*23f0*/  STG.E desc[UR6][R2.64], R5 ;  /* 0x0000000502007986 */ /* 0x001fe2000c101906 */
[----:B------:R-:W-:Y:S05]  /*2400*/  EXIT ;  /* 0x000000000000794d */ /* 0x000fea0003800000 */
.L_x_234:
        /* <DEDUP_REMOVED lines=15> */
.L_x_281:


//--------------------- .text._ZN3cub18CUB_300001_SM_10006detail9transform16transform_kernelINS2_10policy_hubILb1EN4cuda3std3__45tupleIJN6thrust24THRUST_300001_SM_1000_NS6detail15normal_iteratorINSA_10device_ptrIfEEEESF_EEEE10policy1000El16multiply_functorSF_JPfSK_EEEvT0_iT1_T2_DpNS2_10kernel_argIT3_EE --------------------------
	.section	.text._ZN3cub18CUB_300001_SM_10006detail9transform16transform_kernelINS2_10policy_hubILb1EN4cuda3std3__45tupleIJN6thrust24THRUST_300001_SM_1000_NS6detail15normal_iteratorINSA_10device_ptrIfEEEESF_EEEE10policy1000El16multiply_functorSF_JPfSK_EEEvT0_iT1_T2_DpNS2_10kernel_argIT3_EE,"ax",@progbits
	.align	128
        .global         _ZN3cub18CUB_300001_SM_10006detail9transform16transform_kernelINS2_10policy_hubILb1EN4cuda3std3__45tupleIJN6thrust24THRUST_300001_SM_1000_NS6detail15normal_iteratorINSA_10device_ptrIfEEEESF_EEEE10policy1000El16multiply_functorSF_JPfSK_EEEvT0_iT1_T2_DpNS2_10kernel_argIT3_EE
        .type           _ZN3cub18CUB_300001_SM_10006detail9transform16transform_kernelINS2_10policy_hubILb1EN4cuda3std3__45tupleIJN6thrust24THRUST_300001_SM_1000_NS6detail15normal_iteratorINSA_10device_ptrIfEEEESF_EEEE10policy1000El16multiply_functorSF_JPfSK_EEEvT0_iT1_T2_DpNS2_10kernel_argIT3_EE,@function
        .size           _ZN3cub18CUB_300001_SM_10006detail9transform16transform_kernelINS2_10policy_hubILb1EN4cuda3std3__45tupleIJN6thrust24THRUST_300001_SM_1000_NS6detail15normal_iteratorINSA_10device_ptrIfEEEESF_EEEE10policy1000El16multiply_functorSF_JPfSK_EEEvT0_iT1_T2_DpNS2_10kernel_argIT3_EE,(.L_x_282 - _ZN3cub18CUB_300001_SM_10006detail9transform16transform_kernelINS2_10policy_hubILb1EN4cuda3std3__45tupleIJN6thrust24THRUST_300001_SM_1000_NS6detail15normal_iteratorINSA_10device_ptrIfEEEESF_EEEE10policy1000El16multiply_functorSF_JPfSK_EEEvT0_iT1_T2_DpNS2_10kernel_argIT3_EE)
        .other          _ZN3cub18CUB_300001_SM_10006detail9transform16transform_kernelINS2_10policy_hubILb1EN4cuda3std3__45tupleIJN6thrust24THRUST_300001_SM_1000_NS6detail15normal_iteratorINSA_10device_ptrIfEEEESF_EEEE10policy1000El16multiply_functorSF_JPfSK_EEEvT0_iT1_T2_DpNS2_10kernel_argIT3_EE,@"STO_CUDA_ENTRY STV_DEFAULT"
_ZN3cub18CUB_300001_SM_10006detail9transform16transform_kernelINS2_10policy_hubILb1EN4cuda3std3__45tupleIJN6thrust24THRUST_300001_SM_1000_NS6detail15normal_iteratorINSA_10device_ptrIfEEEESF_EEEE10policy1000El16multiply_functorSF_JPfSK_EEEvT0_iT1_T2_DpNS2_10kernel_argIT3_EE:
.text._ZN3cub18CUB_300001_SM_10006detail9transform16transform_kernelINS2_10policy_hubILb1EN4cuda3std3__45tupleIJN6thrust24THRUST_300001_SM_1000_NS6detail15normal_iteratorINSA_10device_ptrIfEEEESF_EEEE10policy1000El16multiply_functorSF_JPfSK_EEEvT0_iT1_T2_DpNS2_10kernel_argIT3_EE:
[----:B------:R-:W-:Y:S08]  /*0000*/  LDC R1, c[0x0][0x37c] ;  /* 0x0000df00ff017b82 */ /* 0x000ff00000000800 */
[----:B------:R-:W0:Y:S01]  /*0010*/  LDC R10, c[0x0][0x388] ;  /* 0x0000e200ff0a7b82 */ /* 0x000e220000000800 */
[----:B------:R-:W1:Y:S01]  /*0020*/  LDCU.64 UR4, c[0x0][0x380] ;  /* 0x00007000ff0477ac */ /* 0x000e620008000a00 */
[----:B------:R-:W2:Y:S01]  /*0030*/  S2R R7, SR_TID.X ;  /* 0x0000000000077919 */ /* 0x000ea20000002100 */
[----:B------:R-:W-:Y:S05]  /*0040*/  BSSY.RECONVERGENT B0, `(.L_x_235) ;  /* 0x0000029000007945 */ /* 0x000fea0003800200 */
[----:B------:R-:W3:Y:S01]  /*0050*/  S2UR UR12, SR_CTAID.X ;  /* 0x00000000000c79c3 */ /* 0x000ee20000002500 */
[----:B0-----:R-:W-:-:S04]  /*0060*/  SHF.L.U32 R5, R10, 0x7, RZ ;  /* 0x000000070a057819 */ /* 0x001fc800000006ff */
[----:B------:R-:W-:Y:S01]  /*0070*/  SHF.R.S32.HI R0, RZ, 0x1f, R5 ;  /* 0x0000001fff007819 */ /* 0x000fe20000011405 */
[----:B---3--:R-:W-:-:S04]  /*0080*/  IMAD.WIDE.U32 R2, R5, UR12, RZ ;  /* 0x0000000c05027c25 */ /* 0x008fc8000f8e00ff */
[----:B------:R-:W-:Y:S01]  /*0090*/  IMAD R9, R0, UR12, RZ ;  /* 0x0000000c00097c24 */ /* 0x000fe2000f8e02ff */
[----:B-1----:R-:W-:-:S04]  /*00a0*/  IADD3 R4, P1, PT, -R2, UR4, RZ ;  /* 0x0000000402047c10 */ /* 0x002fc8000ff3e1ff */
[----:B------:R-:W-:Y:S02]  /*00b0*/  IADD3 R9, PT, PT, R3, R9, RZ ;  /* 0x0000000903097210 */ /* 0x000fe40007ffe0ff */
[----:B------:R-:W-:Y:S02]  /*00c0*/  ISETP.LT.U32.AND P0, PT, R4, R5, PT ;  /* 0x000000050400720c */ /* 0x000fe40003f01070 */
[----:B------:R-:W-:-:S04]  /*00d0*/  IADD3.X R11, PT, PT, ~R9, UR5, RZ, P1, !PT ;  /* 0x00000005090b7c10 */ /* 0x000fc80008ffe5ff */
[----:B------:R-:W-:Y:S02]  /*00e0*/  ISETP.LT.AND.EX P0, PT, R11, R0, PT, P0 ;  /* 0x000000000b00720c */ /* 0x000fe40003f01300 */
[----:B--2---:R-:W-:Y:S02]  /*00f0*/  SHF.L.U32 R11, R7, 0x7, RZ ;  /* 0x00000007070b7819 */ /* 0x004fe400000006ff */
[----:B------:R-:W-:-:S04]  /*0100*/  SEL R0, R4, R5, P0 ;  /* 0x0000000504007207 */ /* 0x000fc80000000000 */
[----:B------:R-:W-:-:S04]  /*0110*/  SHF.L.U32 R4, R0, 0x2, RZ ;  /* 0x0000000200047819 */ /* 0x000fc800000006ff */
[----:B------:R-:W-:-:S13]  /*0120*/  ISETP.GE.AND P0, PT, R11, R4, PT ;  /* 0x000000040b00720c */ /* 0x000fda0003f06270 */
[----:B------:R-:W-:Y:S05]  /*0130*/  @P0 BRA `(.L_x_236) ;  /* 0x0000000000640947 */ /* 0x000fea0003800000 */
[----:B------:R-:W0:Y:S01]  /*0140*/  LDCU.64 UR4, c[0x0][0x398] ;  /* 0x00007300ff0477ac */ /* 0x000e220008000a00 */
[C---:B------:R-:W-:Y:S01]  /*0150*/  SHF.L.U32 R6, R2.reuse, 0x2, RZ ;  /* 0x0000000202067819 */ /* 0x040fe200000006ff */
[----:B------:R-:W-:Y:S01]  /*0160*/  BSSY.RECONVERGENT B1, `(.L_x_237) ;  /* 0x000000c000017945 */ /* 0x000fe20003800200 */
[----:B------:R-:W-:Y:S02]  /*0170*/  SHF.L.U64.HI R8, R2, 0x2, R9 ;  /* 0x0000000202087819 */ /* 0x000fe40000010209 */
[----:B------:R-:W-:Y:S02]  /*0180*/  MOV R15, R11 ;  /* 0x0000000b000f7202 */ /* 0x000fe40000000f00 */
[----:B0-----:R-:W-:-:S04]  /*0190*/  IADD3 R12, P0, PT, R6, UR4, RZ ;  /* 0x00000004060c7c10 */ /* 0x001fc8000ff1e0ff */
[----:B------:R-:W-:-:S03]  /*01a0*/  IADD3.X R13, PT, PT, R8, UR5, RZ, P0, !PT ;  /* 0x00000005080d7c10 */ /* 0x000fc600087fe4ff */
[----:B------:R-:W-:-:S07]  /*01b0*/  IMAD.WIDE.U32 R12, R7, 0x80, R12 ;  /* 0x00000080070c7825 */ /* 0x000fce00078e000c */
.L_x_238:
[----:B------:R-:W-:Y:S01]  /*01c0*/  IADD3 R15, PT, PT, R15, 0x4000, RZ ;  /* 0x000040000f0f7810 */ /* 0x000fe20007ffe0ff */
[----:B------:R0:W-:Y:S03]  /*01d0*/  CCTL.E.PF2 [R12] ;  /* 0x000000000c00798f */ /* 0x0001e60000800100 */
[----:B------:R-:W-:Y:S02]  /*01e0*/  ISETP.GE.AND P0, PT, R15, R4, PT ;  /* 0x000000040f00720c */ /* 0x000fe40003f06270 */
[----:B0-----:R-:W-:-:S04]  /*01f0*/  IADD3 R12, P1, PT, R12, 0x4000, RZ ;  /* 0x000040000c0c7810 */ /* 0x001fc80007f3e0ff */
[----:B------:R-:W-:-:S07]  /*0200*/  IADD3.X R13, PT, PT, RZ, R13, RZ, P1, !PT ;  /* 0x0000000dff0d7210 */ /* 0x000fce0000ffe4ff */
[----:B------:R-:W-:Y:S05]  /*0210*/  @!P0 BRA `(.L_x_238) ;  /* 0xfffffffc00e88947 */ /* 0x000fea000383ffff */
[----:B------:R-:W-:Y:S05]  /*0220*/  BSYNC.RECONVERGENT B1 ;  /* 0x0000000000017941 */ /* 0x000fea0003800200 */
.L_x_237:
[----:B------:R-:W0:Y:S02]  /*0230*/  LDCU.64 UR4, c[0x0][0x3a8] ;  /* 0x00007500ff0477ac */ /* 0x000e240008000a00 */
[----:B0-----:R-:W-:-:S04]  /*0240*/  IADD3 R12, P0, PT, R6, UR4, RZ ;  /* 0x00000004060c7c10 */ /* 0x001fc8000ff1e0ff */
[----:B------:R-:W-:-:S03]  /*0250*/  IADD3.X R13, PT, PT, R8, UR5, RZ, P0, !PT ;  /* 0x00000005080d7c10 */ /* 0x000fc600087fe4ff */
[----:B------:R-:W-:-:S07]  /*0260*/  IMAD.WIDE.U32 R12, R7, 0x80, R12 ;  /* 0x00000080070c7825 */ /* 0x000fce00078e000c */
.L_x_239:
[----:B------:R-:W-:Y:S01]  /*0270*/  IADD3 R11, PT, PT, R11, 0x4000, RZ ;  /* 0x000040000b0b7810 */ /* 0x000fe20007ffe0ff */
[----:B------:R0:W-:Y:S03]  /*0280*/  CCTL.E.PF2 [R12] ;  /* 0x000000000c00798f */ /* 0x0001e60000800100 */
[----:B------:R-:W-:Y:S02]  /*0290*/  ISETP.GE.AND P0, PT, R11, R4, PT ;  /* 0x000000040b00720c */ /* 0x000fe40003f06270 */
[----:B0-----:R-:W-:-:S04]  /*02a0*/  IADD3 R12, P1, PT, R12, 0x4000, RZ ;  /* 0x000040000c0c7810 */ /* 0x001fc80007f3e0ff */
[----:B------:R-:W-:-:S07]  /*02b0*/  IADD3.X R13, PT, PT, RZ, R13, RZ, P1, !PT ;  /* 0x0000000dff0d7210 */ /* 0x000fce0000ffe4ff */
[----:B------:R-:W-:Y:S05]  /*02c0*/  @!P0 BRA `(.L_x_239) ;  /* 0xfffffffc00e88947 */ /* 0x000fea000383ffff */
.L_x_236:
[----:B------:R-:W-:Y:S05]  /*02d0*/  BSYNC.RECONVERGENT B0 ;  /* 0x0000000000007941 */ /* 0x000fea0003800200 */
.L_x_235:
[----:B------:R-:W0:Y:S01]  /*02e0*/  LDCU.128 UR8, c[0x0][0x390] ;  /* 0x00007200ff0877ac */ /* 0x000e220008000c00 */
[----:B------:R-:W-:Y:S01]  /*02f0*/  ISETP.NE.AND P0, PT, R5, R0, PT ;  /* 0x000000000500720c */ /* 0x000fe20003f05270 */
[C---:B------:R-:W-:Y:S01]  /*0300*/  IMAD.SHL.U32 R8, R2.reuse, 0x4, RZ ;  /* 0x0000000402087824 */ /* 0x040fe200078e00ff */
[----:B------:R-:W-:Y:S01]  /*0310*/  SHF.L.U64.HI R9, R2, 0x2, R9 ;  /* 0x0000000202097819 */ /* 0x000fe20000010209 */
[----:B------:R-:W1:Y:S03]  /*0320*/  LDCU.64 UR6, c[0x0][0x3a8] ;  /* 0x00007500ff0677ac */ /* 0x000e660008000a00 */
[C---:B------:R-:W-:Y:S01]  /*0330*/  R2UR UR13, R8.reuse ;  /* 0x00000000080d72ca */ /* 0x040fe200000e0000 */
[----:B------:R-:W2:Y:S01]  /*0340*/  LDCU.64 UR14, c[0x0][0x358] ;  /* 0x00006b00ff0e77ac */ /* 0x000ea20008000a00 */
[----:B------:R-:W-:Y:S02]  /*0350*/  R2UR UR16, R9 ;  /* 0x00000000091072ca */ /* 0x000fe400000e0000 */
[----:B0-----:R-:W-:-:S02]  /*0360*/  IADD3 R4, P2, PT, R8, UR10, RZ ;  /* 0x0000000a08047c10 */ /* 0x001fc4000ff5e0ff */
[C---:B-1----:R-:W-:Y:S02]  /*0370*/  IADD3 R2, P3, PT, R8.reuse, UR6, RZ ;  /* 0x0000000608027c10 */ /* 0x042fe4000ff7e0ff */
[----:B------:R-:W-:Y:S02]  /*0380*/  IADD3 R8, P1, PT, R8, UR8, RZ ;  /* 0x0000000808087c10 */ /* 0x000fe4000ff3e0ff */
[C---:B------:R-:W-:Y:S02]  /*0390*/  IADD3.X R5, PT, PT, R9.reuse, UR11, RZ, P2, !PT ;  /* 0x0000000b09057c10 */ /* 0x040fe400097fe4ff */
[C---:B------:R-:W-:Y:S02]  /*03a0*/  IADD3.X R3, PT, PT, R9.reuse, UR7, RZ, P3, !PT ;  /* 0x0000000709037c10 */ /* 0x040fe40009ffe4ff */
[----:B------:R-:W-:Y:S01]  /*03b0*/  IADD3.X R9, PT, PT, R9, UR9, RZ, P1, !PT ;  /* 0x0000000909097c10 */ /* 0x000fe20008ffe4ff */
[----:B--2---:R-:W-:Y:S06]  /*03c0*/  @!P0 BRA `(.L_x_240) ;  /* 0x0000000c00e48947 */ /* 0x004fec0003800000 */
[----:B------:R-:W-:-:S13]  /*03d0*/  ISETP.GE.AND P0, PT, R10, 0x1, PT ;  /* 0x000000010a00780c */ /* 0x000fda0003f06270 */
[----:B------:R-:W-:Y:S05]  /*03e0*/  @!P0 EXIT ;  /* 0x000000000000894d */ /* 0x000fea0003800000 */
[C---:B------:R-:W-:Y:S01]  /*03f0*/  ISETP.GE.U32.AND P0, PT, R10.reuse, 0x8, PT ;  /* 0x000000080a00780c */ /* 0x040fe20003f06070 */
[----:B------:R-:W-:Y:S01]  /*0400*/  HFMA2 R6, -RZ, RZ, 0, 0 ;  /* 0x00000000ff067431 */ /* 0x000fe200000001ff */
[----:B------:R-:W-:-:S11]  /*0410*/  LOP3.LUT R20, R10, 0x7, RZ, 0xc0, !PT ;  /* 0x000000070a147812 */ /* 0x000fd600078ec0ff */
[----:B------:R-:W-:Y:S05]  /*0420*/  @!P0 BRA `(.L_x_241) ;  /* 0x0000000800548947 */ /* 0x000fea0003800000 */
[----:B------:R-:W-:-:S13]  /*0430*/  ISETP.GE.AND P0, PT, R7, R0, PT ;  /* 0x000000000700720c */ /* 0x000fda0003f06270 */
[C---:B------:R-:W-:Y:S01]  /*0440*/  @!P0 IMAD.WIDE.U32 R16, R7.reuse, 0x4, R4 ;  /* 0x0000000407108825 */ /* 0x040fe200078e0004 */
[----:B------:R-:W0:Y:S03]  /*0450*/  @!P0 LDC R11, c[0x0][0x38c] ;  /* 0x0000e300ff0b8b82 */ /* 0x000e260000000800 */
[C---:B------:R-:W-:Y:S02]  /*0460*/  @!P0 IMAD.WIDE.U32 R18, R7.reuse, 0x4, R2 ;  /* 0x0000000407128825 */ /* 0x040fe400078e0002 */
[----:B------:R-:W0:Y:S04]  /*0470*/  @!P0 LDG.E R16, desc[UR14][R16.64] ;  /* 0x0000000e10108981 */ /* 0x000e28000c1e1900 */
[----:B------:R-:W2:Y:S01]  /*0480*/  @!P0 LDG.E R19, desc[UR14][R18.64] ;  /* 0x0000000e12138981 */ /* 0x000ea2000c1e1900 */
[C---:B------:R-:W-:Y:S01]  /*0490*/  IADD3 R21, PT, PT, R7.reuse, 0x80, RZ ;  /* 0x0000008007157810 */ /* 0x040fe20007ffe0ff */
[----:B------:R-:W-:-:S03]  /*04a0*/  @!P0 IMAD.WIDE.U32 R22, R7, 0x4, R8 ;  /* 0x0000000407168825 */ /* 0x000fc600078e0008 */
[C---:B------:R-:W-:Y:S01]  /*04b0*/  ISETP.GE.AND P1, PT, R21.reuse, R0, PT ;  /* 0x000000001500720c */ /* 0x040fe20003f26270 */
[----:B------:R-:W-:-:S04]  /*04c0*/  IMAD.WIDE R12, R21, 0x4, R4 ;  /* 0x00000004150c7825 */ /* 0x000fc800078e0204 */
[----:B------:R-:W-:-:S08]  /*04d0*/  IMAD.WIDE R14, R21, 0x4, R2 ;  /* 0x00000004150e7825 */ /* 0x000fd000078e0202 */
[----:B------:R-:W1:Y:S01]  /*04e0*/  @!P1 LDC R25, c[0x0][0x38c] ;  /* 0x0000e300ff199b82 */ /* 0x000e620000000800 */
[----:B0-----:R-:W-:-:S04]  /*04f0*/  @!P0 FMUL R6, R16, R11 ;  /* 0x0000000b10068220 */ /* 0x001fc80000400000 */
[----:B--2---:R-:W-:-:S05]  /*0500*/  @!P0 FMUL R11, R6, R19 ;  /* 0x00000013060b8220 */ /* 0x004fca0000400000 */
[----:B------:R0:W-:Y:S04]  /*0510*/  @!P0 STG.E desc[UR14][R22.64], R11 ;  /* 0x0000000b16008986 */ /* 0x0001e8000c10190e */
[----:B------:R-:W1:Y:S04]  /*0520*/  @!P1 LDG.E R6, desc[UR14][R12.64] ;  /* 0x0000000e0c069981 */ /* 0x000e68000c1e1900 */
[----:B------:R-:W2:Y:S01]  /*0530*/  @!P1 LDG.E R19, desc[UR14][R14.64] ;  /* 0x0000000e0e139981 */ /* 0x000ea2000c1e1900 */
[----:B------:R-:W-:-:S04]  /*0540*/  IADD3 R17, PT, PT, R7, 0x100, RZ ;  /* 0x0000010007117810 */ /* 0x000fc80007ffe0ff */
[----:B------:R-:W-:Y:S01]  /*0550*/  ISETP.GE.AND P0, PT, R17, R0, PT ;  /* 0x000000001100720c */ /* 0x000fe20003f06270 */
[----:B------:R-:W-:-:S12]  /*0560*/  IMAD.WIDE R16, R21, 0x4, R8 ;  /* 0x0000000415107825 */ /* 0x000fd800078e0208 */
[----:B0-----:R-:W0:Y:S01]  /*0570*/  @!P0 LDC R23, c[0x0][0x38c] ;  /* 0x0000e300ff178b82 */ /* 0x001e220000000800 */
[----:B-1----:R-:W-:-:S04]  /*0580*/  @!P1 FMUL R6, R6, R25 ;  /* 0x0000001906069220 */ /* 0x002fc80000400000 */
[----:B--2---:R-:W-:-:S05]  /*0590*/  @!P1 FMUL R19, R6, R19 ;  /* 0x0000001306139220 */ /* 0x004fca0000400000 */
[----:B------:R1:W-:Y:S04]  /*05a0*/  @!P1 STG.E desc[UR14][R16.64], R19 ;  /* 0x0000001310009986 */ /* 0x0003e8000c10190e */
[----:B------:R-:W0:Y:S04]  /*05b0*/  @!P0 LDG.E R6, desc[UR14][R12.64+0x200] ;  /* 0x0002000e0c068981 */ /* 0x000e28000c1e1900 */
[----:B------:R-:W2:Y:S01]  /*05c0*/  @!P0 LDG.E R11, desc[UR14][R14.64+0x200] ;  /* 0x0002000e0e0b8981 */ /* 0x000ea2000c1e1900 */
[----:B------:R-:W-:-:S04]  /*05d0*/  IADD3 R21, PT, PT, R7, 0x180, RZ ;  /* 0x0000018007157810 */ /* 0x000fc80007ffe0ff */
[----:B------:R-:W-:Y:S01]  /*05e0*/  ISETP.GE.AND P1, PT, R21, R0, PT ;  /* 0x000000001500720c */ /* 0x000fe20003f26270 */
[----:B0-----:R-:W-:-:S12]  /*05f0*/  @!P0 FMUL R6, R6, R23 ;  /* 0x0000001706068220 */ /* 0x001fd80000400000 */
[----:B------:R-:W0:Y:S01]  /*0600*/  @!P1 LDC R23, c[0x0][0x38c] ;  /* 0x0000e300ff179b82 */ /* 0x000e220000000800 */
[----:B--2---:R-:W-:-:S05]  /*0610*/  @!P0 FMUL R11, R6, R11 ;  /* 0x0000000b060b8220 */ /* 0x004fca0000400000 */
[----:B------:R2:W-:Y:S04]  /*0620*/  @!P0 STG.E desc[UR14][R16.64+0x200], R11 ;  /* 0x0002000b10008986 */ /* 0x0005e8000c10190e */
[----:B------:R-:W0:Y:S04]  /*0630*/  @!P1 LDG.E R6, desc[UR14][R12.64+0x400] ;  /* 0x0004000e0c069981 */ /* 0x000e28000c1e1900 */
[----:B------:R-:W3:Y:S01]  /*0640*/  @!P1 LDG.E R21, desc[UR14][R14.64+0x400] ;  /* 0x0004000e0e159981 */ /* 0x000ee2000c1e1900 */
[----:B-1----:R-:W-:-:S04]  /*0650*/  IADD3 R19, PT, PT, R7, 0x200, RZ ;  /* 0x0000020007137810 */ /* 0x002fc80007ffe0ff */
[----:B------:R-:W-:Y:S01]  /*0660*/  ISETP.GE.AND P0, PT, R19, R0, PT ;  /* 0x000000001300720c */ /* 0x000fe20003f06270 */
[----:B0-----:R-:W-:-:S12]  /*0670*/  @!P1 FMUL R6, R6, R23 ;  /* 0x0000001706069220 */ /* 0x001fd80000400000 */
[----:B------:R-:W0:Y:S01]  /*0680*/  @!P0 LDC R23, c[0x0][0x38c] ;  /* 0x0000e300ff178b82 */ /* 0x000e220000000800 */
[----:B---3--:R-:W-:-:S05]  /*0690*/  @!P1 FMUL R21, R6, R21 ;  /* 0x0000001506159220 */ /* 0x008fca0000400000 */
[----:B------:R1:W-:Y:S04]  /*06a0*/  @!P1 STG.E desc[UR14][R16.64+0x400], R21 ;  /* 0x0004001510009986 */ /* 0x0003e8000c10190e */
[----:B------:R-:W0:Y:S04]  /*06b0*/  @!P0 LDG.E R6, desc[UR14][R12.64+0x600] ;  /* 0x0006000e0c068981 */ /* 0x000e28000c1e1900 */
[----:B------:R-:W3:Y:S01]  /*06c0*/  @!P0 LDG.E R19, desc[UR14][R14.64+0x600] ;  /* 0x0006000e0e138981 */ /* 0x000ee2000c1e1900 */
[----:B--2---:R-:W-:-:S04]  /*06d0*/  IADD3 R11, PT, PT, R7, 0x280, RZ ;  /* 0x00000280070b7810 */ /* 0x004fc80007ffe0ff */
[----:B------:R-:W-:Y:S01]  /*06e0*/  ISETP.GE.AND P1, PT, R11, R0, PT ;  /* 0x000000000b00720c */ /* 0x000fe20003f26270 */
[----:B0-----:R-:W-:-:S12]  /*06f0*/  @!P0 FMUL R6, R6, R23 ;  /* 0x0000001706068220 */ /* 0x001fd80000400000 */
[----:B------:R-:W0:Y:S01]  /*0700*/  @!P1 LDC R23, c[0x0][0x38c] ;  /* 0x0000e300ff179b82 */ /* 0x000e220000000800 */
[----:B---3--:R-:W-:-:S05]  /*0710*/  @!P0 FMUL R19, R6, R19 ;  /* 0x0000001306138220 */ /* 0x008fca0000400000 */
        /* <DEDUP_REMOVED lines=12> */
[----:B------:R-:W-:-:S13]  /*07e0*/  ISETP.GE.AND P1, PT, R19, R0, PT ;  /* 0x000000001300720c */ /* 0x000fda0003f26270 */
[----:B-1----:R-:W1:Y:S01]  /*07f0*/  @!P1 LDC R11, c[0x0][0x38c] ;  /* 0x0000e300ff0b9b82 */ /* 0x002e620000000800 */
[----:B0-----:R-:W-:-:S04]  /*0800*/  @!P0 FMUL R6, R6, R23 ;  /* 0x0000001706068220 */ /* 0x001fc80000400000 */
[----:B---3--:R-:W-:-:S05]  /*0810*/  @!P0 FMUL R21, R6, R21 ;  /* 0x0000001506158220 */ /* 0x008fca0000400000 */
[----:B------:R0:W-:Y:S04]  /*0820*/  @!P0 STG.E desc[UR14][R16.64+0xa00], R21 ;  /* 0x000a001510008986 */ /* 0x0001e8000c10190e */
[----:B------:R-:W1:Y:S04]  /*0830*/  @!P1 LDG.E R6, desc[UR14][R12.64+0xc00] ;  /* 0x000c000e0c069981 */ /* 0x000e68000c1e1900 */
[----:B------:R-:W2:Y:S01]  /*0840*/  @!P1 LDG.E R19, desc[UR14][R14.64+0xc00] ;  /* 0x000c000e0e139981 */ /* 0x000ea2000c1e1900 */
[----:B-1----:R-:W-:-:S04]  /*0850*/  @!P1 FMUL R6, R6, R11 ;  /* 0x0000000b06069220 */ /* 0x002fc80000400000 */
[----:B--2---:R-:W-:Y:S01]  /*0860*/  @!P1 FMUL R19, R6, R19 ;  /* 0x0000001306139220 */ /* 0x004fe20000400000 */
[----:B------:R-:W-:-:S04]  /*0870*/  LOP3.LUT R6, R10, 0x7ffffff8, RZ, 0xc0, !PT ;  /* 0x7ffffff80a067812 */ /* 0x000fc800078ec0ff */
[----:B------:R0:W-:Y:S01]  /*0880*/  @!P1 STG.E desc[UR14][R16.64+0xc00], R19 ;  /* 0x000c001310009986 */ /* 0x0001e2000c10190e */
[----:B------:R-:W-:-:S13]  /*0890*/  ISETP.NE.AND P0, PT, R6, 0x8, PT ;  /* 0x000000080600780c */ /* 0x000fda0003f05270 */
[----:B0-----:R-:W-:Y:S05]  /*08a0*/  @!P0 BRA `(.L_x_241) ;  /* 0x0000000400348947 */ /* 0x001fea0003800000 */
[----:B------:R-:W-:Y:S01]  /*08b0*/  IMAD.MOV.U32 R16, RZ, RZ, 0x8 ;  /* 0x00000008ff107424 */ /* 0x000fe200078e00ff */
[----:B------:R-:W0:Y:S06]  /*08c0*/  LDCU UR4, c[0x0][0x38c] ;  /* 0x00007180ff0477ac */ /* 0x000e2c0008000800 */
.L_x_244:
[----:B-1----:R-:W-:-:S04]  /*08d0*/  LEA R17, R16, R7, 0x7 ;  /* 0x0000000710117211 */ /* 0x002fc800078e38ff */
[----:B------:R-:W-:-:S13]  /*08e0*/  ISETP.GE.AND P0, PT, R17, R0, PT ;  /* 0x000000001100720c */ /* 0x000fda0003f06270 */
[C---:B------:R-:W-:Y:S01]  /*08f0*/  @!P0 IMAD.WIDE.U32 R10, R17.reuse, 0x4, R4 ;  /* 0x00000004110a8825 */ /* 0x040fe200078e0004 */
[----:B------:R-:W1:Y:S03]  /*0900*/  @!P0 LDC R13, c[0x0][0x38c] ;  /* 0x0000e300ff0d8b82 */ /* 0x000e660000000800 */
[C---:B------:R-:W-:Y:S02]  /*0910*/  @!P0 IMAD.WIDE.U32 R22, R17.reuse, 0x4, R2 ;  /* 0x0000000411168825 */ /* 0x040fe400078e0002 */
[----:B------:R-:W1:Y:S04]  /*0920*/  @!P0 LDG.E R10, desc[UR14][R10.64] ;  /* 0x0000000e0a0a8981 */ /* 0x000e68000c1e1900 */
[----:B------:R-:W2:Y:S01]  /*0930*/  @!P0 LDG.E R23, desc[UR14][R22.64] ;  /* 0x0000000e16178981 */ /* 0x000ea2000c1e1900 */
[C---:B------:R-:W-:Y:S01]  /*0940*/  IADD3 R25, PT, PT, R17.reuse, 0x80, RZ ;  /* 0x0000008011197810 */ /* 0x040fe20007ffe0ff */
[----:B------:R-:W-:-:S03]  /*0950*/  @!P0 IMAD.WIDE.U32 R18, R17, 0x4, R8 ;  /* 0x0000000411128825 */ /* 0x000fc600078e0008 */
[C---:B------:R-:W-:Y:S01]  /*0960*/  ISETP.GE.AND P1, PT, R25.reuse, R0, PT ;  /* 0x000000001900720c */ /* 0x040fe20003f26270 */
[----:B------:R-:W-:-:S12]  /*0970*/  IMAD.WIDE R14, R25, 0x4, R2 ;  /* 0x00000004190e7825 */ /* 0x000fd800078e0202 */
[----:B------:R-:W3:Y:S01]  /*0980*/  @!P1 LDC R21, c[0x0][0x38c] ;  /* 0x0000e300ff159b82 */ /* 0x000ee20000000800 */
[----:B-1----:R-:W-:-:S04]  /*0990*/  @!P0 FMUL R12, R10, R13 ;  /* 0x0000000d0a0c8220 */ /* 0x002fc80000400000 */
[----:B--2---:R-:W-:Y:S01]  /*09a0*/  @!P0 FMUL R27, R12, R23 ;  /* 0x000000170c1b8220 */ /* 0x004fe20000400000 */
[----:B------:R-:W-:-:S04]  /*09b0*/  IMAD.WIDE R12, R25, 0x4, R4 ;  /* 0x00000004190c7825 */ /* 0x000fc800078e0204 */
[----:B------:R1:W-:Y:S04]  /*09c0*/  @!P0 STG.E desc[UR14][R18.64], R27 ;  /* 0x0000001b12008986 */ /* 0x0003e8000c10190e */
[----:B------:R-:W3:Y:S04]  /*09d0*/  @!P1 LDG.E R10, desc[UR14][R12.64] ;  /* 0x0000000e0c0a9981 */ /* 0x000ee8000c1e1900 */
[----:B------:R-:W2:Y:S01]  /*09e0*/  @!P1 LDG.E R22, desc[UR14][R14.64] ;  /* 0x0000000e0e169981 */ /* 0x000ea2000c1e1900 */
[----:B------:R-:W-:-:S04]  /*09f0*/  IADD3 R11, PT, PT, R17, 0x100, RZ ;  /* 0x00000100110b7810 */ /* 0x000fc80007ffe0ff */
[----:B------:R-:W-:-:S13]  /*0a00*/  ISETP.GE.AND P0, PT, R11, R0, PT ;  /* 0x000000000b00720c */ /* 0x000fda0003f06270 */
[----:B------:R-:W4:Y:S01]  /*0a10*/  @!P0 LDC R23, c[0x0][0x38c] ;  /* 0x0000e300ff178b82 */ /* 0x000f220000000800 */
[----:B---3--:R-:W-:Y:S01]  /*0a20*/  @!P1 FMUL R21, R10, R21 ;  /* 0x000000150a159220 */ /* 0x008fe20000400000 */
[----:B------:R-:W-:-:S04]  /*0a30*/  IMAD.WIDE R10, R25, 0x4, R8 ;  /* 0x00000004190a7825 */ /* 0x000fc800078e0208 */
[----:B--2---:R-:W-:-:S05]  /*0a40*/  @!P1 FMUL R25, R21, R22 ;  /* 0x0000001615199220 */ /* 0x004fca0000400000 */
[----:B------:R2:W-:Y:S04]  /*0a50*/  @!P1 STG.E desc[UR14][R10.64], R25 ;  /* 0x000000190a009986 */ /* 0x0005e8000c10190e */
[----:B-1----:R-:W4:Y:S04]  /*0a60*/  @!P0 LDG.E R18, desc[UR14][R12.64+0x200] ;  /* 0x0002000e0c128981 */ /* 0x002f28000c1e1900 */
[----:B------:R-:W3:Y:S01]  /*0a70*/  @!P0 LDG.E R21, desc[UR14][R14.64+0x200] ;  /* 0x0002000e0e158981 */ /* 0x000ee2000c1e1900 */
[----:B------:R-:W-:-:S04]  /*0a80*/  IADD3 R19, PT, PT, R17, 0x180, RZ ;  /* 0x0000018011137810 */ /* 0x000fc80007ffe0ff */
[----:B------:R-:W-:-:S13]  /*0a90*/  ISETP.GE.AND P1, PT, R19, R0, PT ;  /* 0x000000001300720c */ /* 0x000fda0003f26270 */
[----:B--2---:R-:W1:Y:S01]  /*0aa0*/  @!P1 LDC R25, c[0x0][0x38c] ;  /* 0x0000e300ff199b82 */ /* 0x004e620000000800 */
[----:B----4-:R-:W-:-:S04]  /*0ab0*/  @!P0 FMUL R18, R18, R23 ;  /* 0x0000001712128220 */ /* 0x010fc80000400000 */
[----:B---3--:R-:W-:-:S05]  /*0ac0*/  @!P0 FMUL R23, R18, R21 ;  /* 0x0000001512178220 */ /* 0x008fca0000400000 */
[----:B------:R2:W-:Y:S04]  /*0ad0*/  @!P0 STG.E desc[UR14][R10.64+0x200], R23 ;  /* 0x000200170a008986 */ /* 0x0005e8000c10190e */
[----:B------:R-:W1:Y:S04]  /*0ae0*/  @!P1 LDG.E R18, desc[UR14][R12.64+0x400] ;  /* 0x0004000e0c129981 */ /* 0x000e68000c1e1900 */
[----:B------:R-:W3:Y:S01]  /*0af0*/  @!P1 LDG.E R21, desc[UR14][R14.64+0x400] ;  /* 0x0004000e0e159981 */ /* 0x000ee2000c1e1900 */
[----:B------:R-:W-:-:S04]  /*0b00*/  IADD3 R19, PT, PT, R17, 0x200, RZ ;  /* 0x0000020011137810 */ /* 0x000fc80007ffe0ff */
[----:B------:R-:W-:-:S13]  /*0b10*/  ISETP.GE.AND P0, PT, R19, R0, PT ;  /* 0x000000001300720c */ /* 0x000fda0003f06270 */
[----:B--2---:R-:W2:Y:S01]  /*0b20*/  @!P0 LDC R23, c[0x0][0x38c] ;  /* 0x0000e300ff178b82 */ /* 0x004ea20000000800 */
[----:B-1----:R-:W-:-:S04]  /*0b30*/  @!P1 FMUL R18, R18, R25 ;  /* 0x0000001912129220 */ /* 0x002fc80000400000 */
[----:B---3--:R-:W-:-:S05]  /*0b40*/  @!P1 FMUL R25, R18, R21 ;  /* 0x0000001512199220 */ /* 0x008fca0000400000 */
[----:B------:R1:W-:Y:S04]  /*0b50*/  @!P1 STG.E desc[UR14][R10.64+0x400], R25 ;  /* 0x000400190a009986 */ /* 0x0003e8000c10190e */
[----:B------:R-:W2:Y:S04]  /*0b60*/  @!P0 LDG.E R18, desc[UR14][R12.64+0x600] ;  /* 0x0006000e0c128981 */ /* 0x000ea8000c1e1900 */
[----:B------:R-:W3:Y:S01]  /*0b70*/  @!P0 LDG.E R21, desc[UR14][R14.64+0x600] ;  /* 0x0006000e0e158981 */ /* 0x000ee2000c1e1900 */
[----:B------:R-:W-:-:S04]  /*0b80*/  IADD3 R19, PT, PT, R17, 0x280, RZ ;  /* 0x0000028011137810 */ /* 0x000fc80007ffe0ff */
[----:B------:R-:W-:-:S13]  /*0b90*/  ISETP.GE.AND P1, PT, R19, R0, PT ;  /* 0x000000001300720c */ /* 0x000fda0003f26270 */
[----:B-1----:R-:W1:Y:S01]  /*0ba0*/  @!P1 LDC R25, c[0x0][0x38c] ;  /* 0x0000e300ff199b82 */ /* 0x002e620000000800 */
[----:B--2---:R-:W-:-:S04]  /*0bb0*/  @!P0 FMUL R18, R18, R23 ;  /* 0x0000001712128220 */ /* 0x004fc80000400000 */
        /* <DEDUP_REMOVED lines=12> */
[----:B------:R-:W-:Y:S01]  /*0c80*/  IADD3 R17, PT, PT, R17, 0x380, RZ ;  /* 0x0000038011117810 */ /* 0x000fe20007ffe0ff */
[----:B------:R-:W-:Y:S01]  /*0c90*/  VIADD R16, R16, 0x8 ;  /* 0x0000000810107836 */ /* 0x000fe20000000000 */
[----:B------:R-:W-:Y:S04]  /*0ca0*/  BSSY.RECONVERGENT B0, `(.L_x_242) ;  /* 0x000000c000007945 */ /* 0x000fe80003800200 */
[----:B------:R-:W-:Y:S01]  /*0cb0*/  ISETP.NE.AND P1, PT, R16, R6, PT ;  /* 0x000000061000720c */ /* 0x000fe20003f25270 */
[----:B--2---:R-:W-:-:S04]  /*0cc0*/  @!P0 FMUL R18, R18, R23 ;  /* 0x0000001712128220 */ /* 0x004fc80000400000 */
[----:B---3--:R-:W-:-:S05]  /*0cd0*/  @!P0 FMUL R19, R18, R19 ;  /* 0x0000001312138220 */ /* 0x008fca0000400000 */
[----:B------:R1:W-:Y:S01]  /*0ce0*/  @!P0 STG.E desc[UR14][R10.64+0xa00], R19 ;  /* 0x000a00130a008986 */ /* 0x0003e2000c10190e */
[----:B------:R-:W-:-:S13]  /*0cf0*/  ISETP.GE.AND P0, PT, R17, R0, PT ;  /* 0x000000001100720c */ /* 0x000fda0003f06270 */
[----:B-1----:R-:W-:Y:S05]  /*0d00*/  @P0 BRA `(.L_x_243) ;  /* 0x0000000000140947 */ /* 0x002fea0003800000 */
[----:B------:R-:W0:Y:S04]  /*0d10*/  LDG.E R12, desc[UR14][R12.64+0xc00] ;  /* 0x000c000e0c0c7981 */ /* 0x000e28000c1e1900 */
[----:B------:R-:W2:Y:S01]  /*0d20*/  LDG.E R14, desc[UR14][R14.64+0xc00] ;  /* 0x000c000e0e0e7981 */ /* 0x000ea2000c1e1900 */
[----:B0-----:R-:W-:-:S04]  /*0d30*/  FMUL R17, R12, UR4 ;  /* 0x000000040c117c20 */ /* 0x001fc80008400000 */
[----:B--2---:R-:W-:-:S05]  /*0d40*/  FMUL R17, R17, R14 ;  /* 0x0000000e11117220 */ /* 0x004fca0000400000 */
[----:B------:R1:W-:Y:S02]  /*0d50*/  STG.E desc[UR14][R10.64+0xc00], R17 ;  /* 0x000c00110a007986 */ /* 0x0003e4000c10190e */
.L_x_243:
[----:B0-----:R-:W-:Y:S05]  /*0d60*/  BSYNC.RECONVERGENT B0 ;  /* 0x0000000000007941 */ /* 0x001fea0003800200 */
.L_x_242:
[----:B------:R-:W-:Y:S05]  /*0d70*/  @P1 BRA `(.L_x_244) ;  /* 0xfffffff800d41947 */ /* 0x000fea000383ffff */
.L_x_241:
[----:B------:R-:W-:-:S13]  /*0d80*/  ISETP.NE.AND P0, PT, R20, RZ, PT ;  /* 0x000000ff1400720c */ /* 0x000fda0003f05270 */
[----:B------:R-:W-:Y:S05]  /*0d90*/  @!P0 EXIT ;  /* 0x000000000000894d */ /* 0x000fea0003800000 */
[----:B-1----:R-:W0:Y:S01]  /*0da0*/  LDC R10, c[0x0][0x388] ;  /* 0x0000e200ff0a7b82 */ /* 0x002e220000000800 */
[----:B------:R-:W-:Y:S02]  /*0db0*/  ISETP.GE.U32.AND P1, PT, R20, 0x4, PT ;  /* 0x000000041400780c */ /* 0x000fe40003f26070 */
[----:B0-----:R-:W-:-:S04]  /*0dc0*/  LOP3.LUT R22, R10, 0x3, RZ, 0xc0, !PT ;  /* 0x000000030a167812 */ /* 0x001fc800078ec0ff */
[----:B------:R-:W-:-:S07]  /*0dd0*/  ISETP.NE.AND P0, PT, R22, RZ, PT ;  /* 0x000000ff1600720c */ /* 0x000fce0003f05270 */
[----:B------:R-:W-:Y:S06]  /*0de0*/  @!P1 BRA `(.L_x_245) ;  /* 0x0000000000b49947 */ /* 0x000fec0003800000 */
[----:B------:R-:W-:-:S04]  /*0df0*/  LEA R11, R6, R7, 0x7 ;  /* 0x00000007060b7211 */ /* 0x000fc800078e38ff */
[----:B------:R-:W-:-:S13]  /*0e00*/  ISETP.GE.AND P1, PT, R11, R0, PT ;  /* 0x000000000b00720c */ /* 0x000fda0003f26270 */
[C---:B------:R-:W-:Y:S01]  /*0e10*/  @!P1 IMAD.WIDE R14, R11.reuse, 0x4, R4 ;  /* 0x000000040b0e9825 */ /* 0x040fe200078e0204 */
[----:B------:R-:W0:Y:S03]  /*0e20*/  @!P1 LDC R13, c[0x0][0x38c] ;  /* 0x0000e300ff0d9b82 */ /* 0x000e260000000800 */
[C---:B------:R-:W-:Y:S02]  /*0e30*/  @!P1 IMAD.WIDE R16, R11.reuse, 0x4, R2 ;  /* 0x000000040b109825 */ /* 0x040fe400078e0202 */
[----:B------:R1:W0:Y:S04]  /*0e40*/  @!P1 LDG.E R14, desc[UR14][R14.64] ;  /* 0x0000000e0e0e9981 */ /* 0x000228000c1e1900 */
[----:B------:R-:W2:Y:S01]  /*0e50*/  @!P1 LDG.E R17, desc[UR14][R16.64] ;  /* 0x0000000e10119981 */ /* 0x000ea2000c1e1900 */
[----:B------:R-:W-:-:S04]  /*0e60*/  IADD3 R27, PT, PT, R11, 0x80, RZ ;  /* 0x000000800b1b7810 */ /* 0x000fc80007ffe0ff */
[----:B------:R-:W-:-:S13]  /*0e70*/  ISETP.GE.AND P2, PT, R27, R0, PT ;  /* 0x000000001b00720c */ /* 0x000fda0003f46270 */
[----:B------:R-:W-:Y:S01]  /*0e80*/  @!P2 IMAD.WIDE R24, R27, 0x4, R4 ;  /* 0x000000041b18a825 */ /* 0x000fe200078e0204 */
[----:B-1----:R-:W1:Y:S03]  /*0e90*/  @!P2 LDC R15, c[0x0][0x38c] ;  /* 0x0000e300ff0fab82 */ /* 0x002e660000000800 */
[----:B0-----:R-:W-:Y:S01]  /*0ea0*/  @!P1 FMUL R18, R14, R13 ;  /* 0x0000000d0e129220 */ /* 0x001fe20000400000 */
[----:B------:R-:W-:-:S04]  /*0eb0*/  @!P1 IMAD.WIDE R12, R11, 0x4, R8 ;  /* 0x000000040b0c9825 */ /* 0x000fc800078e0208 */
[----:B--2---:R-:W-:Y:S01]  /*0ec0*/  @!P1 FMUL R23, R18, R17 ;  /* 0x0000001112179220 */ /* 0x004fe20000400000 */
[----:B------:R-:W-:-:S04]  /*0ed0*/  @!P2 IMAD.WIDE R18, R27, 0x4, R2 ;  /* 0x000000041b12a825 */ /* 0x000fc800078e0202 */
[----:B------:R0:W-:Y:S04]  /*0ee0*/  @!P1 STG.E desc[UR14][R12.64], R23 ;  /* 0x000000170c009986 */ /* 0x0001e8000c10190e */
[----:B------:R-:W1:Y:S04]  /*0ef0*/  @!P2 LDG.E R24, desc[UR14][R24.64] ;  /* 0x0000000e1818a981 */ /* 0x000e68000c1e1900 */
[----:B------:R-:W2:Y:S01]  /*0f00*/  @!P2 LDG.E R19, desc[UR14][R18.64] ;  /* 0x0000000e1213a981 */ /* 0x000ea2000c1e1900 */
[----:B------:R-:W-:-:S04]  /*0f10*/  IADD3 R21, PT, PT, R11, 0x100, RZ ;  /* 0x000001000b157810 */ /* 0x000fc80007ffe0ff */
[----:B------:R-:W-:Y:S02]  /*0f20*/  ISETP.GE.AND P1, PT, R21, R0, PT ;  /* 0x000000001500720c */ /* 0x000fe40003f26270 */
[----:B0-----:R-:W-:-:S11]  /*0f30*/  IADD3 R23, PT, PT, R11, 0x180, RZ ;  /* 0x000001800b177810 */ /* 0x001fd60007ffe0ff */
[----:B------:R-:W0:Y:S01]  /*0f40*/  @!P1 LDC R13, c[0x0][0x38c] ;  /* 0x0000e300ff0d9b82 */ /* 0x000e220000000800 */
[----:B-1----:R-:W-:Y:S01]  /*0f50*/  @!P2 FMUL R16, R24, R15 ;  /* 0x0000000f1810a220 */ /* 0x002fe20000400000 */
[----:B------:R-:W-:-:S04]  /*0f60*/  @!P2 IMAD.WIDE R14, R27, 0x4, R8 ;  /* 0x000000041b0ea825 */ /* 0x000fc800078e0208 */
[----:B--2---:R-:W-:Y:S01]  /*0f70*/  @!P2 FMUL R29, R16, R19 ;  /* 0x00000013101da220 */ /* 0x004fe20000400000 */
[----:B------:R-:W-:-:S04]  /*0f80*/  @!P1 IMAD.WIDE R26, R21, 0x4, R4 ;  /* 0x00000004151a9825 */ /* 0x000fc800078e0204 */
[----:B------:R-:W-:Y:S01]  /*0f90*/  @!P1 IMAD.WIDE R16, R21, 0x4, R2 ;  /* 0x0000000415109825 */ /* 0x000fe200078e0202 */
[----:B------:R1:W-:Y:S04]  /*0fa0*/  @!P2 STG.E desc[UR14][R14.64], R29 ;  /* 0x0000001d0e00a986 */ /* 0x0003e8000c10190e */
[----:B------:R-:W0:Y:S04]  /*0fb0*/  @!P1 LDG.E R26, desc[UR14][R26.64] ;  /* 0x0000000e1a1a9981 */ /* 0x000e28000c1e1900 */
[----:B------:R-:W2:Y:S01]  /*0fc0*/  @!P1 LDG.E R16, desc[UR14][R16.64] ;  /* 0x0000000e10109981 */ /* 0x000ea2000c1e1900 */
        /* <DEDUP_REMOVED lines=10> */
[----:B------:R-:W-:Y:S01]  /*1070*/  IADD3 R6, PT, PT, R6, 0x4, RZ ;  /* 0x0000000406067810 */ /* 0x000fe20007ffe0ff */
[----:B-1----:R-:W-:Y:S01]  /*1080*/  @!P2 FMUL R16, R18, R15 ;  /* 0x0000000f1210a220 */ /* 0x002fe20000400000 */
[----:B------:R-:W-:-:S04]  /*1090*/  @!P2 IMAD.WIDE R14, R23, 0x4, R8 ;  /* 0x00000004170ea825 */ /* 0x000fc800078e0208 */
[----:B--2---:R-:W-:-:S05]  /*10a0*/  @!P2 FMUL R17, R16, R21 ;  /* 0x000000151011a220 */ /* 0x004fca0000400000 */
[----:B------:R0:W-:Y:S02]  /*10b0*/  @!P2 STG.E desc[UR14][R14.64], R17 ;  /* 0x000000110e00a986 */ /* 0x0001e4000c10190e */
.L_x_245:
[----:B------:R-:W-:Y:S05]  /*10c0*/  @!P0 EXIT ;  /* 0x000000000000894d */ /* 0x000fea0003800000 */
[----:B------:R-:W-:Y:S02]  /*10d0*/  ISETP.NE.AND P0, PT, R22, 0x1, PT ;  /* 0x000000011600780c */ /* 0x000fe40003f05270 */
[----:B------:R-:W-:-:S04]  /*10e0*/  LOP3.LUT R10, R10, 0x1, RZ, 0xc0, !PT ;  /* 0x000000010a0a7812 */ /* 0x000fc800078ec0ff */
[----:B------:R-:W-:-:S07]  /*10f0*/  ISETP.NE.U32.AND P2, PT, R10, 0x1, PT ;  /* 0x000000010a00780c */ /* 0x000fce0003f45070 */
[----:B------:R-:W-:Y:S06]  /*1100*/  @!P0 BRA `(.L_x_246) ;  /* 0x00000000005c8947 */ /* 0x000fec0003800000 */
[----:B0-----:R-:W-:-:S04]  /*1110*/  LEA R15, R6, R7, 0x7 ;  /* 0x00000007060f7211 */ /* 0x001fc800078e38ff */
[----:B------:R-:W-:-:S13]  /*1120*/  ISETP.GE.AND P0, PT, R15, R0, PT ;  /* 0x000000000f00720c */ /* 0x000fda0003f06270 */
[C---:B------:R-:W-:Y:S01]  /*1130*/  @!P0 IMAD.WIDE R10, R15.reuse, 0x4, R4 ;  /* 0x000000040f0a8825 */ /* 0x040fe200078e0204 */
[----:B------:R-:W0:Y:S03]  /*1140*/  @!P0 LDC R17, c[0x0][0x38c] ;  /* 0x0000e300ff118b82 */ /* 0x000e260000000800 */
[C---:B------:R-:W-:Y:S02]  /*1150*/  @!P0 IMAD.WIDE R12, R15.reuse, 0x4, R2 ;  /* 0x000000040f0c8825 */ /* 0x040fe400078e0202 */
[----:B------:R1:W0:Y:S04]  /*1160*/  @!P0 LDG.E R10, desc[UR14][R10.64] ;  /* 0x0000000e0a0a8981 */ /* 0x000228000c1e1900 */
[----:B------:R-:W2:Y:S01]  /*1170*/  @!P0 LDG.E R13, desc[UR14][R12.64] ;  /* 0x0000000e0c0d8981 */ /* 0x000ea2000c1e1900 */
[C---:B------:R-:W-:Y:S01]  /*1180*/  IADD3 R23, PT, PT, R15.reuse, 0x80, RZ ;  /* 0x000000800f177810 */ /* 0x040fe20007ffe0ff */
[----:B------:R-:W-:-:S03]  /*1190*/  @!P0 IMAD.WIDE R14, R15, 0x4, R8 ;  /* 0x000000040f0e8825 */ /* 0x000fc600078e0208 */
[----:B------:R-:W-:-:S13]  /*11a0*/  ISETP.GE.AND P1, PT, R23, R0, PT ;  /* 0x000000001700720c */ /* 0x000fda0003f26270 */
[----:B------:R-:W-:Y:S01]  /*11b0*/  @!P1 IMAD.WIDE R18, R23, 0x4, R2 ;  /* 0x0000000417129825 */ /* 0x000fe200078e0202 */
[----:B-1----:R-:W1:Y:S03]  /*11c0*/  @!P1 LDC R11, c[0x0][0x38c] ;  /* 0x0000e300ff0b9b82 */ /* 0x002e660000000800 */
[----:B0-----:R-:W-:-:S04]  /*11d0*/  @!P0 FMUL R16, R10, R17 ;  /* 0x000000110a108220 */ /* 0x001fc80000400000 */
[----:B--2---:R-:W-:Y:S01]  /*11e0*/  @!P0 FMUL R21, R16, R13 ;  /* 0x0000000d10158220 */ /* 0x004fe20000400000 */
[----:B------:R-:W-:-:S04]  /*11f0*/  @!P1 IMAD.WIDE R16, R23, 0x4, R4 ;  /* 0x0000000417109825 */ /* 0x000fc800078e0204 */
[----:B------:R2:W-:Y:S04]  /*1200*/  @!P0 STG.E desc[UR14][R14.64], R21 ;  /* 0x000000150e008986 */ /* 0x0005e8000c10190e */
[----:B------:R-:W1:Y:S04]  /*1210*/  @!P1 LDG.E R16, desc[UR14][R16.64] ;  /* 0x0000000e10109981 */ /* 0x000e68000c1e1900 */
[----:B------:R-:W3:Y:S01]  /*1220*/  @!P1 LDG.E R19, desc[UR14][R18.64] ;  /* 0x0000000e12139981 */ /* 0x000ee2000c1e1900 */
[----:B------:R-:W-:Y:S01]  /*1230*/  IADD3 R6, PT, PT, R6, 0x2, RZ ;  /* 0x0000000206067810 */ /* 0x000fe20007ffe0ff */
[----:B-1----:R-:W-:Y:S01]  /*1240*/  @!P1 FMUL R12, R16, R11 ;  /* 0x0000000b100c9220 */ /* 0x002fe20000400000 */
[----:B------:R-:W-:-:S04]  /*1250*/  @!P1 IMAD.WIDE R10, R23, 0x4, R8 ;  /* 0x00000004170a9825 */ /* 0x000fc800078e0208 */
[----:B---3--:R-:W-:-:S05]  /*1260*/  @!P1 FMUL R13, R12, R19 ;  /* 0x000000130c0d9220 */ /* 0x008fca0000400000 */
[----:B------:R2:W-:Y:S02]  /*1270*/  @!P1 STG.E desc[UR14][R10.64], R13 ;  /* 0x0000000d0a009986 */ /* 0x0005e4000c10190e */
.L_x_246:
[----:B------:R-:W-:Y:S05]  /*1280*/  @P2 EXIT ;  /* 0x000000000000294d */ /* 0x000fea0003800000 */
[----:B------:R-:W-:-:S05]  /*1290*/  IMAD R7, R6, 0x80, R7 ;  /* 0x0000008006077824 */ /* 0x000fca00078e0207 */
[----:B------:R-:W-:-:S13]  /*12a0*/  ISETP.GE.AND P0, PT, R7, R0, PT ;  /* 0x000000000700720c */ /* 0x000fda0003f06270 */
[----:B------:R-:W-:Y:S05]  /*12b0*/  @P0 EXIT ;  /* 0x000000000000094d */ /* 0x000fea0003800000 */
[C---:B------:R-:W-:Y:S01]  /*12c0*/  IMAD.WIDE R4, R7.reuse, 0x4, R4 ;  /* 0x0000000407047825 */ /* 0x040fe200078e0204 */
[----:B------:R-:W1:Y:S03]  /*12d0*/  LDCU UR4, c[0x0][0x38c] ;  /* 0x00007180ff0477ac */ /* 0x000e660008000800 */
[C---:B------:R-:W-:Y:S02]  /*12e0*/  IMAD.WIDE R2, R7.reuse, 0x4, R2 ;  /* 0x0000000407027825 */ /* 0x040fe400078e0202 */
[----:B------:R-:W1:Y:S04]  /*12f0*/  LDG.E R4, desc[UR14][R4.64] ;  /* 0x0000000e04047981 */ /* 0x000e68000c1e1900 */
[----:B------:R-:W3:Y:S01]  /*1300*/  LDG.E R3, desc[UR14][R2.64] ;  /* 0x0000000e02037981 */ /* 0x000ee2000c1e1900 */
[----:B------:R-:W-:-:S04]  /*1310*/  IMAD.WIDE R8, R7, 0x4, R8 ;  /* 0x0000000407087825 */ /* 0x000fc800078e0208 */
[----:B-1----:R-:W-:-:S04]  /*1320*/  FMUL R0, R4, UR4 ;  /* 0x0000000404007c20 */ /* 0x002fc80008400000 */
[----:B---3--:R-:W-:-:S05]  /*1330*/  FMUL R7, R0, R3 ;  /* 0x0000000300077220 */ /* 0x008fca0000400000 */
[----:B------:R-:W-:Y:S01]  /*1340*/  STG.E desc[UR14][R8.64], R7 ;  /* 0x0000000708007986 */ /* 0x000fe2000c10190e */
[----:B------:R-:W-:Y:S05]  /*1350*/  EXIT ;  /* 0x000000000000794d */ /* 0x000fea0003800000 */
.L_x_240:
[----:B------:R-:W-:-:S13]  /*1360*/  ISETP.GE.AND P0, PT, R10, 0x1, PT ;  /* 0x000000010a00780c */ /* 0x000fda0003f06270 */
[----:B------:R-:W-:Y:S05]  /*1370*/  @!P0 EXIT ;  /* 0x000000000000894d */ /* 0x000fea0003800000 */
[----:B------:R-:W-:Y:S02]  /*1380*/  ISETP.GE.U32.AND P0, PT, R10, 0x8, PT ;  /* 0x000000080a00780c */ /* 0x000fe40003f06070 */
[----:B------:R-:W-:-:S11]  /*1390*/  MOV R0, RZ ;  /* 0x000000ff00007202 */ /* 0x000fd60000000f00 */
[----:B------:R-:W-:Y:S05]  /*13a0*/  @!P0 BRA `(.L_x_247) ;  /* 0x00000004003c8947 */ /* 0x000fea0003800000 */
[----:B------:R-:W0:Y:S01]  /*13b0*/  LDC.64 R12, c[0x0][0x398] ;  /* 0x0000e600ff0c7b82 */ /* 0x000e220000000a00 */
[----:B------:R-:W-:Y:S01]  /*13c0*/  UIADD3 UR4, UP2, UPT, UR13, 0x600, URZ ;  /* 0x000006000d047890 */ /* 0x000fe2000ff5e0ff */
[----:B------:R-:W-:Y:S01]  /*13d0*/  LOP3.LUT R0, R10, 0x7ffffff8, RZ, 0xc0, !PT ;  /* 0x7ffffff80a007812 */ /* 0x000fe200078ec0ff */
[----:B------:R-:W1:Y:S03]  /*13e0*/  LDCU UR17, c[0x0][0x38c] ;  /* 0x00007180ff1177ac */ /* 0x000e660008000800 */
[----:B------:R-:W-:Y:S01]  /*13f0*/  IADD3 R6, PT, PT, -R0, RZ, RZ ;  /* 0x000000ff00067210 */ /* 0x000fe20007ffe1ff */
[----:B------:R-:W-:Y:S01]  /*1400*/  UIADD3 UR10, UP1, UPT, UR4, UR10, URZ ;  /* 0x0000000a040a7290 */ /* 0x000fe2000ff3e0ff */
[----:B------:R-:W2:Y:S01]  /*1410*/  LDC.64 R8, c[0x0][0x390] ;  /* 0x0000e400ff087b82 */ /* 0x000ea20000000a00 */
[----:B------:R-:W-:Y:S02]  /*1420*/  UIADD3 UR8, UP0, UPT, UR4, UR8, URZ ;  /* 0x0000000804087290 */ /* 0x000fe4000ff1e0ff */
[----:B------:R-:W-:-:S02]  /*1430*/  UIADD3.X UR5, UPT, UPT, URZ, UR16, URZ, UP2, !UPT ;  /* 0x00000010ff057290 */ /* 0x000fc400097fe4ff */
[----:B------:R-:W-:Y:S02]  /*1440*/  UIADD3 UR4, UP2, UPT, UR4, UR6, URZ ;  /* 0x0000000604047290 */ /* 0x000fe4000ff5e0ff */
[----:B------:R-:W-:Y:S01]  /*1450*/  UIADD3.X UR11, UPT, UPT, UR5, UR11, URZ, UP1, !UPT ;  /* 0x0000000b050b7290 */ /* 0x000fe20008ffe4ff */
[----:B------:R-:W3:Y:S01]  /*1460*/  LDC.64 R14, c[0x0][0x3a8] ;  /* 0x0000ea00ff0e7b82 */ /* 0x000ee20000000a00 */
[----:B------:R-:W-:Y:S02]  /*1470*/  UIADD3.X UR9, UPT, UPT, UR5, UR9, URZ, UP0, !UPT ;  /* 0x0000000905097290 */ /* 0x000fe400087fe4ff */
[----:B------:R-:W-:Y:S01]  /*1480*/  UIADD3.X UR5, UPT, UPT, UR5, UR7, URZ, UP2, !UPT ;  /* 0x0000000705057290 */ /* 0x000fe200097fe4ff */
[----:B0-----:R-:W-:-:S04]  /*1490*/  IMAD.WIDE.U32 R10, R7, 0x4, R12 ;  /* 0x00000004070a7825 */ /* 0x001fc800078e000c */
[----:B--2---:R-:W-:-:S04]  /*14a0*/  IMAD.WIDE.U32 R8, R7, 0x4, R8 ;  /* 0x0000000407087825 */ /* 0x004fc800078e0008 */
[C---:B---3--:R-:W-:Y:S01]  /*14b0*/  IMAD.WIDE.U32 R12, R7.reuse, 0x4, R14 ;  /* 0x00000004070c7825 */ /* 0x048fe200078e000e */
[----:B-1----:R-:W-:-:S07]  /*14c0*/  IADD3 R7, PT, PT, R7, 0x80, RZ ;  /* 0x0000008007077810 */ /* 0x002fce0007ffe0ff */
.L_x_248:
[----:B--2---:R-:W-:Y:S02]  /*14d0*/  IADD3 R20, P0, PT, R10, UR13, RZ ;  /* 0x0000000d0a147c10 */ /* 0x004fe4000ff1e0ff */
[----:B------:R-:W-:Y:S02]  /*14e0*/  IADD3 R22, P1, PT, R12, UR13, RZ ;  /* 0x0000000d0c167c10 */ /* 0x000fe4000ff3e0ff */
[----:B------:R-:W-:Y:S02]  /*14f0*/  IADD3.X R21, PT, PT, R11, UR16, RZ, P0, !PT ;  /* 0x000000100b157c10 */ /* 0x000fe400087fe4ff */
[----:B------:R-:W-:-:S03]  /*1500*/  IADD3.X R23, PT, PT, R13, UR16, RZ, P1, !PT ;  /* 0x000000100d177c10 */ /* 0x000fc60008ffe4ff */
[----:B------:R-:W2:Y:S04]  /*1510*/  LDG.E R20, desc[UR14][R20.64] ;  /* 0x0000000e14147981 */ /* 0x000ea8000c1e1900 */
[----:B------:R-:W3:Y:S01]  /*1520*/  LDG.E R23, desc[UR14][R22.64] ;  /* 0x0000000e16177981 */ /* 0x000ee2000c1e1900 */
[----:B------:R-:W-:Y:S02]  /*1530*/  IADD3 R14, P0, PT, R8, UR13, RZ ;  /* 0x0000000d080e7c10 */ /* 0x000fe4000ff1e0ff */
[----:B------:R-:W-:Y:S02]  /*1540*/  MOV R18, UR10 ;  /* 0x0000000a00127c02 */ /* 0x000fe40008000f00 */
[----:B------:R-:W-:Y:S02]  /*1550*/  MOV R19, UR11 ;  /* 0x0000000b00137c02 */ /* 0x000fe40008000f00 */
[----:B------:R-:W-:-:S02]  /*1560*/  MOV R16, UR4 ;  /* 0x0000000400107c02 */ /* 0x000fc40008000f00 */
[----:B------:R-:W-:Y:S01]  /*1570*/  MOV R17, UR5 ;  /* 0x0000000500117c02 */ /* 0x000fe20008000f00 */
[----:B------:R-:W-:Y:S01]  /*1580*/  IMAD.WIDE R18, R7, 0x4, R18 ;  /* 0x0000000407127825 */ /* 0x000fe200078e0212 */
[----:B------:R-:W-:-:S03]  /*1590*/  IADD3.X R15, PT, PT, R9, UR16, RZ, P0, !PT ;  /* 0x00000010090f7c10 */ /* 0x000fc600087fe4ff */
[----:B------:R-:W-:-:S04]  /*15a0*/  IMAD.WIDE R16, R7, 0x4, R16 ;  /* 0x0000000407107825 */ /* 0x000fc800078e0210 */
[----:B--2---:R-:W-:-:S04]  /*15b0*/  FMUL R24, R20, UR17 ;  /* 0x0000001114187c20 */ /* 0x004fc80008400000 */
[----:B---3--:R-:W-:-:S05]  /*15c0*/  FMUL R25, R24, R23 ;  /* 0x0000001718197220 */ /* 0x008fca0000400000 */
[----:B------:R0:W-:Y:S04]  /*15d0*/  STG.E desc[UR14][R14.64], R25 ;  /* 0x000000190e007986 */ /* 0x0001e8000c10190e */
[----:B------:R-:W2:Y:S04]  /*15e0*/  LDG.E R22, desc[UR14][R18.64+-0x600] ;  /* 0xfffa000e12167981 */ /* 0x000ea8000c1e1900 */
[----:B------:R-:W3:Y:S01]  /*15f0*/  LDG.E R23, desc[UR14][R16.64+-0x600] ;  /* 0xfffa000e10177981 */ /* 0x000ee2000c1e1900 */
[----:B------:R-:W-:Y:S02]  /*1600*/  MOV R20, UR8 ;  /* 0x0000000800147c02 */ /* 0x000fe40008000f00 */
[----:B------:R-:W-:-:S03]  /*1610*/  MOV R21, UR9 ;  /* 0x0000000900157c02 */ /* 0x000fc60008000f00 */
[----:B------:R-:W-:-:S04]  /*1620*/  IMAD.WIDE R20, R7, 0x4, R20 ;  /* 0x0000000407147825 */ /* 0x000fc800078e0214 */
[----:B--2---:R-:W-:-:S04]  /*1630*/  FMUL R22, R22, UR17 ;  /* 0x0000001116167c20 */ /* 0x004fc80008400000 */
[----:B---3--:R-:W-:-:S05]  /*1640*/  FMUL R23, R22, R23 ;  /* 0x0000001716177220 */ /* 0x008fca0000400000 */
[----:B------:R1:W-:Y:S04]  /*1650*/  STG.E desc[UR14][R20.64+-0x600], R23 ;  /* 0xfffa001714007986 */ /* 0x0003e8000c10190e */
[----:B------:R-:W2:Y:S04]  /*1660*/  LDG.E R22, desc[UR14][R18.64+-0x400] ;  /* 0xfffc000e12167981 */ /* 0x000ea8000c1e1900 */
[----:B------:R-:W3:Y:S01]  /*1670*/  LDG.E R27, desc[UR14][R16.64+-0x400] ;  /* 0xfffc000e101b7981 */ /* 0x000ee2000c1e1900 */
[----:B--2---:R-:W-:-:S04]  /*1680*/  FMUL R22, R22, UR17 ;  /* 0x0000001116167c20 */ /* 0x004fc80008400000 */
[----:B---3--:R-:W-:-:S05]  /*1690*/  FMUL R27, R22, R27 ;  /* 0x0000001b161b7220 */ /* 0x008fca0000400000 */
[----:B------:R-:W-:Y:S04]  /*16a0*/  STG.E desc[UR14][R20.64+-0x400], R27 ;  /* 0xfffc001b14007986 */ /* 0x000fe8000c10190e */
[----:B0-----:R-:W2:Y:S04]  /*16b0*/  LDG.E R14, desc[UR14][R18.64+-0x200] ;  /* 0xfffe000e120e7981 */ /* 0x001ea8000c1e1900 */
[----:B------:R-:W3:Y:S01]  /*16c0*/  LDG.E R15, desc[UR14][R16.64+-0x200] ;  /* 0xfffe000e100f7981 */ /* 0x000ee2000c1e1900 */
[----:B--2---:R-:W-:-:S04]  /*16d0*/  FMUL R14, R14, UR17 ;  /* 0x000000110e0e7c20 */ /* 0x004fc80008400000 */
[----:B---3--:R-:W-:-:S05]  /*16e0*/  FMUL R15, R14, R15 ;  /* 0x0000000f0e0f7220 */ /* 0x008fca0000400000 */
[----:B------:R0:W-:Y:S04]  /*16f0*/  STG.E desc[UR14][R20.64+-0x200], R15 ;  /* 0xfffe000f14007986 */ /* 0x0001e8000c10190e */
[----:B------:R-:W2:Y:S04]  /*1700*/  LDG.E R14, desc[UR14][R18.64] ;  /* 0x0000000e120e7981 */ /* 0x000ea8000c1e1900 */
[----:B-1----:R-:W3:Y:S01]  /*1710*/  LDG.E R23, desc[UR14][R16.64] ;  /* 0x0000000e10177981 */ /* 0x002ee2000c1e1900 */
[----:B--2---:R-:W-:-:S04]  /*1720*/  FMUL R14, R14, UR17 ;  /* 0x000000110e0e7c20 */ /* 0x004fc80008400000 */
[----:B---3--:R-:W-:-:S05]  /*1730*/  FMUL R23, R14, R23 ;  /* 0x000000170e177220 */ /* 0x008fca0000400000 */
[----:B------:R1:W-:Y:S04]  /*1740*/  STG.E desc[UR14][R20.64], R23 ;  /* 0x0000001714007986 */ /* 0x0003e8000c10190e */
[----:B------:R-:W2:Y:S04]  /*1750*/  LDG.E R14, desc[UR14][R18.64+0x200] ;  /* 0x0002000e120e7981 */ /* 0x000ea8000c1e1900 */
[----:B------:R-:W3:Y:S01]  /*1760*/  LDG.E R25, desc[UR14][R16.64+0x200] ;  /* 0x0002000e10197981 */ /* 0x000ee2000c1e1900 */
[----:B--2---:R-:W-:-:S04]  /*1770*/  FMUL R14, R14, UR17 ;  /* 0x000000110e0e7c20 */ /* 0x004fc80008400000 */
[----:B---3--:R-:W-:-:S05]  /*1780*/  FMUL R25, R14, R25 ;  /* 0x000000190e197220 */ /* 0x008fca0000400000 */
[----:B------:R2:W-:Y:S04]  /*1790*/  STG.E desc[UR14][R20.64+0x200], R25 ;  /* 0x0002001914007986 */ /* 0x0005e8000c10190e */
[----:B------:R-:W3:Y:S04]  /*17a0*/  LDG.E R14, desc[UR14][R18.64+0x400] ;  /* 0x0004000e120e7981 */ /* 0x000ee8000c1e1900 */
[----:B0-----:R-:W4:Y:S01]  /*17b0*/  LDG.E R15, desc[UR14][R16.64+0x400] ;  /* 0x0004000e100f7981 */ /* 0x001f22000c1e1900 */
[----:B---3--:R-:W-:-:S04]  /*17c0*/  FMUL R14, R14, UR17 ;  /* 0x000000110e0e7c20 */ /* 0x008fc80008400000 */
[----:B----4-:R-:W-:-:S05]  /*17d0*/  FMUL R15, R14, R15 ;  /* 0x0000000f0e0f7220 */ /* 0x010fca0000400000 */
[----:B------:R2:W-:Y:S04]  /*17e0*/  STG.E desc[UR14][R20.64+0x400], R15 ;  /* 0x0004000f14007986 */ /* 0x0005e8000c10190e */
[----:B------:R-:W3:Y:S04]  /*17f0*/  LDG.E R14, desc[UR14][R18.64+0x600] ;  /* 0x0006000e120e7981 */ /* 0x000ee8000c1e1900 */
[----:B-1----:R-:W4:Y:S01]  /*1800*/  LDG.E R23, desc[UR14][R16.64+0x600] ;  /* 0x0006000e10177981 */ /* 0x002f22000c1e1900 */
[----:B------:R-:W-:Y:S01]  /*1810*/  VIADD R6, R6, 0x8 ;  /* 0x0000000806067836 */ /* 0x000fe20000000000 */
[----:B------:R-:W-:Y:S01]  /*1820*/  UIADD3 UR13, UP0, UPT, UR13, 0x1000, URZ ;  /* 0x000010000d0d7890 */ /* 0x000fe2000ff1e0ff */
[----:B------:R-:W-:-:S03]  /*1830*/  IADD3 R7, PT, PT, R7, 0x400, RZ ;  /* 0x0000040007077810 */ /* 0x000fc60007ffe0ff */
[----:B------:R-:W-:Y:S01]  /*1840*/  ISETP.NE.AND P0, PT, R6, RZ, PT ;  /* 0x000000ff0600720c */ /* 0x000fe20003f05270 */
[----:B------:R-:W-:Y:S01]  /*1850*/  UIADD3.X UR16, UPT, UPT, URZ, UR16, URZ, UP0, !UPT ;  /* 0x00000010ff107290 */ /* 0x000fe200087fe4ff */
[----:B---3--:R-:W-:-:S04]  /*1860*/  FMUL R14, R14, UR17 ;  /* 0x000000110e0e7c20 */ /* 0x008fc80008400000 */
[----:B----4-:R-:W-:-:S05]  /*1870*/  FMUL R23, R14, R23 ;  /* 0x000000170e177220 */ /* 0x010fca0000400000 */
[----:B------:R2:W-:Y:S02]  /*1880*/  STG.E desc[UR14][R20.64+0x600], R23 ;  /* 0x0006001714007986 */ /* 0x0005e4000c10190e */
[----:B------:R-:W-:Y:S05]  /*1890*/  @P0 BRA `(.L_x_248) ;  /* 0xfffffffc000c0947 */ /* 0x000fea000383ffff */
.L_x_247:
[----:B------:R-:W0:Y:S02]  /*18a0*/  LDC R14, c[0x0][0x388] ;  /* 0x0000e200ff0e7b82 */ /* 0x000e240000000800 */
[----:B0-----:R-:W-:-:S13]  /*18b0*/  LOP3.LUT P0, R10, R14, 0x7, RZ, 0xc0, !PT ;  /* 0x000000070e0a7812 */ /* 0x001fda000780c0ff */
[----:B------:R-:W-:Y:S05]  /*18c0*/  @!P0 EXIT ;  /* 0x000000000000894d */ /* 0x000fea0003800000 */
[----:B------:R-:W0:Y:S01]  /*18d0*/  LDCU.64 UR4, c[0x0][0x390] ;  /* 0x00007200ff0477ac */ /* 0x000e220008000a00 */
[----:B------:R-:W-:Y:S01]  /*18e0*/  SHF.L.U32 R8, R14, 0x7, RZ ;  /* 0x000000070e087819 */ /* 0x000fe200000006ff */
[----:B--2---:R-:W1:Y:S01]  /*18f0*/  S2R R15, SR_TID.X ;  /* 0x00000000000f7919 */ /* 0x004e620000002100 */
[----:B------:R-:W-:Y:S02]  /*1900*/  ISETP.GE.U32.AND P0, PT, R10, 0x4, PT ;  /* 0x000000040a00780c */ /* 0x000fe40003f06070 */
[----:B------:R-:W-:Y:S01]  /*1910*/  SHF.R.S32.HI R6, RZ, 0x1f, R8 ;  /* 0x0000001fff067819 */ /* 0x000fe20000011408 */
[----:B------:R-:W-:Y:S01]  /*1920*/  IMAD.WIDE.U32 R8, R8, UR12, RZ ;  /* 0x0000000c08087c25 */ /* 0x000fe2000f8e00ff */
[----:B------:R-:W-:-:S03]  /*1930*/  LOP3.LUT R18, R14, 0x3, RZ, 0xc0, !PT ;  /* 0x000000030e127812 */ /* 0x000fc600078ec0ff */
[----:B------:R-:W-:Y:S01]  /*1940*/  IMAD R7, R6, UR12, RZ ;  /* 0x0000000c06077c24 */ /* 0x000fe2000f8e02ff */
[----:B------:R-:W-:Y:S02]  /*1950*/  SHF.L.U32 R6, R8, 0x2, RZ ;  /* 0x0000000208067819 */ /* 0x000fe400000006ff */
[----:B------:R-:W-:Y:S02]  /*1960*/  ISETP.NE.AND P1, PT, R18, RZ, PT ;  /* 0x000000ff1200720c */ /* 0x000fe40003f25270 */
[----:B------:R-:W-:Y:S02]  /*1970*/  IADD3 R7, PT, PT, R9, R7, RZ ;  /* 0x0000000709077210 */ /* 0x000fe40007ffe0ff */
[----:B0-----:R-:W-:Y:S02]  /*1980*/  IADD3 R6, P2, PT, R6, UR4, RZ ;  /* 0x0000000406067c10 */ /* 0x001fe4000ff5e0ff */
[----:B------:R-:W-:-:S04]  /*1990*/  SHF.L.U64.HI R7, R8, 0x2, R7 ;  /* 0x0000000208077819 */ /* 0x000fc80000010207 */
[----:B------:R-:W-:Y:S01]  /*19a0*/  IADD3.X R7, PT, PT, R7, UR5, RZ, P2, !PT ;  /* 0x0000000507077c10 */ /* 0x000fe200097fe4ff */
[----:B------:R-:W-:Y:S06]  /*19b0*/  @!P0 BRA `(.L_x_249) ;  /* 0x0000000000688947 */ /* 0x000fec0003800000 */
[----:B-1----:R-:W-:Y:S01]  /*19c0*/  LEA R13, R0, R15, 0x7 ;  /* 0x0000000f000d7211 */ /* 0x002fe200078e38ff */
[----:B------:R-:W0:Y:S04]  /*19d0*/  LDCU UR4, c[0x0][0x38c] ;  /* 0x00007180ff0477ac */ /* 0x000e280008000800 */
[----:B------:R-:W-:-:S04]  /*19e0*/  IMAD.WIDE R10, R13, 0x4, R4 ;  /* 0x000000040d0a7825 */ /* 0x000fc800078e0204 */
[C---:B------:R-:W-:Y:S01]  /*19f0*/  IMAD.WIDE R8, R13.reuse, 0x4, R2 ;  /* 0x000000040d087825 */ /* 0x040fe200078e0202 */
[----:B------:R-:W0:Y:S04]  /*1a00*/  LDG.E R12, desc[UR14][R10.64] ;  /* 0x0000000e0a0c7981 */ /* 0x000e28000c1e1900 */
[----:B------:R-:W2:Y:S01]  /*1a10*/  LDG.E R17, desc[UR14][R8.64] ;  /* 0x0000000e08117981 */ /* 0x000ea2000c1e1900 */
[----:B0-----:R-:W-:Y:S01]  /*1a20*/  FMUL R16, R12, UR4 ;  /* 0x000000040c107c20 */ /* 0x001fe20008400000 */
[----:B------:R-:W-:-:S04]  /*1a30*/  IMAD.WIDE R12, R13, 0x4, R6 ;  /* 0x000000040d0c7825 */ /* 0x000fc800078e0206 */
[----:B--2---:R-:W-:-:S05]  /*1a40*/  FMUL R17, R16, R17 ;  /* 0x0000001110117220 */ /* 0x004fca0000400000 */
[----:B------:R0:W-:Y:S04]  /*1a50*/  STG.E desc[UR14][R12.64], R17 ;  /* 0x000000110c007986 */ /* 0x0001e8000c10190e */
[----:B------:R-:W2:Y:S04]  /*1a60*/  LDG.E R16, desc[UR14][R10.64+0x200] ;  /* 0x0002000e0a107981 */ /* 0x000ea8000c1e1900 */
[----:B------:R-:W3:Y:S01]  /*1a70*/  LDG.E R19, desc[UR14][R8.64+0x200] ;  /* 0x0002000e08137981 */ /* 0x000ee2000c1e1900 */
[----:B--2---:R-:W-:-:S04]  /*1a80*/  FMUL R16, R16, UR4 ;  /* 0x0000000410107c20 */ /* 0x004fc80008400000 */
[----:B---3--:R-:W-:-:S05]  /*1a90*/  FMUL R19, R16, R19 ;  /* 0x0000001310137220 */ /* 0x008fca0000400000 */
[----:B------:R2:W-:Y:S04]  /*1aa0*/  STG.E desc[UR14][R12.64+0x200], R19 ;  /* 0x000200130c007986 */ /* 0x0005e8000c10190e */
[----:B------:R-:W3:Y:S04]  /*1ab0*/  LDG.E R16, desc[UR14][R10.64+0x400] ;  /* 0x0004000e0a107981 */ /* 0x000ee8000c1e1900 */
[----:B------:R-:W4:Y:S01]  /*1ac0*/  LDG.E R21, desc[UR14][R8.64+0x400] ;  /* 0x0004000e08157981 */ /* 0x000f22000c1e1900 */
[----:B---3--:R-:W-:-:S04]  /*1ad0*/  FMUL R16, R16, UR4 ;  /* 0x0000000410107c20 */ /* 0x008fc80008400000 */
[----:B----4-:R-:W-:-:S05]  /*1ae0*/  FMUL R21, R16, R21 ;  /* 0x0000001510157220 */ /* 0x010fca0000400000 */
[----:B------:R2:W-:Y:S04]  /*1af0*/  STG.E desc[UR14][R12.64+0x400], R21 ;  /* 0x000400150c007986 */ /* 0x0005e8000c10190e */
[----:B------:R-:W3:Y:S04]  /*1b00*/  LDG.E R16, desc[UR14][R10.64+0x600] ;  /* 0x0006000e0a107981 */ /* 0x000ee8000c1e1900 */
[----:B0-----:R-:W4:Y:S01]  /*1b10*/  LDG.E R17, desc[UR14][R8.64+0x600] ;  /* 0x0006000e08117981 */ /* 0x001f22000c1e1900 */
[----:B------:R-:W-:Y:S01]  /*1b20*/  IADD3 R0, PT, PT, R0, 0x4, RZ ;  /* 0x0000000400007810 */ /* 0x000fe20007ffe0ff */
[----:B---3--:R-:W-:-:S04]  /*1b30*/  FMUL R16, R16, UR4 ;  /* 0x0000000410107c20 */ /* 0x008fc80008400000 */
[----:B----4-:R-:W-:-:S05]  /*1b40*/  FMUL R17, R16, R17 ;  /* 0x0000001110117220 */ /* 0x010fca0000400000 */
[----:B------:R2:W-:Y:S02]  /*1b50*/  STG.E desc[UR14][R12.64+0x600], R17 ;  /* 0x000600110c007986 */ /* 0x0005e4000c10190e */
.L_x_249:
[----:B------:R-:W-:Y:S05]  /*1b60*/  @!P1 EXIT ;  /* 0x000000000000994d */ /* 0x000fea0003800000 */
[----:B------:R-:W-:Y:S02]  /*1b70*/  ISETP.NE.AND P0, PT, R18, 0x1, PT ;  /* 0x000000011200780c */ /* 0x000fe40003f05270 */
[----:B------:R-:W-:-:S04]  /*1b80*/  LOP3.LUT R14, R14, 0x1, RZ, 0xc0, !PT ;  /* 0x000000010e0e7812 */ /* 0x000fc800078ec0ff */
[----:B------:R-:W-:-:S07]  /*1b90*/  ISETP.NE.U32.AND P1, PT, R14, 0x1, PT ;  /* 0x000000010e00780c */ /* 0x000fce0003f25070 */
[----:B------:R-:W-:Y:S06]  /*1ba0*/  @!P0 BRA `(.L_x_250) ;  /* 0x0000000000408947 */ /* 0x000fec0003800000 */
[----:B-1----:R-:W-:Y:S01]  /*1bb0*/  LEA R9, R0, R15, 0x7 ;  /* 0x0000000f00097211 */ /* 0x002fe200078e38ff */
[----:B------:R-:W0:Y:S04]  /*1bc0*/  LDCU UR4, c[0x0][0x38c] ;  /* 0x00007180ff0477ac */ /* 0x000e280008000800 */
[----:B------:R-:W-:-:S04]  /*1bd0*/  IMAD.WIDE R10, R9, 0x4, R4 ;  /* 0x00000004090a7825 */ /* 0x000fc800078e0204 */
[C---:B--2---:R-:W-:Y:S01]  /*1be0*/  IMAD.WIDE R12, R9.reuse, 0x4, R2 ;  /* 0x00000004090c7825 */ /* 0x044fe200078e0202 */
        /* <DEDUP_REMOVED lines=8> */
[----:B------:R-:W-:Y:S01]  /*1c70*/  IADD3 R0, PT, PT, R0, 0x2, RZ ;  /* 0x0000000200007810 */ /* 0x000fe20007ffe0ff */
[----:B--2---:R-:W-:-:S04]  /*1c80*/  FMUL R14, R14, UR4 ;  /* 0x000000040e0e7c20 */ /* 0x004fc80008400000 */
[----:B---3--:R-:W-:-:S05]  /*1c90*/  FMUL R19, R14, R19 ;  /* 0x000000130e137220 */ /* 0x008fca0000400000 */
[----:B------:R0:W-:Y:S02]  /*1ca0*/  STG.E desc[UR14][R8.64+0x200], R19 ;  /* 0x0002001308007986 */ /* 0x0001e4000c10190e */
.L_x_250:
[----:B------:R-:W-:Y:S05]  /*1cb0*/  @P1 EXIT ;  /* 0x000000000000194d */ /* 0x000fea0003800000 */
[----:B-1----:R-:W-:Y:S01]  /*1cc0*/  LEA R15, R0, R15, 0x7 ;  /* 0x0000000f000f7211 */ /* 0x002fe200078e38ff */
[----:B------:R-:W1:Y:S04]  /*1cd0*/  LDCU UR4, c[0x0][0x38c] ;  /* 0x00007180ff0477ac */ /* 0x000e680008000800 */
[----:B------:R-:W-:-:S04]  /*1ce0*/  IMAD.WIDE R4, R15, 0x4, R4 ;  /* 0x000000040f047825 */ /* 0x000fc800078e0204 */
[C---:B------:R-:W-:Y:S02]  /*1cf0*/  IMAD.WIDE R2, R15.reuse, 0x4, R2 ;  /* 0x000000040f027825 */ /* 0x040fe400078e0202 */
[----:B------:R-:W1:Y:S04]  /*1d00*/  LDG.E R4, desc[UR14][R4.64] ;  /* 0x0000000e04047981 */ /* 0x000e68000c1e1900 */
[----:B------:R-:W0:Y:S01]  /*1d10*/  LDG.E R3, desc[UR14][R2.64] ;  /* 0x0000000e02037981 */ /* 0x000e22000c1e1900 */
[----:B------:R-:W-:-:S04]  /*1d20*/  IMAD.WIDE R6, R15, 0x4, R6 ;  /* 0x000000040f067825 */ /* 0x000fc800078e0206 */
[----:B-1----:R-:W-:-:S04]  /*1d30*/  FMUL R0, R4, UR4 ;  /* 0x0000000404007c20 */ /* 0x002fc80008400000 */
[----:B0-----:R-:W-:-:S05]  /*1d40*/  FMUL R9, R0, R3 ;  /* 0x0000000300097220 */ /* 0x001fca0000400000 */
[----:B------:R-:W-:Y:S01]  /*1d50*/  STG.E desc[UR14][R6.64], R9 ;  /* 0x0000000906007986 */ /* 0x000fe2000c10190e */
[----:B------:R-:W-:Y:S05]  /*1d60*/  EXIT ;  /* 0x000000000000794d */ /* 0x000fea0003800000 */
.L_x_251:
        /* <DEDUP_REMOVED lines=9> */
.L_x_282:


//--------------------- .text._ZN3cub18CUB_300001_SM_10006detail9transform16transform_kernelINS2_10policy_hubILb1EN4cuda3std3__45tupleIJN6thrust24THRUST_300001_SM_1000_NS6detail15normal_iteratorINSA_10device_ptrIfEEEESF_EEEE10policy1000Ei16multiply_functorSF_JPfSK_EEEvT0_iT1_T2_DpNS2_10kernel_argIT3_EE --------------------------
	.section	.text._ZN3cub18CUB_300001_SM_10006detail9transform16transform_kernelINS2_10policy_hubILb1EN4cuda3std3__45tupleIJN6thrust24THRUST_300001_SM_1000_NS6detail15normal_iteratorINSA_10device_ptrIfEEEESF_EEEE10policy1000Ei16multiply_functorSF_JPfSK_EEEvT0_iT1_T2_DpNS2_10kernel_argIT3_EE,"ax",@progbits
	.align	128
        .global         _ZN3cub18CUB_300001_SM_10006detail9transform16transform_kernelINS2_10policy_hubILb1EN4cuda3std3__45tupleIJN6thrust24THRUST_300001_SM_1000_NS6detail15normal_iteratorINSA_10device_ptrIfEEEESF_EEEE10policy1000Ei16multiply_functorSF_JPfSK_EEEvT0_iT1_T2_DpNS2_10kernel_argIT3_EE
        .type           _ZN3cub18CUB_300001_SM_10006detail9transform16transform_kernelINS2_10policy_hubILb1EN4cuda3std3__45tupleIJN6thrust24THRUST_300001_SM_1000_NS6detail15normal_iteratorINSA_10device_ptrIfEEEESF_EEEE10policy1000Ei16multiply_functorSF_JPfSK_EEEvT0_iT1_T2_DpNS2_10kernel_argIT3_EE,@function
        .size           _ZN3cub18CUB_300001_SM_10006detail9transform16transform_kernelINS2_10policy_hubILb1EN4cuda3std3__45tupleIJN6thrust24THRUST_300001_SM_1000_NS6detail15normal_iteratorINSA_10device_ptrIfEEEESF_EEEE10policy1000Ei16multiply_functorSF_JPfSK_EEEvT0_iT1_T2_DpNS2_10kernel_argIT3_EE,(.L_x_283 - _ZN3cub18CUB_300001_SM_10006detail9transform16transform_kernelINS2_10policy_hubILb1EN4cuda3std3__45tupleIJN6thrust24THRUST_300001_SM_1000_NS6detail15normal_iteratorINSA_10device_ptrIfEEEESF_EEEE10policy1000Ei16multiply_functorSF_JPfSK_EEEvT0_iT1_T2_DpNS2_10kernel_argIT3_EE)
        .other          _ZN3cub18CUB_300001_SM_10006detail9transform16transform_kernelINS2_10policy_hubILb1EN4cuda3std3__45tupleIJN6thrust24THRUST_300001_SM_1000_NS6detail15normal_iteratorINSA_10device_ptrIfEEEESF_EEEE10policy1000Ei16multiply_functorSF_JPfSK_EEEvT0_iT1_T2_DpNS2_10kernel_argIT3_EE,@"STO_CUDA_ENTRY STV_DEFAULT"
_ZN3cub18CUB_300001_SM_10006detail9transform16transform_kernelINS2_10policy_hubILb1EN4cuda3std3__45tupleIJN6thrust24THRUST_300001_SM_1000_NS6detail15normal_iteratorINSA_10device_ptrIfEEEESF_EEEE10policy1000Ei16multiply_functorSF_JPfSK_EEEvT0_iT1_T2_DpNS2_10kernel_argIT3_EE:
.text._ZN3cub18CUB_300001_SM_10006detail9transform16transform_kernelINS2_10policy_hubILb1EN4cuda3std3__45tupleIJN6thrust24THRUST_300001_SM_1000_NS6detail15normal_iteratorINSA_10device_ptrIfEEEESF_EEEE10policy1000Ei16multiply_functorSF_JPfSK_EEEvT0_iT1_T2_DpNS2_10kernel_argIT3_EE:
[----:B------:R-:W-:Y:S08]  /*0000*/  LDC R1, c[0x0][0x37c] ;  /* 0x0000df00ff017b82 */ /* 0x000ff00000000800 */
[----:B------:R-:W0:Y:S01]  /*0010*/  S2UR UR18, SR_CTAID.X ;  /* 0x00000000001279c3 */ /* 0x000e220000002500 */
[----:B------:R-:W1:Y:S01]  /*0020*/  LDCU.64 UR12, c[0x0][0x380] ;  /* 0x00007000ff0c77ac */ /* 0x000e620008000a00 */
[----:B------:R-:W2:Y:S01]  /*0030*/  S2R R0, SR_TID.X ;  /* 0x0000000000007919 */ /* 0x000ea20000002100 */
[----:B------:R-:W-:Y:S01]  /*0040*/  BSSY.RECONVERGENT B0, `(.L_x_252) ;  /* 0x0000020000007945 */ /* 0x000fe20003800200 */
[----:B-1----:R-:W-:-:S04]  /*0050*/  USHF.L.U32 UR11, UR13, 0x7, URZ ;  /* 0x000000070d0b7899 */ /* 0x002fc800080006ff */
[----:B0-----:R-:W-:-:S04]  /*0060*/  UIMAD UR8, UR11, UR18, URZ ;  /* 0x000000120b0872a4 */ /* 0x001fc8000f8e02ff */
[----:B------:R-:W-:-:S04]  /*0070*/  UIADD3 UR10, UPT, UPT, -UR8, UR12, URZ ;  /* 0x0000000c080a7290 */ /* 0x000fc8000fffe1ff */
[----:B------:R-:W-:Y:S01]  /*0080*/  UISETP.LT.AND UP0, UPT, UR11, UR10, UPT ;  /* 0x0000000a0b00728c */ /* 0x000fe2000bf01270 */
[----:B--2---:R-:W-:-:S03]  /*0090*/  SHF.L.U32 R4, R0, 0x7, RZ ;  /* 0x0000000700047819 */ /* 0x004fc600000006ff */
[----:B------:R-:W-:-:S04]  /*00a0*/  USEL UR12, UR11, UR10, UP0 ;  /* 0x0000000a0b0c7287 */ /* 0x000fc80008000000 */
[----:B------:R-:W-:-:S06]  /*00b0*/  USHF.L.U32 UR4, UR12, 0x2, URZ ;  /* 0x000000020c047899 */ /* 0x000fcc00080006ff */
[----:B------:R-:W-:-:S13]  /*00c0*/  ISETP.GE.AND P0, PT, R4, UR4, PT ;  /* 0x0000000404007c0c */ /* 0x000fda000bf06270 */
[----:B------:R-:W-:Y:S05]  /*00d0*/  @P0 BRA `(.L_x_253) ;  /* 0x0000000000580947 */ /* 0x000fea0003800000 */
[----:B------:R-:W0:Y:S01]  /*00e0*/  LDC.64 R2, c[0x0][0x398] ;  /* 0x0000e600ff027b82 */ /* 0x000e220000000a00 */
[----:B------:R-:W-:Y:S01]  /*00f0*/  MOV R7, UR8 ;  /* 0x0000000800077c02 */ /* 0x000fe20008000f00 */
[----:B------:R-:W-:Y:S01]  /*0100*/  BSSY.RECONVERGENT B1, `(.L_x_254) ;  /* 0x000000a000017945 */ /* 0x000fe20003800200 */
[----:B------:R-:W-:Y:S01]  /*0110*/  MOV R5, R4 ;  /* 0x0000000400057202 */ /* 0x000fe20000000f00 */
[----:B0-----:R-:W-:-:S04]  /*0120*/  IMAD.WIDE.U32 R2, R0, 0x80, R2 ;  /* 0x0000008000027825 */ /* 0x001fc800078e0002 */
[----:B------:R-:W-:-:S07]  /*0130*/  IMAD.WIDE R2, R7, 0x4, R2 ;  /* 0x0000000407027825 */ /* 0x000fce00078e0202 */
.L_x_255:
[----:B------:R-:W-:Y:S01]  /*0140*/  IADD3 R5, PT, PT, R5, 0x4000, RZ ;  /* 0x0000400005057810 */ /* 0x000fe20007ffe0ff */
[----:B------:R0:W-:Y:S03]  /*0150*/  CCTL.E.PF2 [R2] ;  /* 0x000000000200798f */ /* 0x0001e60000800100 */
[----:B------:R-:W-:Y:S02]  /*0160*/  ISETP.GE.AND P0, PT, R5, UR4, PT ;  /* 0x0000000405007c0c */ /* 0x000fe4000bf06270 */
[----:B0-----:R-:W-:-:S04]  /*0170*/  IADD3 R2, P1, PT, R2, 0x4000, RZ ;  /* 0x0000400002027810 */ /* 0x001fc80007f3e0ff */
[----:B------:R-:W-:-:S07]  /*0180*/  IADD3.X R3, PT, PT, RZ, R3, RZ, P1, !PT ;  /* 0x00000003ff037210 */ /* 0x000fce0000ffe4ff */
[----:B------:R-:W-:Y:S05]  /*0190*/  @!P0 BRA `(.L_x_255) ;  /* 0xfffffffc00e88947 */ /* 0x000fea000383ffff */
[----:B------:R-:W-:Y:S05]  /*01a0*/  BSYNC.RECONVERGENT B1 ;  /* 0x0000000000017941 */ /* 0x000fea0003800200 */
.L_x_254:
[----:B------:R-:W0:Y:S02]  /*01b0*/  LDC.64 R2, c[0x0][0x3a8] ;  /* 0x0000ea00ff027b82 */ /* 0x000e240000000a00 */
[----:B0-----:R-:W-:-:S04]  /*01c0*/  IMAD.WIDE.U32 R2, R0, 0x80, R2 ;  /* 0x0000008000027825 */ /* 0x001fc800078e0002 */
[----:B------:R-:W-:-:S07]  /*01d0*/  IMAD.WIDE R2, R7, 0x4, R2 ;  /* 0x0000000407027825 */ /* 0x000fce00078e0202 */
.L_x_256:
[----:B------:R-:W-:Y:S01]  /*01e0*/  IADD3 R4, PT, PT, R4, 0x4000, RZ ;  /* 0x0000400004047810 */ /* 0x000fe20007ffe0ff */
[----:B------:R0:W-:Y:S03]  /*01f0*/  CCTL.E.PF2 [R2] ;  /* 0x000000000200798f */ /* 0x0001e60000800100 */
[----:B------:R-:W-:Y:S02]  /*0200*/  ISETP.GE.AND P0, PT, R4, UR4, PT ;  /* 0x0000000404007c0c */ /* 0x000fe4000bf06270 */
[----:B0-----:R-:W-:-:S04]  /*0210*/  IADD3 R2, P1, PT, R2, 0x4000, RZ ;  /* 0x0000400002027810 */ /* 0x001fc80007f3e0ff */
[----:B------:R-:W-:-:S07]  /*0220*/  IADD3.X R3, PT, PT, RZ, R3, RZ, P1, !PT ;  /* 0x00000003ff037210 */ /* 0x000fce0000ffe4ff */
[----:B------:R-:W-:Y:S05]  /*0230*/  @!P0 BRA `(.L_x_256) ;  /* 0xfffffffc00e88947 */ /* 0x000fea000383ffff */
.L_x_253:
[----:B------:R-:W-:Y:S05]  /*0240*/  BSYNC.RECONVERGENT B0 ;  /* 0x0000000000007941 */ /* 0x000fea0003800200 */
.L_x_252:
[----:B------:R-:W0:Y:S01]  /*0250*/  LDCU.128 UR4, c[0x0][0x390] ;  /* 0x00007200ff0477ac */ /* 0x000e220008000c00 */
[----:B------:R-:W-:Y:S01]  /*0260*/  UIMAD.WIDE UR8, UR8, 0x4, URZ ;  /* 0x00000004080878a5 */ /* 0x000fe2000f8e02ff */
[----:B------:R-:W1:Y:S01]  /*0270*/  LDCU.64 UR20, c[0x0][0x358] ;  /* 0x00006b00ff1477ac */ /* 0x000e620008000a00 */
[----:B------:R-:W2:Y:S02]  /*0280*/  LDCU.64 UR14, c[0x0][0x3a8] ;  /* 0x00007500ff0e77ac */ /* 0x000ea40008000a00 */
[----:B0-----:R-:W-:-:S04]  /*0290*/  UIADD3 UR16, UP0, UPT, UR8, UR4, URZ ;  /* 0x0000000408107290 */ /* 0x001fc8000ff1e0ff */
[----:B------:R-:W-:Y:S02]  /*02a0*/  UIADD3.X UR17, UPT, UPT, UR9, UR5, URZ, UP0, !UPT ;  /* 0x0000000509117290 */ /* 0x000fe400087fe4ff */
[----:B------:R-:W-:-:S09]  /*02b0*/  UISETP.GT.AND UP0, UPT, UR11, UR10, UPT ;  /* 0x0000000a0b00728c */ /* 0x000fd2000bf04270 */
[----:B-12---:R-:W-:Y:S05]  /*02c0*/  BRA.U UP0, `(.L_x_257) ;  /* 0x0000000900a07547 */ /* 0x006fea000b800000 */
[----:B------:R-:W-:-:S06]  /*02d0*/  UISETP.GE.AND UP0, UPT, UR13, 0x1, UPT ;  /* 0x000000010d00788c */ /* 0x000fcc000bf06270 */
[----:B------:R-:W-:-:S13]  /*02e0*/  PLOP3.LUT P0, PT, PT, PT, UP0, 0x80, 0x8 ;  /* 0x000000000008781c */ /* 0x000fda0003f0f008 */
[----:B------:R-:W-:Y:S05]  /*02f0*/  @!P0 EXIT ;  /* 0x000000000000894d */ /* 0x000fea0003800000 */
[----:B------:R-:W-:Y:S01]  /*0300*/  UISETP.GE.U32.AND UP0, UPT, UR13, 0x8, UPT ;  /* 0x000000080d00788c */ /* 0x000fe2000bf06070 */
[----:B------:R-:W-:-:S08]  /*0310*/  HFMA2 R10, -RZ, RZ, 0, 0 ;  /* 0x00000000ff0a7431 */ /* 0x000fd000000001ff */
[----:B------:R-:W-:Y:S05]  /*0320*/  BRA.U !UP0, `(.L_x_258) ;  /* 0x00000005084c7547 */ /* 0x000fea000b800000 */
[----:B------:R-:W0:Y:S01]  /*0330*/  LDC.64 R2, c[0x0][0x390] ;  /* 0x0000e400ff027b82 */ /* 0x000e220000000a00 */
[----:B------:R-:W-:Y:S01]  /*0340*/  UMOV UR10, UR8 ;  /* 0x00000008000a7c82 */ /* 0x000fe20008000000 */
[----:B------:R-:W-:Y:S01]  /*0350*/  UMOV UR11, UR9 ;  /* 0x00000009000b7c82 */ /* 0x000fe20008000000 */
[----:B------:R-:W-:Y:S02]  /*0360*/  UIADD3 UR9, UP2, UPT, UR10, 0x600, URZ ;  /* 0x000006000a097890 */ /* 0x000fe4000ff5e0ff */
[----:B------:R-:W-:Y:S02]  /*0370*/  ULOP3.LUT UR8, UR13, 0x7ffffff8, URZ, 0xc0, !UPT ;  /* 0x7ffffff80d087892 */ /* 0x000fe4000f8ec0ff */
[----:B------:R-:W-:Y:S01]  /*0380*/  UIADD3 UR12, UP0, UPT, UR9, UR4, URZ ;  /* 0x00000004090c7290 */ /* 0x000fe2000ff1e0ff */
[----:B------:R-:W1:Y:S01]  /*0390*/  LDC.64 R4, c[0x0][0x398] ;  /* 0x0000e600ff047b82 */ /* 0x000e620000000a00 */
[----:B------:R-:W-:Y:S02]  /*03a0*/  UIADD3.X UR4, UPT, UPT, URZ, UR11, URZ, UP2, !UPT ;  /* 0x0000000bff047290 */ /* 0x000fe400097fe4ff */
[----:B------:R-:W-:-:S02]  /*03b0*/  UIADD3 UR6, UP1, UPT, UR9, UR6, URZ ;  /* 0x0000000609067290 */ /* 0x000fc4000ff3e0ff */
[----:B------:R-:W-:Y:S01]  /*03c0*/  UIADD3 UR14, UP2, UPT, UR9, UR14, URZ ;  /* 0x0000000e090e7290 */ /* 0x000fe2000ff5e0ff */
[----:B------:R-:W2:Y:S02]  /*03d0*/  LDCU UR19, c[0x0][0x388] ;  /* 0x00007100ff1377ac */ /* 0x000ea40008000800 */
[----:B------:R-:W3:Y:S01]  /*03e0*/  LDC.64 R6, c[0x0][0x3a8] ;  /* 0x0000ea00ff067b82 */ /* 0x000ee20000000a00 */
[----:B------:R-:W-:Y:S02]  /*03f0*/  UIADD3.X UR7, UPT, UPT, UR4, UR7, URZ, UP1, !UPT ;  /* 0x0000000704077290 */ /* 0x000fe40008ffe4ff */
[----:B------:R-:W-:Y:S02]  /*0400*/  UIADD3.X UR5, UPT, UPT, UR4, UR5, URZ, UP0, !UPT ;  /* 0x0000000504057290 */ /* 0x000fe400087fe4ff */
[----:B------:R-:W-:Y:S01]  /*0410*/  UIADD3.X UR15, UPT, UPT, UR4, UR15, URZ, UP2, !UPT ;  /* 0x0000000f040f7290 */ /* 0x000fe200097fe4ff */
[----:B0-----:R-:W-:Y:S01]  /*0420*/  IMAD.WIDE.U32 R2, R0, 0x4, R2 ;  /* 0x0000000400027825 */ /* 0x001fe200078e0002 */
[----:B------:R-:W-:-:S03]  /*0430*/  UIADD3 UR8, UPT, UPT, -UR8, URZ, URZ ;  /* 0x000000ff08087290 */ /* 0x000fc6000fffe1ff */
[----:B-1----:R-:W-:-:S04]  /*0440*/  IMAD.WIDE.U32 R4, R0, 0x4, R4 ;  /* 0x0000000400047825 */ /* 0x002fc800078e0004 */
[C---:B---3--:R-:W-:Y:S01]  /*0450*/  IMAD.WIDE.U32 R6, R0.reuse, 0x4, R6 ;  /* 0x0000000400067825 */ /* 0x048fe200078e0006 */
[----:B--2---:R-:W-:-:S07]  /*0460*/  IADD3 R0, PT, PT, R0, 0x80, RZ ;  /* 0x0000008000007810 */ /* 0x004fce0007ffe0ff */
.L_x_259:
        /* <DEDUP_REMOVED lines=30> */
[----:B------:R-:W2:Y:S04]  /*0650*/  LDG.E R14, desc[UR20][R8.64+-0x200] ;  /* 0xfffe0014080e7981 */ /* 0x000ea8000c1e1900 */
[----:B0-----:R-:W3:Y:S01]  /*0660*/  LDG.E R17, desc[UR20][R10.64+-0x200] ;  /* 0xfffe00140a117981 */ /* 0x001ee2000c1e1900 */
        /* <DEDUP_REMOVED lines=20> */
[----:B------:R-:W-:Y:S01]  /*07b0*/  UIADD3 UR10, UP0, UPT, UR10, 0x1000, URZ ;  /* 0x000010000a0a7890 */ /* 0x000fe2000ff1e0ff */
[----:B------:R-:W-:Y:S01]  /*07c0*/  IADD3 R0, PT, PT, R0, 0x400, RZ ;  /* 0x0000040000007810 */ /* 0x000fe20007ffe0ff */
[----:B------:R-:W-:-:S02]  /*07d0*/  UIADD3 UR8, UPT, UPT, UR8, 0x8, URZ ;  /* 0x0000000808087890 */ /* 0x000fc4000fffe0ff */
[----:B------:R-:W-:Y:S02]  /*07e0*/  UIADD3.X UR11, UPT, UPT, URZ, UR11, URZ, UP0, !UPT ;  /* 0x0000000bff0b7290 */ /* 0x000fe400087fe4ff */
[----:B------:R-:W-:Y:S01]  /*07f0*/  UISETP.NE.AND UP0, UPT, UR8, URZ, UPT ;  /* 0x000000ff0800728c */ /* 0x000fe2000bf05270 */
[----:B---3--:R-:W-:-:S04]  /*0800*/  FMUL R14, R14, UR19 ;  /* 0x000000130e0e7c20 */ /* 0x008fc80008400000 */
[----:B----4-:R-:W-:-:S05]  /*0810*/  FMUL R15, R14, R15 ;  /* 0x0000000f0e0f7220 */ /* 0x010fca0000400000 */
[----:B------:R2:W-:Y:S01]  /*0820*/  STG.E desc[UR20][R12.64+0x600], R15 ;  /* 0x0006000f0c007986 */ /* 0x0005e2000c101914 */
[----:B------:R-:W-:Y:S05]  /*0830*/  BRA.U UP0, `(.L_x_259) ;  /* 0xfffffffd000c7547 */ /* 0x000fea000b83ffff */
[----:B------:R-:W0:Y:S02]  /*0840*/  LDC R10, c[0x0][0x384] ;  /* 0x0000e100ff0a7b82 */ /* 0x000e240000000800 */
[----:B0-----:R-:W-:-:S07]  /*0850*/  LOP3.LUT R10, R10, 0x7ffffff8, RZ, 0xc0, !PT ;  /* 0x7ffffff80a0a7812 */ /* 0x001fce00078ec0ff */
.L_x_258:
[----:B------:R-:W0:Y:S02]  /*0860*/  LDC R0, c[0x0][0x384] ;  /* 0x0000e100ff007b82 */ /* 0x000e240000000800 */
[----:B0-----:R-:W-:-:S13]  /*0870*/  LOP3.LUT P0, R3, R0, 0x7, RZ, 0xc0, !PT ;  /* 0x0000000700037812 */ /* 0x001fda000780c0ff */
[----:B------:R-:W-:Y:S05]  /*0880*/  @!P0 EXIT ;  /* 0x000000000000894d */ /* 0x000fea0003800000 */
[----:B------:R-:W0:Y:S01]  /*0890*/  LDCU.64 UR4, c[0x0][0x398] ;  /* 0x00007300ff0477ac */ /* 0x000e220008000a00 */
[C---:B------:R-:W-:Y:S01]  /*08a0*/  SHF.L.U32 R2, R0.reuse, 0x7, RZ ;  /* 0x0000000700027819 */ /* 0x040fe200000006ff */
[----:B------:R-:W1:Y:S01]  /*08b0*/  S2R R11, SR_TID.X ;  /* 0x00000000000b7919 */ /* 0x000e620000002100 */
[----:B------:R-:W-:Y:S01]  /*08c0*/  ISETP.GE.U32.AND P0, PT, R3, 0x4, PT ;  /* 0x000000040300780c */ /* 0x000fe20003f06070 */
[----:B------:R-:W3:Y:S01]  /*08d0*/  LDCU.64 UR6, c[0x0][0x3a8] ;  /* 0x00007500ff0677ac */ /* 0x000ee20008000a00 */
[----:B------:R-:W-:Y:S01]  /*08e0*/  LOP3.LUT R16, R0, 0x3, RZ, 0xc0, !PT ;  /* 0x0000000300107812 */ /* 0x000fe200078ec0ff */
[----:B------:R-:W-:-:S03]  /*08f0*/  IMAD R2, R2, UR18, RZ ;  /* 0x0000001202027c24 */ /* 0x000fc6000f8e02ff */
[----:B------:R-:W-:Y:S01]  /*0900*/  ISETP.NE.AND P1, PT, R16, RZ, PT ;  /* 0x000000ff1000720c */ /* 0x000fe20003f25270 */
[----:B------:R-:W-:-:S03]  /*0910*/  IMAD.WIDE R4, R2, 0x4, RZ ;  /* 0x0000000402047825 */ /* 0x000fc600078e02ff */
[C---:B0-----:R-:W-:Y:S02]  /*0920*/  IADD3 R2, P2, PT, R4.reuse, UR4, RZ ;  /* 0x0000000404027c10 */ /* 0x041fe4000ff5e0ff */
[----:B---3--:R-:W-:Y:S02]  /*0930*/  IADD3 R4, P3, PT, R4, UR6, RZ ;  /* 0x0000000604047c10 */ /* 0x008fe4000ff7e0ff */
[C---:B------:R-:W-:Y:S02]  /*0940*/  IADD3.X R3, PT, PT, R5.reuse, UR5, RZ, P2, !PT ;  /* 0x0000000505037c10 */ /* 0x040fe400097fe4ff */
[----:B------:R-:W-:Y:S01]  /*0950*/  IADD3.X R5, PT, PT, R5, UR7, RZ, P3, !PT ;  /* 0x0000000705057c10 */ /* 0x000fe20009ffe4ff */
[----:B------:R-:W-:Y:S08]  /*0960*/  @!P0 BRA `(.L_x_260) ;  /* 0x00000000006c8947 */ /* 0x000ff00003800000 */
[----:B-12---:R-:W-:Y:S01]  /*0970*/  LEA R13, R10, R11, 0x7 ;  /* 0x0000000b0a0d7211 */ /* 0x006fe200078e38ff */
[----:B------:R-:W0:Y:S04]  /*0980*/  LDCU UR4, c[0x0][0x388] ;  /* 0x00007100ff0477ac */ /* 0x000e280008000800 */
[----:B------:R-:W-:-:S04]  /*0990*/  IMAD.WIDE R8, R13, 0x4, R2 ;  /* 0x000000040d087825 */ /* 0x000fc800078e0202 */
[----:B------:R-:W-:Y:S01]  /*09a0*/  IMAD.WIDE R6, R13, 0x4, R4 ;  /* 0x000000040d067825 */ /* 0x000fe200078e0204 */
[----:B------:R-:W0:Y:S04]  /*09b0*/  LDG.E R12, desc[UR20][R8.64] ;  /* 0x00000014080c7981 */ /* 0x000e28000c1e1900 */
[----:B------:R-:W2:Y:S01]  /*09c0*/  LDG.E R15, desc[UR20][R6.64] ;  /* 0x00000014060f7981 */ /* 0x000ea2000c1e1900 */
[----:B------:R-:W-:Y:S01]  /*09d0*/  MOV R18, 0x4 ;  /* 0x0000000400127802 */ /* 0x000fe20000000f00 */
[----:B0-----:R-:W-:-:S04]  /*09e0*/  FMUL R14, R12, UR4 ;  /* 0x000000040c0e7c20 */ /* 0x001fc80008400000 */
[----:B------:R-:W-:-:S04]  /*09f0*/  IMAD.WIDE R12, R13, R18, UR16 ;  /* 0x000000100d0c7e25 */ /* 0x000fc8000f8e0212 */
[----:B--2---:R-:W-:-:S05]  /*0a00*/  FMUL R15, R14, R15 ;  /* 0x0000000f0e0f7220 */ /* 0x004fca0000400000 */
[----:B------:R0:W-:Y:S04]  /*0a10*/  STG.E desc[UR20][R12.64], R15 ;  /* 0x0000000f0c007986 */ /* 0x0001e8000c101914 */
[----:B------:R-:W2:Y:S04]  /*0a20*/  LDG.E R14, desc[UR20][R8.64+0x200] ;  /* 0x00020014080e7981 */ /* 0x000ea8000c1e1900 */
[----:B------:R-:W3:Y:S01]  /*0a30*/  LDG.E R17, desc[UR20][R6.64+0x200] ;  /* 0x0002001406117981 */ /* 0x000ee2000c1e1900 */
[----:B--2---:R-:W-:-:S04]  /*0a40*/  FMUL R14, R14, UR4 ;  /* 0x000000040e0e7c20 */ /* 0x004fc80008400000 */
[----:B---3--:R-:W-:-:S05]  /*0a50*/  FMUL R17, R14, R17 ;  /* 0x000000110e117220 */ /* 0x008fca0000400000 */
[----:B------:R3:W-:Y:S04]  /*0a60*/  STG.E desc[UR20][R12.64+0x200], R17 ;  /* 0x000200110c007986 */ /* 0x0007e8000c101914 */
[----:B------:R-:W2:Y:S04]  /*0a70*/  LDG.E R14, desc[UR20][R8.64+0x400] ;  /* 0x00040014080e7981 */ /* 0x000ea8000c1e1900 */
[----:B------:R-:W4:Y:S01]  /*0a80*/  LDG.E R19, desc[UR20][R6.64+0x400] ;  /* 0x0004001406137981 */ /* 0x000f22000c1e1900 */
[----:B--2---:R-:W-:-:S04]  /*0a90*/  FMUL R14, R14, UR4 ;  /* 0x000000040e0e7c20 */ /* 0x004fc80008400000 */
[----:B----4-:R-:W-:-:S05]  /*0aa0*/  FMUL R19, R14, R19 ;  /* 0x000000130e137220 */ /* 0x010fca0000400000 */
[----:B------:R3:W-:Y:S04]  /*0ab0*/  STG.E desc[UR20][R12.64+0x400], R19 ;  /* 0x000400130c007986 */ /* 0x0007e8000c101914 */
[----:B------:R-:W2:Y:S04]  /*0ac0*/  LDG.E R14, desc[UR20][R8.64+0x600] ;  /* 0x00060014080e7981 */ /* 0x000ea8000c1e1900 */
[----:B0-----:R-:W4:Y:S01]  /*0ad0*/  LDG.E R15, desc[UR20][R6.64+0x600] ;  /* 0x00060014060f7981 */ /* 0x001f22000c1e1900 */
[----:B------:R-:W-:Y:S01]  /*0ae0*/  IADD3 R10, PT, PT, R10, 0x4, RZ ;  /* 0x000000040a0a7810 */ /* 0x000fe20007ffe0ff */
[----:B--2---:R-:W-:-:S04]  /*0af0*/  FMUL R14, R14, UR4 ;  /* 0x000000040e0e7c20 */ /* 0x004fc80008400000 */
[----:B----4-:R-:W-:-:S05]  /*0b00*/  FMUL R15, R14, R15 ;  /* 0x0000000f0e0f7220 */ /* 0x010fca0000400000 */
[----:B------:R3:W-:Y:S02]  /*0b10*/  STG.E desc[UR20][R12.64+0x600], R15 ;  /* 0x0006000f0c007986 */ /* 0x0007e4000c101914 */
.L_x_260:
[----:B------:R-:W-:Y:S05]  /*0b20*/  @!P1 EXIT ;  /* 0x000000000000994d */ /* 0x000fea0003800000 */
[----:B------:R-:W-:Y:S02]  /*0b30*/  ISETP.NE.AND P0, PT, R16, 0x1, PT ;  /* 0x000000011000780c */ /* 0x000fe40003f05270 */
[----:B------:R-:W-:-:S04]  /*0b40*/  LOP3.LUT R0, R0, 0x1, RZ, 0xc0, !PT ;  /* 0x0000000100007812 */ /* 0x000fc800078ec0ff */
[----:B------:R-:W-:-:S07]  /*0b50*/  ISETP.NE.U32.AND P1, PT, R0, 0x1, PT ;  /* 0x000000010000780c */ /* 0x000fce0003f25070 */
[----:B------:R-:W-:Y:S06]  /*0b60*/  @!P0 BRA `(.L_x_261) ;  /* 0x0000000000448947 */ /* 0x000fec0003800000 */
[----:B-123--:R-:W-:Y:S01]  /*0b70*/  LEA R13, R10, R11, 0x7 ;  /* 0x0000000b0a0d7211 */ /* 0x00efe200078e38ff */
[----:B------:R-:W0:Y:S04]  /*0b80*/  LDCU UR4, c[0x0][0x388] ;  /* 0x00007100ff0477ac */ /* 0x000e280008000800 */
[----:B------:R-:W-:-:S04]  /*0b90*/  IMAD.WIDE R6, R13, 0x4, R2 ;  /* 0x000000040d067825 */ /* 0x000fc800078e0202 */
[----:B------:R-:W-:Y:S01]  /*0ba0*/  IMAD.WIDE R8, R13, 0x4, R4 ;  /* 0x000000040d087825 */ /* 0x000fe200078e0204 */
[----:B------:R-:W0:Y:S04]  /*0bb0*/  LDG.E R0, desc[UR20][R6.64] ;  /* 0x0000001406007981 */ /* 0x000e28000c1e1900 */
[----:B------:R-:W2:Y:S01]  /*0bc0*/  LDG.E R15, desc[UR20][R8.64] ;  /* 0x00000014080f7981 */ /* 0x000ea2000c1e1900 */
[----:B------:R-:W-:-:S05]  /*0bd0*/  HFMA2 R12, -RZ, RZ, 0, 2.384185791015625e-07 ;  /* 0x00000004ff0c7431 */ /* 0x000fca00000001ff */
[----:B------:R-:W-:-:S04]  /*0be0*/  IMAD.WIDE R12, R13, R12, UR16 ;  /* 0x000000100d0c7e25 */ /* 0x000fc8000f8e020c */
[----:B0-----:R-:W-:-:S04]  /*0bf0*/  FMUL R0, R0, UR4 ;  /* 0x0000000400007c20 */ /* 0x001fc80008400000 */
        /* <DEDUP_REMOVED lines=8> */
.L_x_261:
[----:B------:R-:W-:Y:S05]  /*0c80*/  @P1 EXIT ;  /* 0x000000000000194d */ /* 0x000fea0003800000 */
[----:B-1----:R-:W-:Y:S01]  /*0c90*/  LEA R7, R10, R11, 0x7 ;  /* 0x0000000b0a077211 */ /* 0x002fe200078e38ff */
[----:B------:R-:W1:Y:S04]  /*0ca0*/  LDCU UR4, c[0x0][0x388] ;  /* 0x00007100ff0477ac */ /* 0x000e680008000800 */
[----:B------:R-:W-:-:S04]  /*0cb0*/  IMAD.WIDE R2, R7, 0x4, R2 ;  /* 0x0000000407027825 */ /* 0x000fc800078e0202 */
[----:B------:R-:W-:Y:S02]  /*0cc0*/  IMAD.WIDE R4, R7, 0x4, R4 ;  /* 0x0000000407047825 */ /* 0x000fe400078e0204 */
[----:B------:R-:W1:Y:S04]  /*0cd0*/  LDG.E R2, desc[UR20][R2.64] ;  /* 0x0000001402027981 */ /* 0x000e68000c1e1900 */
[----:B------:R-:W4:Y:S01]  /*0ce0*/  LDG.E R5, desc[UR20][R4.64] ;  /* 0x0000001404057981 */ /* 0x000f22000c1e1900 */
[----:B------:R-:W-:-:S05]  /*0cf0*/  MOV R6, 0x4 ;  /* 0x0000000400067802 */ /* 0x000fca0000000f00 */
[----:B------:R-:W-:-:S04]  /*0d00*/  IMAD.WIDE R6, R7, R6, UR16 ;  /* 0x0000001007067e25 */ /* 0x000fc8000f8e0206 */
[----:B-1----:R-:W-:-:S04]  /*0d10*/  FMUL R0, R2, UR4 ;  /* 0x0000000402007c20 */ /* 0x002fc80008400000 */
[----:B----4-:R-:W-:-:S05]  /*0d20*/  FMUL R9, R0, R5 ;  /* 0x0000000500097220 */ /* 0x010fca0000400000 */
[----:B------:R-:W-:Y:S01]  /*0d30*/  STG.E desc[UR20][R6.64], R9 ;  /* 0x0000000906007986 */ /* 0x000fe2000c101914 */
[----:B------:R-:W-:Y:S05]  /*0d40*/  EXIT ;  /* 0x000000000000794d */ /* 0x000fea0003800000 */
.L_x_257:
[----:B------:R-:W0:Y:S02]  /*0d50*/  LDC R6, c[0x0][0x384] ;  /* 0x0000e100ff067b82 */ /* 0x000e240000000800 */
[----:B0-----:R-:W-:-:S13]  /*0d60*/  ISETP.GE.AND P0, PT, R6, 0x1, PT ;  /* 0x000000010600780c */ /* 0x001fda0003f06270 */
[----:B------:R-:W-:Y:S05]  /*0d70*/  @!P0 EXIT ;  /* 0x000000000000894d */ /* 0x000fea0003800000 */
[----:B------:R-:W0:Y:S01]  /*0d80*/  LDCU.64 UR4, c[0x0][0x3a8] ;  /* 0x00007500ff0477ac */ /* 0x000e220008000a00 */
[C---:B------:R-:W-:Y:S01]  /*0d90*/  SHF.L.U32 R2, R6.reuse, 0x7, RZ ;  /* 0x0000000706027819 */ /* 0x040fe200000006ff */
[----:B------:R-:W1:Y:S01]  /*0da0*/  S2R R0, SR_TID.X ;  /* 0x0000000000007919 */ /* 0x000e620000002100 */
[----:B------:R-:W-:Y:S01]  /*0db0*/  HFMA2 R7, -RZ, RZ, 0, 0 ;  /* 0x00000000ff077431 */ /* 0x000fe200000001ff */
[----:B------:R-:W2:Y:S01]  /*0dc0*/  LDCU.64 UR6, c[0x0][0x398] ;  /* 0x00007300ff0677ac */ /* 0x000ea20008000a00 */
[----:B------:R-:W-:Y:S01]  /*0dd0*/  LOP3.LUT R18, R6, 0x7, RZ, 0xc0, !PT ;  /* 0x0000000706127812 */ /* 0x000fe200078ec0ff */
[----:B------:R-:W-:-:S04]  /*0de0*/  IMAD R2, R2, UR18, RZ ;  /* 0x0000001202027c24 */ /* 0x000fc8000f8e02ff */
[----:B------:R-:W-:-:S03]  /*0df0*/  IMAD.WIDE R4, R2, 0x4, RZ ;  /* 0x0000000402047825 */ /* 0x000fc600078e02ff */
[----:B0-----:R-:W-:-:S04]  /*0e00*/  IADD3 R2, P0, PT, R4, UR4, RZ ;  /* 0x0000000404027c10 */ /* 0x001fc8000ff1e0ff */
[----:B------:R-:W-:Y:S02]  /*0e10*/  IADD3.X R3, PT, PT, R5, UR5, RZ, P0, !PT ;  /* 0x0000000505037c10 */ /* 0x000fe400087fe4ff */
[----:B------:R-:W-:Y:S02]  /*0e20*/  ISETP.GE.U32.AND P0, PT, R6, 0x8, PT ;  /* 0x000000080600780c */ /* 0x000fe40003f06070 */
[----:B--2---:R-:W-:-:S04]  /*0e30*/  IADD3 R4, P1, PT, R4, UR6, RZ ;  /* 0x0000000604047c10 */ /* 0x004fc8000ff3e0ff */
[----:B------:R-:W-:-:S07]  /*0e40*/  IADD3.X R5, PT, PT, R5, UR7, RZ, P1, !PT ;  /* 0x0000000705057c10 */ /* 0x000fce0008ffe4ff */
[----:B-1----:R-:W-:Y:S05]  /*0e50*/  @!P0 BRA `(.L_x_262) ;  /* 0x0000000400408947 */ /* 0x002fea0003800000 */
[----:B------:R-:W-:Y:S01]  /*0e60*/  LOP3.LUT R7, R6, 0x7ffffff8, RZ, 0xc0, !PT ;  /* 0x7ffffff806077812 */ /* 0x000fe200078ec0ff */
[----:B------:R-:W0:Y:S01]  /*0e70*/  LDCU UR4, c[0x0][0x388] ;  /* 0x00007100ff0477ac */ /* 0x000e220008000800 */
[----:B------:R-:W-:-:S07]  /*0e80*/  MOV R6, RZ ;  /* 0x000000ff00067202 */ /* 0x000fce0000000f00 */
.L_x_265:
[----:B-1----:R-:W-:-:S04]  /*0e90*/  LEA R11, R6, R0, 0x7 ;  /* 0x00000000060b7211 */ /* 0x002fc800078e38ff */
[----:B------:R-:W-:-:S13]  /*0ea0*/  ISETP.GE.AND P0, PT, R11, UR12, PT ;  /* 0x0000000c0b007c0c */ /* 0x000fda000bf06270 */
[C---:B------:R-:W-:Y:S01]  /*0eb0*/  @!P0 IMAD.WIDE.U32 R12, R11.reuse, 0x4, R4 ;  /* 0x000000040b0c8825 */ /* 0x040fe200078e0004 */
[----:B------:R-:W1:Y:S03]  /*0ec0*/  @!P0 LDC R9, c[0x0][0x388] ;  /* 0x0000e200ff098b82 */ /* 0x000e660000000800 */
[C---:B------:R-:W-:Y:S02]  /*0ed0*/  @!P0 IMAD.WIDE.U32 R14, R11.reuse, 0x4, R2 ;  /* 0x000000040b0e8825 */ /* 0x040fe400078e0002 */
[----:B------:R-:W1:Y:S04]  /*0ee0*/  @!P0 LDG.E R12, desc[UR20][R12.64] ;  /* 0x000000140c0c8981 */ /* 0x000e68000c1e1900 */
[----:B------:R-:W2:Y:S01]  /*0ef0*/  @!P0 LDG.E R15, desc[UR20][R14.64] ;  /* 0x000000140e0f8981 */ /* 0x000ea2000c1e1900 */
[----:B------:R-:W-:-:S02]  /*0f00*/  IADD3 R21, PT, PT, R11, 0x80, RZ ;  /* 0x000000800b157810 */ /* 0x000fc40007ffe0ff */
[----:B------:R-:W-:Y:S02]  /*0f10*/  MOV R16, 0x4 ;  /* 0x0000000400107802 */ /* 0x000fe40000000f00 */
[----:B------:R-:W-:-:S03]  /*0f20*/  ISETP.GE.AND P1, PT, R21, UR12, PT ;  /* 0x0000000c15007c0c */ /* 0x000fc6000bf26270 */
[----:B------:R-:W-:-:S04]  /*0f30*/  @!P0 IMAD.WIDE.U32 R16, R11, R16, UR16 ;  /* 0x000000100b108e25 */ /* 0x000fc8000f8e0010 */
[----:B-1----:R-:W-:Y:S01]  /*0f40*/  @!P0 FMUL R8, R12, R9 ;  /* 0x000000090c088220 */ /* 0x002fe20000400000 */
[----:B------:R-:W-:-:S04]  /*0f50*/  IMAD.WIDE R12, R21, 0x4, R2 ;  /* 0x00000004150c7825 */ /* 0x000fc800078e0202 */
[----:B--2---:R-:W-:Y:S01]  /*0f60*/  @!P0 FMUL R19, R8, R15 ;  /* 0x0000000f08138220 */ /* 0x004fe20000400000 */
[----:B------:R-:W-:Y:S01]  /*0f70*/  IMAD.WIDE R8, R21, 0x4, R4 ;  /* 0x0000000415087825 */ /* 0x000fe200078e0204 */
[----:B------:R-:W1:Y:S03]  /*0f80*/  @!P1 LDC R15, c[0x0][0x388] ;  /* 0x0000e200ff0f9b82 */ /* 0x000e660000000800 */
[----:B------:R2:W-:Y:S04]  /*0f90*/  @!P0 STG.E desc[UR20][R16.64], R19 ;  /* 0x0000001310008986 */ /* 0x0005e8000c101914 */
[----:B------:R-:W1:Y:S04]  /*0fa0*/  @!P1 LDG.E R10, desc[UR20][R8.64] ;  /* 0x00000014080a9981 */ /* 0x000e68000c1e1900 */
[----:B------:R-:W3:Y:S01]  /*0fb0*/  @!P1 LDG.E R23, desc[UR20][R12.64] ;  /* 0x000000140c179981 */ /* 0x000ee2000c1e1900 */
[----:B------:R-:W-:-:S04]  /*0fc0*/  IADD3 R14, PT, PT, R11, 0x100, RZ ;  /* 0x000001000b0e7810 */ /* 0x000fc80007ffe0ff */
[----:B------:R-:W-:Y:S01]  /*0fd0*/  ISETP.GE.AND P0, PT, R14, UR12, PT ;  /* 0x0000000c0e007c0c */ /* 0x000fe2000bf06270 */
[----:B------:R-:W-:-:S12]  /*0fe0*/  HFMA2 R14, -RZ, RZ, 0, 2.384185791015625e-07 ;  /* 0x00000004ff0e7431 */ /* 0x000fd800000001ff */
[----:B--2---:R-:W2:Y:S01]  /*0ff0*/  @!P0 LDC R19, c[0x0][0x388] ;  /* 0x0000e200ff138b82 */ /* 0x004ea20000000800 */
[----:B-1----:R-:W-:Y:S01]  /*1000*/  @!P1 FMUL R10, R10, R15 ;  /* 0x0000000f0a0a9220 */ /* 0x002fe20000400000 */
[----:B------:R-:W-:-:S04]  /*1010*/  IMAD.WIDE R14, R21, R14, UR16 ;  /* 0x00000010150e7e25 */ /* 0x000fc8000f8e020e */
[----:B---3--:R-:W-:-:S05]  /*1020*/  @!P1 FMUL R23, R10, R23 ;  /* 0x000000170a179220 */ /* 0x008fca0000400000 */
[----:B------:R-:W-:Y:S04]  /*1030*/  @!P1 STG.E desc[UR20][R14.64], R23 ;  /* 0x000000170e009986 */ /* 0x000fe8000c101914 */
[----:B------:R-:W2:Y:S04]  /*1040*/  @!P0 LDG.E R10, desc[UR20][R8.64+0x200] ;  /* 0x00020014080a8981 */ /* 0x000ea8000c1e1900 */
[----:B------:R-:W3:Y:S01]  /*1050*/  @!P0 LDG.E R17, desc[UR20][R12.64+0x200] ;  /* 0x000200140c118981 */ /* 0x000ee2000c1e1900 */
[----:B------:R-:W-:-:S04]  /*1060*/  IADD3 R16, PT, PT, R11, 0x180, RZ ;  /* 0x000001800b107810 */ /* 0x000fc80007ffe0ff */
[----:B------:R-:W-:-:S13]  /*1070*/  ISETP.GE.AND P1, PT, R16, UR12, PT ;  /* 0x0000000c10007c0c */ /* 0x000fda000bf26270 */
[----:B------:R-:W1:Y:S01]  /*1080*/  @!P1 LDC R21, c[0x0][0x388] ;  /* 0x0000e200ff159b82 */ /* 0x000e620000000800 */
[----:B--2---:R-:W-:-:S04]  /*1090*/  @!P0 FMUL R10, R10, R19 ;  /* 0x000000130a0a8220 */ /* 0x004fc80000400000 */
[----:B---3--:R-:W-:-:S05]  /*10a0*/  @!P0 FMUL R17, R10, R17 ;  /* 0x000000110a118220 */ /* 0x008fca0000400000 */
[----:B------:R2:W-:Y:S04]  /*10b0*/  @!P0 STG.E desc[UR20][R14.64+0x200], R17 ;  /* 0x000200110e008986 */ /* 0x0005e8000c101914 */
[----:B------:R-:W1:Y:S04]  /*10c0*/  @!P1 LDG.E R10, desc[UR20][R8.64+0x400] ;  /* 0x00040014080a9981 */ /* 0x000e68000c1e1900 */
[----:B------:R-:W3:Y:S01]  /*10d0*/  @!P1 LDG.E R19, desc[UR20][R12.64+0x400] ;  /* 0x000400140c139981 */ /* 0x000ee2000c1e1900 */
[----:B------:R-:W-:-:S04]  /*10e0*/  IADD3 R16, PT, PT, R11, 0x200, RZ ;  /* 0x000002000b107810 */ /* 0x000fc80007ffe0ff */
[----:B------:R-:W-:-:S13]  /*10f0*/  ISETP.GE.AND P0, PT, R16, UR12, PT ;  /* 0x0000000c10007c0c */ /* 0x000fda000bf06270 */
[----:B--2---:R-:W2:Y:S01]  /*1100*/  @!P0 LDC R17, c[0x0][0x388] ;  /* 0x0000e200ff118b82 */ /* 0x004ea20000000800 */
[----:B-1----:R-:W-:-:S04]  /*1110*/  @!P1 FMUL R10, R10, R21 ;  /* 0x000000150a0a9220 */ /* 0x002fc80000400000 */
[----:B---3--:R-:W-:-:S05]  /*1120*/  @!P1 FMUL R19, R10, R19 ;  /* 0x000000130a139220 */ /* 0x008fca0000400000 */
[----:B------:R1:W-:Y:S04]  /*1130*/  @!P1 STG.E desc[UR20][R14.64+0x400], R19 ;  /* 0x000400130e009986 */ /* 0x0003e8000c101914 */
[----:B------:R-:W2:Y:S04]  /*1140*/  @!P0 LDG.E R10, desc[UR20][R8.64+0x600] ;  /* 0x00060014080a8981 */ /* 0x000ea8000c1e1900 */
[----:B------:R-:W3:Y:S01]  /*1150*/  @!P0 LDG.E R21, desc[UR20][R12.64+0x600] ;  /* 0x000600140c158981 */ /* 0x000ee2000c1e1900 */
[----:B------:R-:W-:-:S04]  /*1160*/  IADD3 R16, PT, PT, R11, 0x280, RZ ;  /* 0x000002800b107810 */ /* 0x000fc80007ffe0ff */
[----:B------:R-:W-:-:S13]  /*1170*/  ISETP.GE.AND P1, PT, R16, UR12, PT ;  /* 0x0000000c10007c0c */ /* 0x000fda000bf26270 */
[----:B-1----:R-:W1:Y:S01]  /*1180*/  @!P1 LDC R19, c[0x0][0x388] ;  /* 0x0000e200ff139b82 */ /* 0x002e620000000800 */
        /* <DEDUP_REMOVED lines=13> */
[----:B------:R-:W-:Y:S01]  /*1260*/  IADD3 R11, PT, PT, R11, 0x380, RZ ;  /* 0x000003800b0b7810 */ /* 0x000fe20007ffe0ff */
[----:B------:R-:W-:Y:S01]  /*1270*/  BSSY.RECONVERGENT B0, `(.L_x_263) ;  /* 0x000000d000007945 */ /* 0x000fe20003800200 */
[----:B------:R-:W-:-:S04]  /*1280*/  IADD3 R6, PT, PT, R6, 0x8, RZ ;  /* 0x0000000806067810 */ /* 0x000fc80007ffe0ff */
[----:B------:R-:W-:Y:S01]  /*1290*/  ISETP.NE.AND P1, PT, R6, R7, PT ;  /* 0x000000070600720c */ /* 0x000fe20003f25270 */
[----:B--2---:R-:W-:-:S04]  /*12a0*/  @!P0 FMUL R10, R10, R21 ;  /* 0x000000150a0a8220 */ /* 0x004fc80000400000 */
[----:B---3--:R-:W-:-:S05]  /*12b0*/  @!P0 FMUL R19, R10, R19 ;  /* 0x000000130a138220 */ /* 0x008fca0000400000 */
[----:B------:R1:W-:Y:S01]  /*12c0*/  @!P0 STG.E desc[UR20][R14.64+0xa00], R19 ;  /* 0x000a00130e008986 */ /* 0x0003e2000c101914 */
[----:B------:R-:W-:-:S13]  /*12d0*/  ISETP.GE.AND P0, PT, R11, UR12, PT ;  /* 0x0000000c0b007c0c */ /* 0x000fda000bf06270 */
[----:B-1----:R-:W-:Y:S05]  /*12e0*/  @P0 BRA `(.L_x_264) ;  /* 0x0000000000140947 */ /* 0x002fea0003800000 */
[----:B------:R-:W0:Y:S04]  /*12f0*/  LDG.E R8, desc[UR20][R8.64+0xc00] ;  /* 0x000c001408087981 */ /* 0x000e28000c1e1900 */
[----:B------:R-:W2:Y:S01]  /*1300*/  LDG.E R13, desc[UR20][R12.64+0xc00] ;  /* 0x000c00140c0d7981 */ /* 0x000ea2000c1e1900 */
[----:B0-----:R-:W-:-:S04]  /*1310*/  FMUL R10, R8, UR4 ;  /* 0x00000004080a7c20 */ /* 0x001fc80008400000 */
[----:B--2---:R-:W-:-:S05]  /*1320*/  FMUL R11, R10, R13 ;  /* 0x0000000d0a0b7220 */ /* 0x004fca0000400000 */
[----:B------:R1:W-:Y:S02]  /*1330*/  STG.E desc[UR20][R14.64+0xc00], R11 ;  /* 0x000c000b0e007986 */ /* 0x0003e4000c101914 */
.L_x_264:
[----:B0-----:R-:W-:Y:S05]  /*1340*/  BSYNC.RECONVERGENT B0 ;  /* 0x0000000000007941 */ /* 0x001fea0003800200 */
.L_x_263:
[----:B------:R-:W-:Y:S05]  /*1350*/  @P1 BRA `(.L_x_265) ;  /* 0xfffffff800cc1947 */ /* 0x000fea000383ffff */
.L_x_262:
[----:B------:R-:W-:-:S13]  /*1360*/  ISETP.NE.AND P0, PT, R18, RZ, PT ;  /* 0x000000ff1200720c */ /* 0x000fda0003f05270 */
[----:B------:R-:W-:Y:S05]  /*1370*/  @!P0 EXIT ;  /* 0x000000000000894d */ /* 0x000fea0003800000 */
[----:B------:R-:W0:Y:S01]  /*1380*/  LDC R6, c[0x0][0x384] ;  /* 0x0000e100ff067b82 */ /* 0x000e220000000800 */
[----:B------:R-:W-:Y:S02]  /*1390*/  ISETP.GE.U32.AND P1, PT, R18, 0x4, PT ;  /* 0x000000041200780c */ /* 0x000fe40003f26070 */
[----:B0-----:R-:W-:-:S04]  /*13a0*/  LOP3.LUT R20, R6, 0x3, RZ, 0xc0, !PT ;  /* 0x0000000306147812 */ /* 0x001fc800078ec0ff */
[----:B------:R-:W-:-:S07]  /*13b0*/  ISETP.NE.AND P0, PT, R20, RZ, PT ;  /* 0x000000ff1400720c */ /* 0x000fce0003f05270 */
[----:B------:R-:W-:Y:S06]  /*13c0*/  @!P1 BRA `(.L_x_266) ;  /* 0x0000000000c49947 */ /* 0x000fec0003800000 */
[----:B------:R-:W-:-:S04]  /*13d0*/  LEA R9, R7, R0, 0x7 ;  /* 0x0000000007097211 */ /* 0x000fc800078e38ff */
[----:B------:R-:W-:-:S13]  /*13e0*/  ISETP.GE.AND P1, PT, R9, UR12, PT ;  /* 0x0000000c09007c0c */ /* 0x000fda000bf26270 */
[C---:B-1----:R-:W-:Y:S01]  /*13f0*/  @!P1 IMAD.WIDE R10, R9.reuse, 0x4, R4 ;  /* 0x00000004090a9825 */ /* 0x042fe200078e0204 */
[----:B------:R-:W0:Y:S03]  /*1400*/  @!P1 LDC R15, c[0x0][0x388] ;  /* 0x0000e200ff0f9b82 */ /* 0x000e260000000800 */
[C---:B------:R-:W-:Y:S02]  /*1410*/  @!P1 IMAD.WIDE R12, R9.reuse, 0x4, R2 ;  /* 0x00000004090c9825 */ /* 0x040fe400078e0202 */
[----:B------:R1:W0:Y:S04]  /*1420*/  @!P1 LDG.E R10, desc[UR20][R10.64] ;  /* 0x000000140a0a9981 */ /* 0x000228000c1e1900 */
[----:B------:R-:W2:Y:S01]  /*1430*/  @!P1 LDG.E R13, desc[UR20][R12.64] ;  /* 0x000000140c0d9981 */ /* 0x000ea2000c1e1900 */
[----:B------:R-:W-:-:S02]  /*1440*/  IADD3 R23, PT, PT, R9, 0x80, RZ ;  /* 0x0000008009177810 */ /* 0x000fc40007ffe0ff */
[----:B------:R-:W-:Y:S02]  /*1450*/  MOV R14, 0x4 ;  /* 0x00000004000e7802 */ /* 0x000fe40000000f00 */
[----:B------:R-:W-:-:S13]  /*1460*/  ISETP.GE.AND P2, PT, R23, UR12, PT ;  /* 0x0000000c17007c0c */ /* 0x000fda000bf46270 */
[C---:B------:R-:W-:Y:S01]  /*1470*/  @!P2 IMAD.WIDE R16, R23.reuse, 0x4, R4 ;  /* 0x000000041710a825 */ /* 0x040fe200078e0204 */
[----:B-1----:R-:W1:Y:S03]  /*1480*/  @!P2 LDC R11, c[0x0][0x388] ;  /* 0x0000e200ff0bab82 */ /* 0x002e660000000800 */
[----:B------:R-:W-:-:S04]  /*1490*/  @!P2 IMAD.WIDE R18, R23, 0x4, R2 ;  /* 0x000000041712a825 */ /* 0x000fc800078e0202 */
[----:B0-----:R-:W-:Y:S01]  /*14a0*/  @!P1 FMUL R8, R10, R15 ;  /* 0x0000000f0a089220 */ /* 0x001fe20000400000 */
[----:B------:R-:W-:-:S04]  /*14b0*/  @!P1 IMAD.WIDE R14, R9, R14, UR16 ;  /* 0x00000010090e9e25 */ /* 0x000fc8000f8e020e */
[----:B--2---:R-:W-:-:S05]  /*14c0*/  @!P1 FMUL R21, R8, R13 ;  /* 0x0000000d08159220 */ /* 0x004fca0000400000 */
[----:B------:R0:W-:Y:S04]  /*14d0*/  @!P1 STG.E desc[UR20][R14.64], R21 ;  /* 0x000000150e009986 */ /* 0x0001e8000c101914 */
[----:B------:R2:W1:Y:S04]  /*14e0*/  @!P2 LDG.E R16, desc[UR20][R16.64] ;  /* 0x000000141010a981 */ /* 0x000468000c1e1900 */
[----:B------:R-:W3:Y:S01]  /*14f0*/  @!P2 LDG.E R19, desc[UR20][R18.64] ;  /* 0x000000141213a981 */ /* 0x000ee2000c1e1900 */
[----:B------:R-:W-:Y:S01]  /*1500*/  IADD3 R25, PT, PT, R9, 0x100, RZ ;  /* 0x0000010009197810 */ /* 0x000fe20007ffe0ff */
[----:B------:R-:W-:-:S03]  /*1510*/  HFMA2 R10, -RZ, RZ, 0, 2.384185791015625e-07 ;  /* 0x00000004ff0a7431 */ /* 0x000fc600000001ff */
[----:B------:R-:W-:-:S13]  /*1520*/  ISETP.GE.AND P1, PT, R25, UR12, PT ;  /* 0x0000000c19007c0c */ /* 0x000fda000bf26270 */
[C---:B------:R-:W-:Y:S01]  /*1530*/  @!P1 IMAD.WIDE R12, R25.reuse, 0x4, R4 ;  /* 0x00000004190c9825 */ /* 0x040fe200078e0204 */
[----:B--2---:R-:W2:Y:S03]  /*1540*/  @!P1 LDC R17, c[0x0][0x388] ;  /* 0x0000e200ff119b82 */ /* 0x004ea60000000800 */
[----:B0-----:R-:W-:-:S04]  /*1550*/  @!P1 IMAD.WIDE R14, R25, 0x4, R2 ;  /* 0x00000004190e9825 */ /* 0x001fc800078e0202 */
[----:B-1----:R-:W-:Y:S01]  /*1560*/  @!P2 FMUL R8, R16, R11 ;  /* 0x0000000b1008a220 */ /* 0x002fe20000400000 */
[----:B------:R-:W-:-:S04]  /*1570*/  @!P2 IMAD.WIDE R10, R23, R10, UR16 ;  /* 0x00000010170aae25 */ /* 0x000fc8000f8e020a */
[----:B---3--:R-:W-:-:S05]  /*1580*/  @!P2 FMUL R23, R8, R19 ;  /* 0x000000130817a220 */ /* 0x008fca0000400000 */
[----:B------:R0:W-:Y:S04]  /*1590*/  @!P2 STG.E desc[UR20][R10.64], R23 ;  /* 0x000000170a00a986 */ /* 0x0001e8000c101914 */
[----:B------:R1:W2:Y:S04]  /*15a0*/  @!P1 LDG.E R12, desc[UR20][R12.64] ;  /* 0x000000140c0c9981 */ /* 0x0002a8000c1e1900 */
[----:B------:R-:W3:Y:S01]  /*15b0*/  @!P1 LDG.E R15, desc[UR20][R14.64] ;  /* 0x000000140e0f9981 */ /* 0x000ee2000c1e1900 */
[----:B------:R-:W-:Y:S02]  /*15c0*/  IADD3 R21, PT, PT, R9, 0x180, RZ ;  /* 0x0000018009157810 */ /* 0x000fe40007ffe0ff */
[----:B------:R-:W-:-:S02]  /*15d0*/  MOV R8, 0x4 ;  /* 0x0000000400087802 */ /* 0x000fc40000000f00 */
[----:B------:R-:W-:-:S03]  /*15e0*/  ISETP.GE.AND P2, PT, R21, UR12, PT ;  /* 0x0000000c15007c0c */ /* 0x000fc6000bf46270 */
[----:B------:R-:W-:-:S10]  /*15f0*/  @!P1 IMAD.WIDE R8, R25, R8, UR16 ;  /* 0x0000001019089e25 */ /* 0x000fd4000f8e0208 */
[----:B0-----:R-:W-:Y:S01]  /*1600*/  @!P2 IMAD.WIDE R10, R21, 0x4, R2 ;  /* 0x00000004150aa825 */ /* 0x001fe200078e0202 */
[----:B-1----:R-:W0:Y:S03]  /*1610*/  @!P2 LDC R13, c[0x0][0x388] ;  /* 0x0000e200ff0dab82 */ /* 0x002e260000000800 */
[----:B--2---:R-:W-:-:S04]  /*1620*/  @!P1 FMUL R16, R12, R17 ;  /* 0x000000110c109220 */ /* 0x004fc80000400000 */
[----:B---3--:R-:W-:Y:S01]  /*1630*/  @!P1 FMUL R19, R16, R15 ;  /* 0x0000000f10139220 */ /* 0x008fe20000400000 */
[----:B------:R-:W-:-:S04]  /*1640*/  @!P2 IMAD.WIDE R16, R21, 0x4, R4 ;  /* 0x000000041510a825 */ /* 0x000fc800078e0204 */
[----:B------:R2:W-:Y:S04]  /*1650*/  @!P1 STG.E desc[UR20][R8.64], R19 ;  /* 0x0000001308009986 */ /* 0x0005e8000c101914 */
[----:B------:R-:W0:Y:S04]  /*1660*/  @!P2 LDG.E R16, desc[UR20][R16.64] ;  /* 0x000000141010a981 */ /* 0x000e28000c1e1900 */
[----:B------:R-:W3:Y:S01]  /*1670*/  @!P2 LDG.E R11, desc[UR20][R10.64] ;  /* 0x000000140a0ba981 */ /* 0x000ee2000c1e1900 */
[----:B------:R-:W-:Y:S01]  /*1680*/  HFMA2 R12, -RZ, RZ, 0, 2.384185791015625e-07 ;  /* 0x00000004ff0c7431 */ /* 0x000fe200000001ff */
[----:B------:R-:W-:Y:S01]  /*1690*/  IADD3 R7, PT, PT, R7, 0x4, RZ ;  /* 0x0000000407077810 */ /* 0x000fe20007ffe0ff */
[----:B0-----:R-:W-:-:S03]  /*16a0*/  @!P2 FMUL R14, R16, R13 ;  /* 0x0000000d100ea220 */ /* 0x001fc60000400000 */
[----:B------:R-:W-:-:S04]  /*16b0*/  @!P2 IMAD.WIDE R12, R21, R12, UR16 ;  /* 0x00000010150cae25 */ /* 0x000fc8000f8e020c */
[----:B---3--:R-:W-:-:S05]  /*16c0*/  @!P2 FMUL R15, R14, R11 ;  /* 0x0000000b0e0fa220 */ /* 0x008fca0000400000 */
[----:B------:R2:W-:Y:S02]  /*16d0*/  @!P2 STG.E desc[UR20][R12.64], R15 ;  /* 0x0000000f0c00a986 */ /* 0x0005e4000c101914 */
.L_x_266:
[----:B------:R-:W-:Y:S05]  /*16e0*/  @!P0 EXIT ;  /* 0x000000000000894d */ /* 0x000fea0003800000 */
[----:B------:R-:W-:Y:S02]  /*16f0*/  ISETP.NE.AND P0, PT, R20, 0x1, PT ;  /* 0x000000011400780c */ /* 0x000fe40003f05270 */
[----:B------:R-:W-:-:S04]  /*1700*/  LOP3.LUT R6, R6, 0x1, RZ, 0xc0, !PT ;  /* 0x0000000106067812 */ /* 0x000fc800078ec0ff */
[----:B------:R-:W-:-:S07]  /*1710*/  ISETP.NE.U32.AND P2, PT, R6, 0x1, PT ;  /* 0x000000010600780c */ /* 0x000fce0003f45070 */
[----:B------:R-:W-:Y:S06]  /*1720*/  @!P0 BRA `(.L_x_267) ;  /* 0x0000000000648947 */ /* 0x000fec0003800000 */
[----:B--2---:R-:W-:-:S04]  /*1730*/  LEA R13, R7, R0, 0x7 ;  /* 0x00000000070d7211 */ /* 0x004fc800078e38ff */
[----:B------:R-:W-:-:S13]  /*1740*/  ISETP.GE.AND P0, PT, R13, UR12, PT ;  /* 0x0000000c0d007c0c */ /* 0x000fda000bf06270 */
[C---:B------:R-:W-:Y:S01]  /*1750*/  @!P0 IMAD.WIDE R8, R13.reuse, 0x4, R4 ;  /* 0x000000040d088825 */ /* 0x040fe200078e0204 */
[----:B-1----:R-:W0:Y:S03]  /*1760*/  @!P0 LDC R15, c[0x0][0x388] ;  /* 0x0000e200ff0f8b82 */ /* 0x002e260000000800 */
[C---:B------:R-:W-:Y:S02]  /*1770*/  @!P0 IMAD.WIDE R10, R13.reuse, 0x4, R2 ;  /* 0x000000040d0a8825 */ /* 0x040fe400078e0202 */
[----:B------:R1:W0:Y:S04]  /*1780*/  @!P0 LDG.E R8, desc[UR20][R8.64] ;  /* 0x0000001408088981 */ /* 0x000228000c1e1900 */
[----:B------:R-:W2:Y:S01]  /*1790*/  @!P0 LDG.E R11, desc[UR20][R10.64] ;  /* 0x000000140a0b8981 */ /* 0x000ea2000c1e1900 */
[----:B------:R-:W-:-:S02]  /*17a0*/  IADD3 R21, PT, PT, R13, 0x80, RZ ;  /* 0x000000800d157810 */ /* 0x000fc40007ffe0ff */
[----:B------:R-:W-:Y:S02]  /*17b0*/  MOV R12, 0x4 ;  /* 0x00000004000c7802 */ /* 0x000fe40000000f00 */
[----:B------:R-:W-:-:S03]  /*17c0*/  ISETP.GE.AND P1, PT, R21, UR12, PT ;  /* 0x0000000c15007c0c */ /* 0x000fc6000bf26270 */
[----:B------:R-:W-:-:S10]  /*17d0*/  @!P0 IMAD.WIDE R12, R13, R12, UR16 ;  /* 0x000000100d0c8e25 */ /* 0x000fd4000f8e020c */
[C---:B------:R-:W-:Y:S01]  /*17e0*/  @!P1 IMAD.WIDE R16, R21.reuse, 0x4, R2 ;  /* 0x0000000415109825 */ /* 0x040fe200078e0202 */
[----:B-1----:R-:W1:Y:S03]  /*17f0*/  @!P1 LDC R9, c[0x0][0x388] ;  /* 0x0000e200ff099b82 */ /* 0x002e660000000800 */
[----:B0-----:R-:W-:Y:S01]  /*1800*/  @!P0 FMUL R6, R8, R15 ;  /* 0x0000000f08068220 */ /* 0x001fe20000400000 */
[----:B------:R-:W-:-:S04]  /*1810*/  @!P1 IMAD.WIDE R14, R21, 0x4, R4 ;  /* 0x00000004150e9825 */ /* 0x000fc800078e0204 */
[----:B--2---:R-:W-:-:S05]  /*1820*/  @!P0 FMUL R19, R6, R11 ;  /* 0x0000000b06138220 */ /* 0x004fca0000400000 */
[----:B------:R0:W-:Y:S04]  /*1830*/  @!P0 STG.E desc[UR20][R12.64], R19 ;  /* 0x000000130c008986 */ /* 0x0001e8000c101914 */
[----:B------:R-:W1:Y:S04]  /*1840*/  @!P1 LDG.E R14, desc[UR20][R14.64] ;  /* 0x000000140e0e9981 */ /* 0x000e68000c1e1900 */
[----:B------:R-:W2:Y:S01]  /*1850*/  @!P1 LDG.E R17, desc[UR20][R16.64] ;  /* 0x0000001410119981 */ /* 0x000ea2000c1e1900 */
[----:B------:R-:W-:Y:S01]  /*1860*/  HFMA2 R8, -RZ, RZ, 0, 2.384185791015625e-07 ;  /* 0x00000004ff087431 */ /* 0x000fe200000001ff */
[----:B------:R-:W-:Y:S01]  /*1870*/  IADD3 R7, PT, PT, R7, 0x2, RZ ;  /* 0x0000000207077810 */ /* 0x000fe20007ffe0ff */
[----:B-1----:R-:W-:-:S03]  /*1880*/  @!P1 FMUL R6, R14, R9 ;  /* 0x000000090e069220 */ /* 0x002fc60000400000 */
[----:B------:R-:W-:-:S04]  /*1890*/  @!P1 IMAD.WIDE R8, R21, R8, UR16 ;  /* 0x0000001015089e25 */ /* 0x000fc8000f8e0208 */
[----:B--2---:R-:W-:-:S05]  /*18a0*/  @!P1 FMUL R11, R6, R17 ;  /* 0x00000011060b9220 */ /* 0x004fca0000400000 */
[----:B------:R0:W-:Y:S02]  /*18b0*/  @!P1 STG.E desc[UR20][R8.64], R11 ;  /* 0x0000000b08009986 */ /* 0x0001e4000c101914 */
.L_x_267:
[----:B------:R-:W-:Y:S05]  /*18c0*/  @P2 EXIT ;  /* 0x000000000000294d */ /* 0x000fea0003800000 */
[----:B------:R-:W-:-:S04]  /*18d0*/  LEA R7, R7, R0, 0x7 ;  /* 0x0000000007077211 */ /* 0x000fc800078e38ff */
[----:B------:R-:W-:-:S13]  /*18e0*/  ISETP.GE.AND P0, PT, R7, UR12, PT ;  /* 0x0000000c07007c0c */ /* 0x000fda000bf06270 */
[----:B------:R-:W-:Y:S05]  /*18f0*/  @P0 EXIT ;  /* 0x000000000000094d */ /* 0x000fea0003800000 */
[C---:B------:R-:W-:Y:S01]  /*1900*/  IMAD.WIDE R4, R7.reuse, 0x4, R4 ;  /* 0x0000000407047825 */ /* 0x040fe200078e0204 */
[----:B------:R-:W3:Y:S03]  /*1910*/  LDCU UR4, c[0x0][0x388] ;  /* 0x00007100ff0477ac */ /* 0x000ee60008000800 */
[----:B------:R-:W-:Y:S02]  /*1920*/  IMAD.WIDE R2, R7, 0x4, R2 ;  /* 0x0000000407027825 */ /* 0x000fe400078e0202 */
[----:B------:R-:W3:Y:S04]  /*1930*/  LDG.E R4, desc[UR20][R4.64] ;  /* 0x0000001404047981 */ /* 0x000ee8000c1e1900 */
[----:B------:R-:W0:Y:S01]  /*1940*/  LDG.E R3, desc[UR20][R2.64] ;  /* 0x0000001402037981 */ /* 0x000e22000c1e1900 */
[----:B------:R-:W-:-:S05]  /*1950*/  MOV R6, 0x4 ;  /* 0x0000000400067802 */ /* 0x000fca0000000f00 */
[----:B------:R-:W-:-:S04]  /*1960*/  IMAD.WIDE R6, R7, R6, UR16 ;  /* 0x0000001007067e25 */ /* 0x000fc8000f8e0206 */
[----:B---3--:R-:W-:-:S04]  /*1970*/  FMUL R0, R4, UR4 ;  /* 0x0000000404007c20 */ /* 0x008fc80008400000 */
[----:B0-2---:R-:W-:-:S05]  /*1980*/  FMUL R9, R0, R3 ;  /* 0x0000000300097220 */ /* 0x005fca0000400000 */
[----:B------:R-:W-:Y:S01]  /*1990*/  STG.E desc[UR20][R6.64], R9 ;  /* 0x0000000906007986 */ /* 0x000fe2000c101914 */
[----:B------:R-:W-:Y:S05]  /*19a0*/  EXIT ;  /* 0x000000000000794d */ /* 0x000fea0003800000 */
.L_x_268:
        /* <DEDUP_REMOVED lines=13> */
.L_x_283:


//--------------------- .text._ZN3cub18CUB_300001_SM_10006detail8for_each13static_kernelINS2_12policy_hub_t12policy_500_tElN6thrust24THRUST_300001_SM_1000_NS8cuda_cub6__fill7functorINS7_6detail15normal_iteratorINS7_10device_ptrIfEEEEfEEEEvT0_T1_ --------------------------
	.section	.text._ZN3cub18CUB_300001_SM_10006detail8for_each13static_kernelINS2_12policy_hub_t12policy_500_tElN6thrust24THRUST_300001_SM_1000_NS8cuda_cub6__fill7functorINS7_6detail15normal_iteratorINS7_10device_ptrIfEEEEfEEEEvT0_T1_,"ax",@progbits
	.align	128
        .global         _ZN3cub18CUB_300001_SM_10006detail8for_each13static_kernelINS2_12policy_hub_t12policy_500_tElN6thrust24THRUST_300001_SM_1000_NS8cuda_cub6__fill7functorINS7_6detail15normal_iteratorINS7_10device_ptrIfEEEEfEEEEvT0_T1_
        .type           _ZN3cub18CUB_300001_SM_10006detail8for_each13static_kernelINS2_12policy_hub_t12policy_500_tElN6thrust24THRUST_300001_SM_1000_NS8cuda_cub6__fill7functorINS7_6detail15normal_iteratorINS7_10device_ptrIfEEEEfEEEEvT0_T1_,@function
        .size           _ZN3cub18CUB_300001_SM_10006detail8for_each13static_kernelINS2_12policy_hub_t12policy_500_tElN6thrust24THRUST_300001_SM_1000_NS8cuda_cub6__fill7functorINS7_6detail15normal_iteratorINS7_10device_ptrIfEEEEfEEEEvT0_T1_,(.L_x_284 - _ZN3cub18CUB_300001_SM_10006detail8for_each13static_kernelINS2_12policy_hub_t12policy_500_tElN6thrust24THRUST_300001_SM_1000_NS8cuda_cub6__fill7functorINS7_6detail15normal_iteratorINS7_10device_ptrIfEEEEfEEEEvT0_T1_)
        .other          _ZN3cub18CUB_300001_SM_10006detail8for_each13static_kernelINS2_12policy_hub_t12policy_500_tElN6thrust24THRUST_300001_SM_1000_NS8cuda_cub6__fill7functorINS7_6detail15normal_iteratorINS7_10device_ptrIfEEEEfEEEEvT0_T1_,@"STO_CUDA_ENTRY STV_DEFAULT"
_ZN3cub18CUB_300001_SM_10006detail8for_each13static_kernelINS2_12policy_hub_t12policy_500_tElN6thrust24THRUST_300001_SM_1000_NS8cuda_cub6__fill7functorINS7_6detail15normal_iteratorINS7_10device_ptrIfEEEEfEEEEvT0_T1_:
.text._ZN3cub18CUB_300001_SM_10006detail8for_each13static_kernelINS2_12policy_hub_t12policy_500_tElN6thrust24THRUST_300001_SM_1000_NS8cuda_cub6__fill7functorINS7_6detail15normal_iteratorINS7_10device_ptrIfEEEEfEEEEvT0_T1_:
[----:B------:R-:W-:Y:S08]  /*0000*/  LDC R1, c[0x0][0x37c] ;  /* 0x0000df00ff017b82 */ /* 0x000ff00000000800 */
[----:B------:R-:W0:Y:S01]  /*0010*/  S2UR UR4, SR_CTAID.X ;  /* 0x00000000000479c3 */ /* 0x000e220000002500 */
[----:B------:R-:W1:Y:S01]  /*0020*/  LDCU.64 UR6, c[0x0][0x380] ;  /* 0x00007000ff0677ac */ /* 0x000e620008000a00 */
[----:B------:R-:W2:Y:S01]  /*0030*/  LDCU.64 UR8, c[0x0][0x358] ;  /* 0x00006b00ff0877ac */ /* 0x000ea20008000a00 */
[----:B0-----:R-:W-:-:S04]  /*0040*/  UIMAD.WIDE.U32 UR4, UR4, 0x200, URZ ;  /* 0x00000200040478a5 */ /* 0x001fc8000f8e00ff */
[----:B-1----:R-:W-:-:S04]  /*0050*/  UIADD3 UR6, UP0, UPT, -UR4, UR6, URZ ;  /* 0x0000000604067290 */ /* 0x002fc8000ff1e1ff */
[----:B------:R-:W-:Y:S02]  /*0060*/  UIADD3.X UR7, UPT, UPT, ~UR5, UR7, URZ, UP0, !UPT ;  /* 0x0000000705077290 */ /* 0x000fe400087fe5ff */
[----:B------:R-:W-:-:S04]  /*0070*/  UISETP.GE.U32.AND UP0, UPT, UR6, 0x200, UPT ;  /* 0x000002000600788c */ /* 0x000fc8000bf06070 */
[----:B------:R-:W-:-:S09]  /*0080*/  UISETP.GE.AND.EX UP0, UPT, UR7, URZ, UPT, UP0 ;  /* 0x000000ff0700728c */ /* 0x000fd2000bf06300 */
[----:B--2---:R-:W-:Y:S05]  /*0090*/  BRA.U !UP0, `(.L_x_269) ;  /* 0x0000000108287547 */ /* 0x004fea000b800000 */
[----:B------:R-:W0:Y:S01]  /*00a0*/  S2R R0, SR_TID.X ;  /* 0x0000000000007919 */ /* 0x000e220000002100 */
[----:B------:R-:W1:Y:S01]  /*00b0*/  LDCU.64 UR6, c[0x0][0x388] ;  /* 0x00007100ff0677ac */ /* 0x000e620008000a00 */
[----:B------:R-:W2:Y:S01]  /*00c0*/  LDC R5, c[0x0][0x390] ;  /* 0x0000e400ff057b82 */ /* 0x000ea20000000800 */
[----:B0-----:R-:W-:-:S05]  /*00d0*/  IADD3 R0, P0, PT, R0, UR4, RZ ;  /* 0x0000000400007c10 */ /* 0x001fca000ff1e0ff */
[----:B------:R-:W-:Y:S01]  /*00e0*/  IMAD.X R3, RZ, RZ, UR5, P0 ;  /* 0x00000005ff037e24 */ /* 0x000fe200080e06ff */
[----:B-1----:R-:W-:-:S04]  /*00f0*/  LEA R2, P0, R0, UR6, 0x2 ;  /* 0x0000000600027c11 */ /* 0x002fc8000f8010ff */
[----:B------:R-:W-:-:S05]  /*0100*/  LEA.HI.X R3, R0, UR7, R3, 0x2, P0 ;  /* 0x0000000700037c11 */ /* 0x000fca00080f1403 */
[----:B--2---:R-:W-:Y:S04]  /*0110*/  STG.E desc[UR8][R2.64], R5 ;  /* 0x0000000502007986 */ /* 0x004fe8000c101908 */
[----:B------:R-:W-:Y:S01]  /*0120*/  STG.E desc[UR8][R2.64+0x400], R5 ;  /* 0x0004000502007986 */ /* 0x000fe2000c101908 */
[----:B------:R-:W-:Y:S05]  /*0130*/  EXIT ;  /* 0x000000000000794d */ /* 0x000fea0003800000 */
.L_x_269:
[----:B------:R-:W0:Y:S01]  /*0140*/  S2R R0, SR_TID.X ;  /* 0x0000000000007919 */ /* 0x000e220000002100 */
[----:B------:R-:W-:Y:S01]  /*0150*/  USHF.R.S32.HI UR7, URZ, 0x1f, UR6 ;  /* 0x0000001fff077899 */ /* 0x000fe20008011406 */
[----:B------:R-:W1:Y:S05]  /*0160*/  LDCU.64 UR10, c[0x0][0x388] ;  /* 0x00007100ff0a77ac */ /* 0x000e6a0008000a00 */
[----:B------:R-:W-:Y:S02]  /*0170*/  IMAD.U32 R2, RZ, RZ, UR7 ;  /* 0x00000007ff027e24 */ /* 0x000fe4000f8e00ff */
[----:B------:R-:W-:Y:S01]  /*0180*/  IMAD.U32 R4, RZ, RZ, UR7 ;  /* 0x00000007ff047e24 */ /* 0x000fe2000f8e00ff */
[----:B0-----:R-:W-:-:S04]  /*0190*/  ISETP.LT.U32.AND P0, PT, R0, UR6, PT ;  /* 0x0000000600007c0c */ /* 0x001fc8000bf01070 */
[----:B------:R-:W-:Y:S01]  /*01a0*/  ISETP.GT.AND.EX P0, PT, R2, RZ, PT, P0 ;  /* 0x000000ff0200720c */ /* 0x000fe20003f04300 */
[C---:B------:R-:W-:Y:S01]  /*01b0*/  VIADD R2, R0.reuse, 0x100 ;  /* 0x0000010000027836 */ /* 0x040fe20000000000 */
[----:B------:R-:W-:-:S04]  /*01c0*/  IADD3 R0, P2, PT, R0, UR4, RZ ;  /* 0x0000000400007c10 */ /* 0x000fc8000ff5e0ff */
[----:B------:R-:W-:Y:S01]  /*01d0*/  ISETP.LT.U32.AND P1, PT, R2, UR6, PT ;  /* 0x0000000602007c0c */ /* 0x000fe2000bf21070 */
[----:B------:R-:W-:Y:S01]  /*01e0*/  IMAD.X R3, RZ, RZ, UR5, P2 ;  /* 0x00000005ff037e24 */ /* 0x000fe200090e06ff */
[----:B-1----:R-:W-:Y:S02]  /*01f0*/  LEA R2, P2, R0, UR10, 0x2 ;  /* 0x0000000a00027c11 */ /* 0x002fe4000f8410ff */
[----:B------:R-:W-:Y:S02]  /*0200*/  ISETP.GT.AND.EX P1, PT, R4, RZ, PT, P1 ;  /* 0x000000ff0400720c */ /* 0x000fe40003f24310 */
[----:B------:R-:W-:Y:S01]  /*0210*/  LEA.HI.X R3, R0, UR11, R3, 0x2, P2 ;  /* 0x0000000b00037c11 */ /* 0x000fe200090f1403 */
[----:B------:R-:W0:Y:S04]  /*0220*/  @P0 LDC R5, c[0x0][0x390] ;  /* 0x0000e400ff050b82 */ /* 0x000e280000000800 */
[----:B0-----:R0:W-:Y:S06]  /*0230*/  @P0 STG.E desc[UR8][R2.64], R5 ;  /* 0x0000000502000986 */ /* 0x0011ec000c101908 */
[----:B------:R-:W-:Y:S05]  /*0240*/  @!P1 EXIT ;  /* 0x000000000000994d */ /* 0x000fea0003800000 */
[----:B0-----:R-:W0:Y:S02]  /*0250*/  LDC R5, c[0x0][0x390] ;  /* 0x0000e400ff057b82 */ /* 0x001e240000000800 */
[----:B0-----:R-:W-:Y:S01]  /*0260*/  STG.E desc[UR8][R2.64+0x400], R5 ;  /* 0x0004000502007986 */ /* 0x001fe2000c101908 */
[----:B------:R-:W-:Y:S05]  /*0270*/  EXIT ;  /* 0x000000000000794d */ /* 0x000fea0003800000 */
.L_x_270:
        /* <DEDUP_REMOVED lines=16> */
.L_x_284:


//--------------------- .text._ZN3cub18CUB_300001_SM_10006detail8for_each13static_kernelINS2_12policy_hub_t12policy_500_tEmN6thrust24THRUST_300001_SM_1000_NS8cuda_cub20__uninitialized_fill7functorINS7_10device_ptrIfEEfEEEEvT0_T1_ --------------------------
	.section	.text._ZN3cub18CUB_300001_SM_10006detail8for_each13static_kernelINS2_12policy_hub_t12policy_500_tEmN6thrust24THRUST_300001_SM_1000_NS8cuda_cub20__uninitialized_fill7functorINS7_10device_ptrIfEEfEEEEvT0_T1_,"ax",@progbits
	.align	128
        .global         _ZN3cub18CUB_300001_SM_10006detail8for_each13static_kernelINS2_12policy_hub_t12policy_500_tEmN6thrust24THRUST_300001_SM_1000_NS8cuda_cub20__uninitialized_fill7functorINS7_10device_ptrIfEEfEEEEvT0_T1_
        .type           _ZN3cub18CUB_300001_SM_10006detail8for_each13static_kernelINS2_12policy_hub_t12policy_500_tEmN6thrust24THRUST_300001_SM_1000_NS8cuda_cub20__uninitialized_fill7functorINS7_10device_ptrIfEEfEEEEvT0_T1_,@function
        .size           _ZN3cub18CUB_300001_SM_10006detail8for_each13static_kernelINS2_12policy_hub_t12policy_500_tEmN6thrust24THRUST_300001_SM_1000_NS8cuda_cub20__uninitialized_fill7functorINS7_10device_ptrIfEEfEEEEvT0_T1_,(.L_x_285 - _ZN3cub18CUB_300001_SM_10006detail8for_each13static_kernelINS2_12policy_hub_t12policy_500_tEmN6thrust24THRUST_300001_SM_1000_NS8cuda_cub20__uninitialized_fill7functorINS7_10device_ptrIfEEfEEEEvT0_T1_)
        .other          _ZN3cub18CUB_300001_SM_10006detail8for_each13static_kernelINS2_12policy_hub_t12policy_500_tEmN6thrust24THRUST_300001_SM_1000_NS8cuda_cub20__uninitialized_fill7functorINS7_10device_ptrIfEEfEEEEvT0_T1_,@"STO_CUDA_ENTRY STV_DEFAULT"
_ZN3cub18CUB_300001_SM_10006detail8for_each13static_kernelINS2_12policy_hub_t12policy_500_tEmN6thrust24THRUST_300001_SM_1000_NS8cuda_cub20__uninitialized_fill7functorINS7_10device_ptrIfEEfEEEEvT0_T1_:
.text._ZN3cub18CUB_300001_SM_10006detail8for_each13static_kernelINS2_12policy_hub_t12policy_500_tEmN6thrust24THRUST_300001_SM_1000_NS8cuda_cub20__uninitialized_fill7functorINS7_10device_ptrIfEEfEEEEvT0_T1_:
        /* <DEDUP_REMOVED lines=8> */
[----:B------:R-:W-:-:S09]  /*0080*/  UISETP.GE.U32.AND.EX UP0, UPT, UR7, URZ, UPT, UP0 ;  /* 0x000000ff0700728c */ /* 0x000fd2000bf06100 */
        /* <DEDUP_REMOVED lines=11> */
.L_x_271:
[----:B------:R-:W0:Y:S01]  /*0140*/  S2R R0, SR_TID.X ;  /* 0x0000000000007919 */ /* 0x000e220000002100 */
[----:B------:R-:W-:Y:S01]  /*0150*/  IMAD.U32 R2, RZ, RZ, UR7 ;  /* 0x00000007ff027e24 */ /* 0x000fe2000f8e00ff */
[----:B------:R-:W1:Y:S01]  /*0160*/  LDCU.64 UR10, c[0x0][0x388] ;  /* 0x00007100ff0a77ac */ /* 0x000e620008000a00 */
[----:B------:R-:W-:Y:S01]  /*0170*/  IMAD.U32 R4, RZ, RZ, UR7 ;  /* 0x00000007ff047e24 */ /* 0x000fe2000f8e00ff */
[----:B0-----:R-:W-:-:S04]  /*0180*/  ISETP.LT.U32.AND P0, PT, R0, UR6, PT ;  /* 0x0000000600007c0c */ /* 0x001fc8000bf01070 */
[----:B------:R-:W-:Y:S01]  /*0190*/  ISETP.GT.U32.AND.EX P0, PT, R2, RZ, PT, P0 ;  /* 0x000000ff0200720c */ /* 0x000fe20003f04100 */
[C---:B------:R-:W-:Y:S01]  /*01a0*/  VIADD R2, R0.reuse, 0x100 ;  /* 0x0000010000027836 */ /* 0x040fe20000000000 */
[----:B------:R-:W-:-:S04]  /*01b0*/  IADD3 R0, P2, PT, R0, UR4, RZ ;  /* 0x0000000400007c10 */ /* 0x000fc8000ff5e0ff */
[----:B------:R-:W-:Y:S01]  /*01c0*/  ISETP.LT.U32.AND P1, PT, R2, UR6, PT ;  /* 0x0000000602007c0c */ /* 0x000fe2000bf21070 */
[----:B------:R-:W-:Y:S01]  /*01d0*/  IMAD.X R3, RZ, RZ, UR5, P2 ;  /* 0x00000005ff037e24 */ /* 0x000fe200090e06ff */
[----:B-1----:R-:W-:Y:S02]  /*01e0*/  LEA R2, P2, R0, UR10, 0x2 ;  /* 0x0000000a00027c11 */ /* 0x002fe4000f8410ff */
[----:B------:R-:W-:Y:S02]  /*01f0*/  ISETP.GT.U32.AND.EX P1, PT, R4, RZ, PT, P1 ;  /* 0x000000ff0400720c */ /* 0x000fe40003f24110 */
[----:B------:R-:W-:Y:S01]  /*0200*/  LEA.HI.X R3, R0, UR11, R3, 0x2, P2 ;  /* 0x0000000b00037c11 */ /* 0x000fe200090f1403 */
[----:B------:R-:W0:Y:S04]  /*0210*/  @P0 LDC R5, c[0x0][0x390] ;  /* 0x0000e400ff050b82 */ /* 0x000e280000000800 */
[----:B0-----:R0:W-:Y:S06]  /*0220*/  @P0 STG.E desc[UR8][R2.64], R5 ;  /* 0x0000000502000986 */ /* 0x0011ec000c101908 */
[----:B------:R-:W-:Y:S05]  /*0230*/  @!P1 EXIT ;  /* 0x000000000000994d */ /* 0x000fea0003800000 */
[----:B0-----:R-:W0:Y:S02]  /*0240*/  LDC R5, c[0x0][0x390] ;  /* 0x0000e400ff057b82 */ /* 0x001e240000000800 */
[----:B0-----:R-:W-:Y:S01]  /*0250*/  STG.E desc[UR8][R2.64+0x400], R5 ;  /* 0x0004000502007986 */ /* 0x001fe2000c101908 */
[----:B------:R-:W-:Y:S05]  /*0260*/  EXIT ;  /* 0x000000000000794d */ /* 0x000fea0003800000 */
.L_x_272:
        /* <DEDUP_REMOVED lines=9> */
.L_x_285:


//--------------------- .text._ZN3cub18CUB_300001_SM_10006detail8for_each13static_kernelINS2_12policy_hub_t12policy_500_tEmN6thrust24THRUST_300001_SM_1000_NS8cuda_cub6__fill7functorINS7_6detail15normal_iteratorINS7_10device_ptrIfEEEEfEEEEvT0_T1_ --------------------------
	.section	.text._ZN3cub18CUB_300001_SM_10006detail8for_each13static_kernelINS2_12policy_hub_t12policy_500_tEmN6thrust24THRUST_300001_SM_1000_NS8cuda_cub6__fill7functorINS7_6detail15normal_iteratorINS7_10device_ptrIfEEEEfEEEEvT0_T1_,"ax",@progbits
	.align	128
        .global         _ZN3cub18CUB_300001_SM_10006detail8for_each13static_kernelINS2_12policy_hub_t12policy_500_tEmN6thrust24THRUST_300001_SM_1000_NS8cuda_cub6__fill7functorINS7_6detail15normal_iteratorINS7_10device_ptrIfEEEEfEEEEvT0_T1_
        .type           _ZN3cub18CUB_300001_SM_10006detail8for_each13static_kernelINS2_12policy_hub_t12policy_500_tEmN6thrust24THRUST_300001_SM_1000_NS8cuda_cub6__fill7functorINS7_6detail15normal_iteratorINS7_10device_ptrIfEEEEfEEEEvT0_T1_,@function
        .size           _ZN3cub18CUB_300001_SM_10006detail8for_each13static_kernelINS2_12policy_hub_t12policy_500_tEmN6thrust24THRUST_300001_SM_1000_NS8cuda_cub6__fill7functorINS7_6detail15normal_iteratorINS7_10device_ptrIfEEEEfEEEEvT0_T1_,(.L_x_286 - _ZN3cub18CUB_300001_SM_10006detail8for_each13static_kernelINS2_12policy_hub_t12policy_500_tEmN6thrust24THRUST_300001_SM_1000_NS8cuda_cub6__fill7functorINS7_6detail15normal_iteratorINS7_10device_ptrIfEEEEfEEEEvT0_T1_)
        .other          _ZN3cub18CUB_300001_SM_10006detail8for_each13static_kernelINS2_12policy_hub_t12policy_500_tEmN6thrust24THRUST_300001_SM_1000_NS8cuda_cub6__fill7functorINS7_6detail15normal_iteratorINS7_10device_ptrIfEEEEfEEEEvT0_T1_,@"STO_CUDA_ENTRY STV_DEFAULT"
_ZN3cub18CUB_300001_SM_10006detail8for_each13static_kernelINS2_12policy_hub_t12policy_500_tEmN6thrust24THRUST_300001_SM_1000_NS8cuda_cub6__fill7functorINS7_6detail15normal_iteratorINS7_10device_ptrIfEEEEfEEEEvT0_T1_:
.text._ZN3cub18CUB_300001_SM_10006detail8for_each13static_kernelINS2_12policy_hub_t12policy_500_tEmN6thrust24THRUST_300001_SM_1000_NS8cuda_cub6__fill7functorINS7_6detail15normal_iteratorINS7_10device_ptrIfEEEEfEEEEvT0_T1_:
        /* <DEDUP_REMOVED lines=20> */
.L_x_273:
        /* <DEDUP_REMOVED lines=19> */
.L_x_274:
        /* <DEDUP_REMOVED lines=9> */
.L_x_286:


//--------------------- .text._ZN3cub18CUB_300001_SM_10006detail11EmptyKernelIvEEvv --------------------------
	.section	.text._ZN3cub18CUB_300001_SM_10006detail11EmptyKernelIvEEvv,"ax",@progbits
	.align	128
        .global         _ZN3cub18CUB_300001_SM_10006detail11EmptyKernelIvEEvv
        .type           _ZN3cub18CUB_300001_SM_10006detail11EmptyKernelIvEEvv,@function
        .size           _ZN3cub18CUB_300001_SM_10006detail11EmptyKernelIvEEvv,(.L_x_287 - _ZN3cub18CUB_300001_SM_10006detail11EmptyKernelIvEEvv)
        .other          _ZN3cub18CUB_300001_SM_10006detail11EmptyKernelIvEEvv,@"STO_CUDA_ENTRY STV_DEFAULT"
_ZN3cub18CUB_300001_SM_10006detail11EmptyKernelIvEEvv:
.text._ZN3cub18CUB_300001_SM_10006detail11EmptyKernelIvEEvv:
[----:B------:R-:W-:Y:S01]  /*0000*/  LDC R1, c[0x0][0x37c] ;  /* 0x0000df00ff017b82 */ /* 0x000fe20000000800 */
[----:B------:R-:W-:Y:S05]  /*0010*/  EXIT ;  /* 0x000000000000794d */ /* 0x000fea0003800000 */
.L_x_275:
        /* <DEDUP_REMOVED lines=14> */
.L_x_287:


//--------------------- .nv.shared._ZN3cub18CUB_300001_SM_10006detail6reduce28DeviceReduceSingleTileKernelINS2_10policy_hubIfyN4cuda3std3__44plusIfEEE10Policy1000EPfSC_iS9_ffNS7_10__identityEEEvT0_T1_T2_T3_T4_T6_ --------------------------
	.section	.nv.shared._ZN3cub18CUB_300001_SM_10006detail6reduce28DeviceReduceSingleTileKernelINS2_10policy_hubIfyN4cuda3std3__44plusIfEEE10Policy1000EPfSC_iS9_ffNS7_10__identityEEEvT0_T1_T2_T3_T4_T6_,"aw",@nobits
	.sectionflags	@""
	.align	4
.nv.shared._ZN3cub18CUB_300001_SM_10006detail6reduce28DeviceReduceSingleTileKernelINS2_10policy_hubIfyN4cuda3std3__44plusIfEEE10Policy1000EPfSC_iS9_ffNS7_10__identityEEEvT0_T1_T2_T3_T4_T6_:
	.zero		1068


//--------------------- .nv.shared.reserved.0     --------------------------
	.section	.nv.shared.reserved.0,"aw",@nobits
	.weak		__nv_reservedSMEM_offset_0_alias
	.size		__nv_reservedSMEM_offset_0_alias, 0, 64
	.other		__nv_reservedSMEM_offset_0_alias,@"STO_CUDA_RESERVED_SHARED STV_DEFAULT"
__nv_reservedSMEM_offset_0_alias:
	.zero		0
	.zero		64


//--------------------- .nv.global                --------------------------
	.section	.nv.global,"aw",@nobits
.nv.global:
	.type		_ZN34_INTERNAL_09e9c3b5_4_k_cu_8304f0d26thrust24THRUST_300001_SM_1000_NS3seqE,@object
	.size		_ZN34_INTERNAL_09e9c3b5_4_k_cu_8304f0d26thrust24THRUST_300001_SM_1000_NS3seqE,(_ZN34_INTERNAL_09e9c3b5_4_k_cu_8304f0d24cuda3std3__48in_placeE - _ZN34_INTERNAL_09e9c3b5_4_k_cu_8304f0d26thrust24THRUST_300001_SM_1000_NS3seqE)
_ZN34_INTERNAL_09e9c3b5_4_k_cu_8304f0d26thrust24THRUST_300001_SM_1000_NS3seqE:
	.zero		1
	.type		_ZN34_INTERNAL_09e9c3b5_4_k_cu_8304f0d24cuda3std3__48in_placeE,@object
	.size		_ZN34_INTERNAL_09e9c3b5_4_k_cu_8304f0d24cuda3std3__48in_placeE,(_ZN34_INTERNAL_09e9c3b5_4_k_cu_8304f0d24cuda3std6ranges3__45__cpo4sizeE - _ZN34_INTERNAL_09e9c3b5_4_k_cu_8304f0d24cuda3std3__48in_placeE)
_ZN34_INTERNAL_09e9c3b5_4_k_cu_8304f0d24cuda3std3__48in_placeE:
	.zero		1
	.type		_ZN34_INTERNAL_09e9c3b5_4_k_cu_8304f0d24cuda3std6ranges3__45__cpo4sizeE,@object
	.size		_ZN34_INTERNAL_09e9c3b5_4_k_cu_8304f0d24cuda3std6ranges3__45__cpo4sizeE,(_ZN34_INTERNAL_09e9c3b5_4_k_cu_8304f0d26thrust24THRUST_300001_SM_1000_NS12placeholders2_3E - _ZN34_INTERNAL_09e9c3b5_4_k_cu_8304f0d24cuda3std6ranges3__45__cpo4sizeE)
_ZN34_INTERNAL_09e9c3b5_4_k_cu_8304f0d24cuda3std6ranges3__45__cpo4sizeE:
	.zero		1
	.type		_ZN34_INTERNAL_09e9c3b5_4_k_cu_8304f0d26thrust24THRUST_300001_SM_1000_NS12placeholders2_3E,@object
	.size		_ZN34_INTERNAL_09e9c3b5_4_k_cu_8304f0d26thrust24THRUST_300001_SM_1000_NS12placeholders2_3E,(_ZN34_INTERNAL_09e9c3b5_4_k_cu_8304f0d24cuda3std3__45__cpo6cbeginE - _ZN34_INTERNAL_09e9c3b5_4_k_cu_8304f0d26thrust24THRUST_300001_SM_1000_NS12placeholders2_3E)
_ZN34_INTERNAL_09e9c3b5_4_k_cu_8304f0d26thrust24THRUST_300001_SM_1000_NS12placeholders2_3E:
	.zero		1
	.type		_ZN34_INTERNAL_09e9c3b5_4_k_cu_8304f0d24cuda3std3__45__cpo6cbeginE,@object
	.size		_ZN34_INTERNAL_09e9c3b5_4_k_cu_8304f0d24cuda3std3__45__cpo6cbeginE,(_ZN34_INTERNAL_09e9c3b5_4_k_cu_8304f0d24cuda3std6ranges3__45__cpo6cbeginE - _ZN34_INTERNAL_09e9c3b5_4_k_cu_8304f0d24cuda3std3__45__cpo6cbeginE)
_ZN34_INTERNAL_09e9c3b5_4_k_cu_8304f0d24cuda3std3__45__cpo6cbeginE:
	.zero		1
	.type		_ZN34_INTERNAL_09e9c3b5_4_k_cu_8304f0d24cuda3std6ranges3__45__cpo6cbeginE,@object
	.size		_ZN34_INTERNAL_09e9c3b5_4_k_cu_8304f0d24cuda3std6ranges3__45__cpo6cbeginE,(_ZN34_INTERNAL_09e9c3b5_4_k_cu_8304f0d26thrust24THRUST_300001_SM_1000_NS12placeholders2_7E - _ZN34_INTERNAL_09e9c3b5_4_k_cu_8304f0d24cuda3std6ranges3__45__cpo6cbeginE)
_ZN34_INTERNAL_09e9c3b5_4_k_cu_8304f0d24cuda3std6ranges3__45__cpo6cbeginE:
	.zero		1
	.type		_ZN34_INTERNAL_09e9c3b5_4_k_cu_8304f0d26thrust24THRUST_300001_SM_1000_NS12placeholders2_7E,@object
	.size		_ZN34_INTERNAL_09e9c3b5_4_k_cu_8304f0d26thrust24THRUST_300001_SM_1000_NS12placeholders2_7E,(_ZN34_INTERNAL_09e9c3b5_4_k_cu_8304f0d24cuda3std3__45__cpo7crbeginE - _ZN34_INTERNAL_09e9c3b5_4_k_cu_8304f0d26thrust24THRUST_300001_SM_1000_NS12placeholders2_7E)
_ZN34_INTERNAL_09e9c3b5_4_k_cu_8304f0d26thrust24THRUST_300001_SM_1000_NS12placeholders2_7E:
	.zero		1
	.type		_ZN34_INTERNAL_09e9c3b5_4_k_cu_8304f0d24cuda3std3__45__cpo7crbeginE,@object
	.size		_ZN34_INTERNAL_09e9c3b5_4_k_cu_8304f0d24cuda3std3__45__cpo7crbeginE,(_ZN34_INTERNAL_09e9c3b5_4_k_cu_8304f0d24cuda3std6ranges3__45__cpo4nextE - _ZN34_INTERNAL_09e9c3b5_4_k_cu_8304f0d24cuda3std3__45__cpo7crbeginE)
_ZN34_INTERNAL_09e9c3b5_4_k_cu_8304f0d24cuda3std3__45__cpo7crbeginE:
	.zero		1
	.type		_ZN34_INTERNAL_09e9c3b5_4_k_cu_8304f0d24cuda3std6ranges3__45__cpo4nextE,@object
	.size		_ZN34_INTERNAL_09e9c3b5_4_k_cu_8304f0d24cuda3std6ranges3__45__cpo4nextE,(_ZN34_INTERNAL_09e9c3b5_4_k_cu_8304f0d24cuda3std6ranges3__45__cpo4swapE - _ZN34_INTERNAL_09e9c3b5_4_k_cu_8304f0d24cuda3std6ranges3__45__cpo4nextE)
_ZN34_INTERNAL_09e9c3b5_4_k_cu_8304f0d24cuda3std6ranges3__45__cpo4nextE:
	.zero		1
	.type		_ZN34_INTERNAL_09e9c3b5_4_k_cu_8304f0d24cuda3std6ranges3__45__cpo4swapE,@object
	.size		_ZN34_INTERNAL_09e9c3b5_4_k_cu_8304f0d24cuda3std6ranges3__45__cpo4swapE,(_ZN34_INTERNAL_09e9c3b5_4_k_cu_8304f0d26thrust24THRUST_300001_SM_1000_NS8cuda_cub10par_nosyncE - _ZN34_INTERNAL_09e9c3b5_4_k_cu_8304f0d24cuda3std6ranges3__45__cpo4swapE)
_ZN34_INTERNAL_09e9c3b5_4_k_cu_8304f0d24cuda3std6ranges3__45__cpo4swapE:
	.zero		1
	.type		_ZN34_INTERNAL_09e9c3b5_4_k_cu_8304f0d26thrust24THRUST_300001_SM_1000_NS8cuda_cub10par_nosyncE,@object
	.size		_ZN34_INTERNAL_09e9c3b5_4_k_cu_8304f0d26thrust24THRUST_300001_SM_1000_NS8cuda_cub10par_nosyncE,(_ZN34_INTERNAL_09e9c3b5_4_k_cu_8304f0d26thrust24THRUST_300001_SM_1000_NS12placeholders2_9E - _ZN34_INTERNAL_09e9c3b5_4_k_cu_8304f0d26thrust24THRUST_300001_SM_1000_NS8cuda_cub10par_nosyncE)
_ZN34_INTERNAL_09e9c3b5_4_k_cu_8304f0d26thrust24THRUST_300001_SM_1000_NS8cuda_cub10par_nosyncE:
	.zero		1
	.type		_ZN34_INTERNAL_09e9c3b5_4_k_cu_8304f0d26thrust24THRUST_300001_SM_1000_NS12placeholders2_9E,@object
	.size		_ZN34_INTERNAL_09e9c3b5_4_k_cu_8304f0d26thrust24THRUST_300001_SM_1000_NS12placeholders2_9E,(_ZN34_INTERNAL_09e9c3b5_4_k_cu_8304f0d24cuda3std3__436_GLOBAL__N__09e9c3b5_4_k_cu_8304f0d26ignoreE - _ZN34_INTERNAL_09e9c3b5_4_k_cu_8304f0d26thrust24THRUST_300001_SM_1000_NS12placeholders2_9E)
_ZN34_INTERNAL_09e9c3b5_4_k_cu_8304f0d26thrust24THRUST_300001_SM_1000_NS12placeholders2_9E:
	.zero		1
	.type		_ZN34_INTERNAL_09e9c3b5_4_k_cu_8304f0d24cuda3std3__436_GLOBAL__N__09e9c3b5_4_k_cu_8304f0d26ignoreE,@object
	.size		_ZN34_INTERNAL_09e9c3b5_4_k_cu_8304f0d24cuda3std3__436_GLOBAL__N__09e9c3b5_4_k_cu_8304f0d26ignoreE,(_ZN34_INTERNAL_09e9c3b5_4_k_cu_8304f0d24cuda3std6ranges3__45__cpo4dataE - _ZN34_INTERNAL_09e9c3b5_4_k_cu_8304f0d24cuda3std3__436_GLOBAL__N__09e9c3b5_4_k_cu_8304f0d26ignoreE)
_ZN34_INTERNAL_09e9c3b5_4_k_cu_8304f0d24cuda3std3__436_GLOBAL__N__09e9c3b5_4_k_cu_8304f0d26ignoreE:
	.zero		1
	.type		_ZN34_INTERNAL_09e9c3b5_4_k_cu_8304f0d24cuda3std6ranges3__45__cpo4dataE,@object
	.size		_ZN34_INTERNAL_09e9c3b5_4_k_cu_8304f0d24cuda3std6ranges3__45__cpo4dataE,(_ZN34_INTERNAL_09e9c3b5_4_k_cu_8304f0d26thrust24THRUST_300001_SM_1000_NS12placeholders2_1E - _ZN34_INTERNAL_09e9c3b5_4_k_cu_8304f0d24cuda3std6ranges3__45__cpo4dataE)
_ZN34_INTERNAL_09e9c3b5_4_k_cu_8304f0d24cuda3std6ranges3__45__cpo4dataE:
	.zero		1
	.type		_ZN34_INTERNAL_09e9c3b5_4_k_cu_8304f0d26thrust24THRUST_300001_SM_1000_NS12placeholders2_1E,@object
	.size		_ZN34_INTERNAL_09e9c3b5_4_k_cu_8304f0d26thrust24THRUST_300001_SM_1000_NS12placeholders2_1E,(_ZN34_INTERNAL_09e9c3b5_4_k_cu_8304f0d24cuda3std3__45__cpo5beginE - _ZN34_INTERNAL_09e9c3b5_4_k_cu_8304f0d26thrust24THRUST_300001_SM_1000_NS12placeholders2_1E)
_ZN34_INTERNAL_09e9c3b5_4_k_cu_8304f0d26thrust24THRUST_300001_SM_1000_NS12placeholders2_1E:
	.zero		1
	.type		_ZN34_INTERNAL_09e9c3b5_4_k_cu_8304f0d24cuda3std3__45__cpo5beginE,@object
	.size		_ZN34_INTERNAL_09e9c3b5_4_k_cu_8304f0d24cuda3std3__45__cpo5beginE,(_ZN34_INTERNAL_09e9c3b5_4_k_cu_8304f0d24cuda3std6ranges3__45__cpo5beginE - _ZN34_INTERNAL_09e9c3b5_4_k_cu_8304f0d24cuda3std3__45__cpo5beginE)
_ZN34_INTERNAL_09e9c3b5_4_k_cu_8304f0d24cuda3std3__45__cpo5beginE:
	.zero		1
	.type		_ZN34_INTERNAL_09e9c3b5_4_k_cu_8304f0d24cuda3std6ranges3__45__cpo5beginE,@object
	.size		_ZN34_INTERNAL_09e9c3b5_4_k_cu_8304f0d24cuda3std6ranges3__45__cpo5beginE,(_ZN34_INTERNAL_09e9c3b5_4_k_cu_8304f0d26thrust24THRUST_300001_SM_1000_NS12placeholders2_5E - _ZN34_INTERNAL_09e9c3b5_4_k_cu_8304f0d24cuda3std6ranges3__45__cpo5beginE)
_ZN34_INTERNAL_09e9c3b5_4_k_cu_8304f0d24cuda3std6ranges3__45__cpo5beginE:
	.zero		1
	.type		_ZN34_INTERNAL_09e9c3b5_4_k_cu_8304f0d26thrust24THRUST_300001_SM_1000_NS12placeholders2_5E,@object
	.size		_ZN34_INTERNAL_09e9c3b5_4_k_cu_8304f0d26thrust24THRUST_300001_SM_1000_NS12placeholders2_5E,(_ZN34_INTERNAL_09e9c3b5_4_k_cu_8304f0d24cuda3std3__45__cpo6rbeginE - _ZN34_INTERNAL_09e9c3b5_4_k_cu_8304f0d26thrust24THRUST_300001_SM_1000_NS12placeholders2_5E)
_ZN34_INTERNAL_09e9c3b5_4_k_cu_8304f0d26thrust24THRUST_300001_SM_1000_NS12placeholders2_5E:
	.zero		1
	.type		_ZN34_INTERNAL_09e9c3b5_4_k_cu_8304f0d24cuda3std3__45__cpo6rbeginE,@object
	.size		_ZN34_INTERNAL_09e9c3b5_4_k_cu_8304f0d24cuda3std3__45__cpo6rbeginE,(_ZN34_INTERNAL_09e9c3b5_4_k_cu_8304f0d24cuda3std6ranges3__45__cpo7advanceE - _ZN34_INTERNAL_09e9c3b5_4_k_cu_8304f0d24cuda3std3__45__cpo6rbeginE)
_ZN34_INTERNAL_09e9c3b5_4_k_cu_8304f0d24cuda3std3__45__cpo6rbeginE:
	.zero		1
	.type		_ZN34_INTERNAL_09e9c3b5_4_k_cu_8304f0d24cuda3std6ranges3__45__cpo7advanceE,@object
	.size		_ZN34_INTERNAL_09e9c3b5_4_k_cu_8304f0d24cuda3std6ranges3__45__cpo7advanceE,(_ZN34_INTERNAL_09e9c3b5_4_k_cu_8304f0d24cuda3std3__47nulloptE - _ZN34_INTERNAL_09e9c3b5_4_k_cu_8304f0d24cuda3std6ranges3__45__cpo7advanceE)
_ZN34_INTERNAL_09e9c3b5_4_k_cu_8304f0d24cuda3std6ranges3__45__cpo7advanceE:
	.zero		1
	.type		_ZN34_INTERNAL_09e9c3b5_4_k_cu_8304f0d24cuda3std3__47nulloptE,@object
	.size		_ZN34_INTERNAL_09e9c3b5_4_k_cu_8304f0d24cuda3std3__47nulloptE,(_ZN34_INTERNAL_09e9c3b5_4_k_cu_8304f0d24cuda3std6ranges3__45__cpo8distanceE - _ZN34_INTERNAL_09e9c3b5_4_k_cu_8304f0d24cuda3std3__47nulloptE)
_ZN34_INTERNAL_09e9c3b5_4_k_cu_8304f0d24cuda3std3__47nulloptE:
	.zero		1
	.type		_ZN34_INTERNAL_09e9c3b5_4_k_cu_8304f0d24cuda3std6ranges3__45__cpo8distanceE,@object
	.size		_ZN34_INTERNAL_09e9c3b5_4_k_cu_8304f0d24cuda3std6ranges3__45__cpo8distanceE,(_ZN34_INTERNAL_09e9c3b5_4_k_cu_8304f0d26thrust24THRUST_300001_SM_1000_NS12placeholders3_10E - _ZN34_INTERNAL_09e9c3b5_4_k_cu_8304f0d24cuda3std6ranges3__45__cpo8distanceE)
_ZN34_INTERNAL_09e9c3b5_4_k_cu_8304f0d24cuda3std6ranges3__45__cpo8distanceE:
	.zero		1
	.type		_ZN34_INTERNAL_09e9c3b5_4_k_cu_8304f0d26thrust24THRUST_300001_SM_1000_NS12placeholders3_10E,@object
	.size		_ZN34_INTERNAL_09e9c3b5_4_k_cu_8304f0d26thrust24THRUST_300001_SM_1000_NS12placeholders3_10E,(_ZN34_INTERNAL_09e9c3b5_4_k_cu_8304f0d24cuda3std3__419piecewise_constructE - _ZN34_INTERNAL_09e9c3b5_4_k_cu_8304f0d26thrust24THRUST_300001_SM_1000_NS12placeholders3_10E)
_ZN34_INTERNAL_09e9c3b5_4_k_cu_8304f0d26thrust24THRUST_300001_SM_1000_NS12placeholders3_10E:
	.zero		1
	.type		_ZN34_INTERNAL_09e9c3b5_4_k_cu_8304f0d24cuda3std3__419piecewise_constructE,@object
	.size		_ZN34_INTERNAL_09e9c3b5_4_k_cu_8304f0d24cuda3std3__419piecewise_constructE,(_ZN34_INTERNAL_09e9c3b5_4_k_cu_8304f0d24cuda3std6ranges3__45__cpo5cdataE - _ZN34_INTERNAL_09e9c3b5_4_k_cu_8304f0d24cuda3std3__419piecewise_constructE)
_ZN34_INTERNAL_09e9c3b5_4_k_cu_8304f0d24cuda3std3__419piecewise_constructE:
	.zero		1
	.type		_ZN34_INTERNAL_09e9c3b5_4_k_cu_8304f0d24cuda3std6ranges3__45__cpo5cdataE,@object
	.size		_ZN34_INTERNAL_09e9c3b5_4_k_cu_8304f0d24cuda3std6ranges3__45__cpo5cdataE,(_ZN34_INTERNAL_09e9c3b5_4_k_cu_8304f0d26thrust24THRUST_300001_SM_1000_NS12placeholders2_2E - _ZN34_INTERNAL_09e9c3b5_4_k_cu_8304f0d24cuda3std6ranges3__45__cpo5cdataE)
_ZN34_INTERNAL_09e9c3b5_4_k_cu_8304f0d24cuda3std6ranges3__45__cpo5cdataE:
	.zero		1
	.type		_ZN34_INTERNAL_09e9c3b5_4_k_cu_8304f0d26thrust24THRUST_300001_SM_1000_NS12placeholders2_2E,@object
	.size		_ZN34_INTERNAL_09e9c3b5_4_k_cu_8304f0d26thrust24THRUST_300001_SM_1000_NS12placeholders2_2E,(_ZN34_INTERNAL_09e9c3b5_4_k_cu_8304f0d24cuda3std3__45__cpo3endE - _ZN34_INTERNAL_09e9c3b5_4_k_cu_8304f0d26thrust24THRUST_300001_SM_1000_NS12placeholders2_2E)
_ZN34_INTERNAL_09e9c3b5_4_k_cu_8304f0d26thrust24THRUST_300001_SM_1000_NS12placeholders2_2E:
	.zero		1
	.type		_ZN34_INTERNAL_09e9c3b5_4_k_cu_8304f0d24cuda3std3__45__cpo3endE,@object
	.size		_ZN34_INTERNAL_09e9c3b5_4_k_cu_8304f0d24cuda3std3__45__cpo3endE,(_ZN34_INTERNAL_09e9c3b5_4_k_cu_8304f0d24cuda3std6ranges3__45__cpo3endE - _ZN34_INTERNAL_09e9c3b5_4_k_cu_8304f0d24cuda3std3__45__cpo3endE)
_ZN34_INTERNAL_09e9c3b5_4_k_cu_8304f0d24cuda3std3__45__cpo3endE:
	.zero		1
	.type		_ZN34_INTERNAL_09e9c3b5_4_k_cu_8304f0d24cuda3std6ranges3__45__cpo3endE,@object
	.size		_ZN34_INTERNAL_09e9c3b5_4_k_cu_8304f0d24cuda3std6ranges3__45__cpo3endE,(_ZN34_INTERNAL_09e9c3b5_4_k_cu_8304f0d26thrust24THRUST_300001_SM_1000_NS12placeholders2_6E - _ZN34_INTERNAL_09e9c3b5_4_k_cu_8304f0d24cuda3std6ranges3__45__cpo3endE)
_ZN34_INTERNAL_09e9c3b5_4_k_cu_8304f0d24cuda3std6ranges3__45__cpo3endE:
	.zero		1
	.type		_ZN34_INTERNAL_09e9c3b5_4_k_cu_8304f0d26thrust24THRUST_300001_SM_1000_NS12placeholders2_6E,@object
	.size		_ZN34_INTERNAL_09e9c3b5_4_k_cu_8304f0d26thrust24THRUST_300001_SM_1000_NS12placeholders2_6E,(_ZN34_INTERNAL_09e9c3b5_4_k_cu_8304f0d24cuda3std3__45__cpo4rendE - _ZN34_INTERNAL_09e9c3b5_4_k_cu_8304f0d26thrust24THRUST_300001_SM_1000_NS12placeholders2_6E)
_ZN34_INTERNAL_09e9c3b5_4_k_cu_8304f0d26thrust24THRUST_300001_SM_1000_NS12placeholders2_6E:
	.zero		1
	.type		_ZN34_INTERNAL_09e9c3b5_4_k_cu_8304f0d24cuda3std3__45__cpo4rendE,@object
	.size		_ZN34_INTERNAL_09e9c3b5_4_k_cu_8304f0d24cuda3std3__45__cpo4rendE,(_ZN34_INTERNAL_09e9c3b5_4_k_cu_8304f0d24cuda3std6ranges3__45__cpo9iter_swapE - _ZN34_INTERNAL_09e9c3b5_4_k_cu_8304f0d24cuda3std3__45__cpo4rendE)
_ZN34_INTERNAL_09e9c3b5_4_k_cu_8304f0d24cuda3std3__45__cpo4rendE:
	.zero		1
	.type		_ZN34_INTERNAL_09e9c3b5_4_k_cu_8304f0d24cuda3std6ranges3__45__cpo9iter_swapE,@object
	.size		_ZN34_INTERNAL_09e9c3b5_4_k_cu_8304f0d24cuda3std6ranges3__45__cpo9iter_swapE,(_ZN34_INTERNAL_09e9c3b5_4_k_cu_8304f0d24cuda3std3__48unexpectE - _ZN34_INTERNAL_09e9c3b5_4_k_cu_8304f0d24cuda3std6ranges3__45__cpo9iter_swapE)
_ZN34_INTERNAL_09e9c3b5_4_k_cu_8304f0d24cuda3std6ranges3__45__cpo9iter_swapE:
	.zero		1
	.type		_ZN34_INTERNAL_09e9c3b5_4_k_cu_8304f0d24cuda3std3__48unexpectE,@object
	.size		_ZN34_INTERNAL_09e9c3b5_4_k_cu_8304f0d24cuda3std3__48unexpectE,(_ZN34_INTERNAL_09e9c3b5_4_k_cu_8304f0d26thrust24THRUST_300001_SM_1000_NS8cuda_cub3parE - _ZN34_INTERNAL_09e9c3b5_4_k_cu_8304f0d24cuda3std3__48unexpectE)
_ZN34_INTERNAL_09e9c3b5_4_k_cu_8304f0d24cuda3std3__48unexpectE:
	.zero		1
	.type		_ZN34_INTERNAL_09e9c3b5_4_k_cu_8304f0d26thrust24THRUST_300001_SM_1000_NS8cuda_cub3parE,@object
	.size		_ZN34_INTERNAL_09e9c3b5_4_k_cu_8304f0d26thrust24THRUST_300001_SM_1000_NS8cuda_cub3parE,(_ZN34_INTERNAL_09e9c3b5_4_k_cu_8304f0d26thrust24THRUST_300001_SM_1000_NS12placeholders2_4E - _ZN34_INTERNAL_09e9c3b5_4_k_cu_8304f0d26thrust24THRUST_300001_SM_1000_NS8cuda_cub3parE)
_ZN34_INTERNAL_09e9c3b5_4_k_cu_8304f0d26thrust24THRUST_300001_SM_1000_NS8cuda_cub3parE:
	.zero		1
	.type		_ZN34_INTERNAL_09e9c3b5_4_k_cu_8304f0d26thrust24THRUST_300001_SM_1000_NS12placeholders2_4E,@object
	.size		_ZN34_INTERNAL_09e9c3b5_4_k_cu_8304f0d26thrust24THRUST_300001_SM_1000_NS12placeholders2_4E,(_ZN34_INTERNAL_09e9c3b5_4_k_cu_8304f0d24cuda3std3__45__cpo4cendE - _ZN34_INTERNAL_09e9c3b5_4_k_cu_8304f0d26thrust24THRUST_300001_SM_1000_NS12placeholders2_4E)
_ZN34_INTERNAL_09e9c3b5_4_k_cu_8304f0d26thrust24THRUST_300001_SM_1000_NS12placeholders2_4E:
	.zero		1
	.type		_ZN34_INTERNAL_09e9c3b5_4_k_cu_8304f0d24cuda3std3__45__cpo4cendE,@object
	.size		_ZN34_INTERNAL_09e9c3b5_4_k_cu_8304f0d24cuda3std3__45__cpo4cendE,(_ZN34_INTERNAL_09e9c3b5_4_k_cu_8304f0d24cuda3std6ranges3__45__cpo4cendE - _ZN34_INTERNAL_09e9c3b5_4_k_cu_8304f0d24cuda3std3__45__cpo4cendE)
_ZN34_INTERNAL_09e9c3b5_4_k_cu_8304f0d24cuda3std3__45__cpo4cendE:
	.zero		1
	.type		_ZN34_INTERNAL_09e9c3b5_4_k_cu_8304f0d24cuda3std6ranges3__45__cpo4cendE,@object
	.size		_ZN34_INTERNAL_09e9c3b5_4_k_cu_8304f0d24cuda3std6ranges3__45__cpo4cendE,(_ZN34_INTERNAL_09e9c3b5_4_k_cu_8304f0d24cuda3std3__420unreachable_sentinelE - _ZN34_INTERNAL_09e9c3b5_4_k_cu_8304f0d24cuda3std6ranges3__45__cpo4cendE)
_ZN34_INTERNAL_09e9c3b5_4_k_cu_8304f0d24cuda3std6ranges3__45__cpo4cendE:
	.zero		1
	.type		_ZN34_INTERNAL_09e9c3b5_4_k_cu_8304f0d24cuda3std3__420unreachable_sentinelE,@object
	.size		_ZN34_INTERNAL_09e9c3b5_4_k_cu_8304f0d24cuda3std3__420unreachable_sentinelE,(_ZN34_INTERNAL_09e9c3b5_4_k_cu_8304f0d24cuda3std6ranges3__45__cpo5ssizeE - _ZN34_INTERNAL_09e9c3b5_4_k_cu_8304f0d24cuda3std3__420unreachable_sentinelE)
_ZN34_INTERNAL_09e9c3b5_4_k_cu_8304f0d24cuda3std3__420unreachable_sentinelE:
	.zero		1
	.type		_ZN34_INTERNAL_09e9c3b5_4_k_cu_8304f0d24cuda3std6ranges3__45__cpo5ssizeE,@object
	.size		_ZN34_INTERNAL_09e9c3b5_4_k_cu_8304f0d24cuda3std6ranges3__45__cpo5ssizeE,(_ZN34_INTERNAL_09e9c3b5_4_k_cu_8304f0d26thrust24THRUST_300001_SM_1000_NS12placeholders2_8E - _ZN34_INTERNAL_09e9c3b5_4_k_cu_8304f0d24cuda3std6ranges3__45__cpo5ssizeE)
_ZN34_INTERNAL_09e9c3b5_4_k_cu_8304f0d24cuda3std6ranges3__45__cpo5ssizeE:
	.zero		1
	.type		_ZN34_INTERNAL_09e9c3b5_4_k_cu_8304f0d26thrust24THRUST_300001_SM_1000_NS12placeholders2_8E,@object
	.size		_ZN34_INTERNAL_09e9c3b5_4_k_cu_8304f0d26thrust24THRUST_300001_SM_1000_NS12placeholders2_8E,(_ZN34_INTERNAL_09e9c3b5_4_k_cu_8304f0d24cuda3std3__45__cpo5crendE - _ZN34_INTERNAL_09e9c3b5_4_k_cu_8304f0d26thrust24THRUST_300001_SM_1000_NS12placeholders2_8E)
_ZN34_INTERNAL_09e9c3b5_4_k_cu_8304f0d26thrust24THRUST_300001_SM_1000_NS12placeholders2_8E:
	.zero		1
	.type		_ZN34_INTERNAL_09e9c3b5_4_k_cu_8304f0d24cuda3std3__45__cpo5crendE,@object
	.size		_ZN34_INTERNAL_09e9c3b5_4_k_cu_8304f0d24cuda3std3__45__cpo5crendE,(_ZN34_INTERNAL_09e9c3b5_4_k_cu_8304f0d24cuda3std6ranges3__45__cpo4prevE - _ZN34_INTERNAL_09e9c3b5_4_k_cu_8304f0d24cuda3std3__45__cpo5crendE)
_ZN34_INTERNAL_09e9c3b5_4_k_cu_8304f0d24cuda3std3__45__cpo5crendE:
	.zero		1
	.type		_ZN34_INTERNAL_09e9c3b5_4_k_cu_8304f0d24cuda3std6ranges3__45__cpo4prevE,@object
	.size		_ZN34_INTERNAL_09e9c3b5_4_k_cu_8304f0d24cuda3std6ranges3__45__cpo4prevE,(_ZN34_INTERNAL_09e9c3b5_4_k_cu_8304f0d24cuda3std6ranges3__45__cpo9iter_moveE - _ZN34_INTERNAL_09e9c3b5_4_k_cu_8304f0d24cuda3std6ranges3__45__cpo4prevE)
_ZN34_INTERNAL_09e9c3b5_4_k_cu_8304f0d24cuda3std6ranges3__45__cpo4prevE:
	.zero		1
	.type		_ZN34_INTERNAL_09e9c3b5_4_k_cu_8304f0d24cuda3std6ranges3__45__cpo9iter_moveE,@object
	.size		_ZN34_INTERNAL_09e9c3b5_4_k_cu_8304f0d24cuda3std6ranges3__45__cpo9iter_moveE,(_ZN34_INTERNAL_09e9c3b5_4_k_cu_8304f0d26thrust24THRUST_300001_SM_1000_NS6system6detail10sequential3seqE - _ZN34_INTERNAL_09e9c3b5_4_k_cu_8304f0d24cuda3std6ranges3__45__cpo9iter_moveE)
_ZN34_INTERNAL_09e9c3b5_4_k_cu_8304f0d24cuda3std6ranges3__45__cpo9iter_moveE:
	.zero		1
	.type		_ZN34_INTERNAL_09e9c3b5_4_k_cu_8304f0d26thrust24THRUST_300001_SM_1000_NS6system6detail10sequential3seqE,@object
	.size		_ZN34_INTERNAL_09e9c3b5_4_k_cu_8304f0d26thrust24THRUST_300001_SM_1000_NS6system6detail10sequential3seqE,(.L_31 - _ZN34_INTERNAL_09e9c3b5_4_k_cu_8304f0d26thrust24THRUST_300001_SM_1000_NS6system6detail10sequential3seqE)
_ZN34_INTERNAL_09e9c3b5_4_k_cu_8304f0d26thrust24THRUST_300001_SM_1000_NS6system6detail10sequential3seqE:
	.zero		1
.L_31:


//--------------------- .nv.shared._ZN3cub18CUB_300001_SM_10006detail6reduce18DeviceReduceKernelINS2_10policy_hubIfyN4cuda3std3__44plusIfEEE10Policy1000EN6thrust24THRUST_300001_SM_1000_NS6detail15normal_iteratorINSD_10device_ptrIfEEEEyS9_fNS7_10__identityEEEvT0_PT3_T1_NS0_13GridEvenShareISN_EET2_T4_ --------------------------
	.section	.nv.shared._ZN3cub18CUB_300001_SM_10006detail6reduce18DeviceReduceKernelINS2_10policy_hubIfyN4cuda3std3__44plusIfEEE10Policy1000EN6thrust24THRUST_300001_SM_1000_NS6detail15normal_iteratorINSD_10device_ptrIfEEEEyS9_fNS7_10__identityEEEvT0_PT3_T1_NS0_13GridEvenShareISN_EET2_T4_,"aw",@nobits
	.sectionflags	@""
	.align	4
.nv.shared._ZN3cub18CUB_300001_SM_10006detail6reduce18DeviceReduceKernelINS2_10policy_hubIfyN4cuda3std3__44plusIfEEE10Policy1000EN6thrust24THRUST_300001_SM_1000_NS6detail15normal_iteratorINSD_10device_ptrIfEEEEyS9_fNS7_10__identityEEEvT0_PT3_T1_NS0_13GridEvenShareISN_EET2_T4_:
	.zero		1068


//--------------------- .nv.shared._ZN3cub18CUB_300001_SM_10006detail6reduce28DeviceReduceSingleTileKernelINS2_10policy_hubIfyN4cuda3std3__44plusIfEEE10Policy1000EN6thrust24THRUST_300001_SM_1000_NS6detail15normal_iteratorINSD_10device_ptrIfEEEEPfyS9_ffNS7_10__identityEEEvT0_T1_T2_T3_T4_T6_ --------------------------
	.section	.nv.shared._ZN3cub18CUB_300001_SM_10006detail6reduce28DeviceReduceSingleTileKernelINS2_10policy_hubIfyN4cuda3std3__44plusIfEEE10Policy1000EN6thrust24THRUST_300001_SM_1000_NS6detail15normal_iteratorINSD_10device_ptrIfEEEEPfyS9_ffNS7_10__identityEEEvT0_T1_T2_T3_T4_T6_,"aw",@nobits
	.sectionflags	@""
	.align	4
.nv.shared._ZN3cub18CUB_300001_SM_10006detail6reduce28DeviceReduceSingleTileKernelINS2_10policy_hubIfyN4cuda3std3__44plusIfEEE10Policy1000EN6thrust24THRUST_300001_SM_1000_NS6detail15normal_iteratorINSD_10device_ptrIfEEEEPfyS9_ffNS7_10__identityEEEvT0_T1_T2_T3_T4_T6_:
	.zero		1068


//--------------------- .nv.shared._ZN3cub18CUB_300001_SM_10006detail6reduce28DeviceReduceSingleTileKernelINS2_10policy_hubIfjN4cuda3std3__44plusIfEEE10Policy1000EPfSC_iS9_ffNS7_10__identityEEEvT0_T1_T2_T3_T4_T6_ --------------------------
	.section	.nv.shared._ZN3cub18CUB_300001_SM_10006detail6reduce28DeviceReduceSingleTileKernelINS2_10policy_hubIfjN4cuda3std3__44plusIfEEE10Policy1000EPfSC_iS9_ffNS7_10__identityEEEvT0_T1_T2_T3_T4_T6_,"aw",@nobits
	.sectionflags	@""
	.align	4
.nv.shared._ZN3cub18CUB_300001_SM_10006detail6reduce28DeviceReduceSingleTileKernelINS2_10policy_hubIfjN4cuda3std3__44plusIfEEE10Policy1000EPfSC_iS9_ffNS7_10__identityEEEvT0_T1_T2_T3_T4_T6_:
	.zero		1108


//--------------------- .nv.shared._ZN3cub18CUB_300001_SM_10006detail6reduce18DeviceReduceKernelINS2_10policy_hubIfjN4cuda3std3__44plusIfEEE10Policy1000EN6thrust24THRUST_300001_SM_1000_NS6detail15normal_iteratorINSD_10device_ptrIfEEEEjS9_fNS7_10__identityEEEvT0_PT3_T1_NS0_13GridEvenShareISN_EET2_T4_ --------------------------
	.section	.nv.shared._ZN3cub18CUB_300001_SM_10006detail6reduce18DeviceReduceKernelINS2_10policy_hubIfjN4cuda3std3__44plusIfEEE10Policy1000EN6thrust24THRUST_300001_SM_1000_NS6detail15normal_iteratorINSD_10device_ptrIfEEEEjS9_fNS7_10__identityEEEvT0_PT3_T1_NS0_13GridEvenShareISN_EET2_T4_,"aw",@nobits
	.sectionflags	@""
	.align	4
.nv.shared._ZN3cub18CUB_300001_SM_10006detail6reduce18DeviceReduceKernelINS2_10policy_hubIfjN4cuda3std3__44plusIfEEE10Policy1000EN6thrust24THRUST_300001_SM_1000_NS6detail15normal_iteratorINSD_10device_ptrIfEEEEjS9_fNS7_10__identityEEEvT0_PT3_T1_NS0_13GridEvenShareISN_EET2_T4_:
	.zero		1108


//--------------------- .nv.shared._ZN3cub18CUB_300001_SM_10006detail6reduce28DeviceReduceSingleTileKernelINS2_10policy_hubIfjN4cuda3std3__44plusIfEEE10Policy1000EN6thrust24THRUST_300001_SM_1000_NS6detail15normal_iteratorINSD_10device_ptrIfEEEEPfjS9_ffNS7_10__identityEEEvT0_T1_T2_T3_T4_T6_ --------------------------
	.section	.nv.shared._ZN3cub18CUB_300001_SM_10006detail6reduce28DeviceReduceSingleTileKernelINS2_10policy_hubIfjN4cuda3std3__44plusIfEEE10Policy1000EN6thrust24THRUST_300001_SM_1000_NS6detail15normal_iteratorINSD_10device_ptrIfEEEEPfjS9_ffNS7_10__identityEEEvT0_T1_T2_T3_T4_T6_,"aw",@nobits
	.sectionflags	@""
	.align	4
.nv.shared._ZN3cub18CUB_300001_SM_10006detail6reduce28DeviceReduceSingleTileKernelINS2_10policy_hubIfjN4cuda3std3__44plusIfEEE10Policy1000EN6thrust24THRUST_300001_SM_1000_NS6detail15normal_iteratorINSD_10device_ptrIfEEEEPfjS9_ffNS7_10__identityEEEvT0_T1_T2_T3_T4_T6_:
	.zero		1108


//--------------------- .nv.constant0._ZN3cub18CUB_300001_SM_10006detail6reduce28DeviceReduceSingleTileKernelINS2_10policy_hubIfyN4cuda3std3__44plusIfEEE10Policy1000EPfSC_iS9_ffNS7_10__identityEEEvT0_T1_T2_T3_T4_T6_ --------------------------
	.section	.nv.constant0._ZN3cub18CUB_300001_SM_10006detail6reduce28DeviceReduceSingleTileKernelINS2_10policy_hubIfyN4cuda3std3__44plusIfEEE10Policy1000EPfSC_iS9_ffNS7_10__identityEEEvT0_T1_T2_T3_T4_T6_,"a",@progbits
	.sectionflags	@""
	.align	4
.nv.constant0._ZN3cub18CUB_300001_SM_10006detail6reduce28DeviceReduceSingleTileKernelINS2_10policy_hubIfyN4cuda3std3__44plusIfEEE10Policy1000EPfSC_iS9_ffNS7_10__identityEEEvT0_T1_T2_T3_T4_T6_:
	.zero		925


//--------------------- .nv.constant0._ZN3cub18CUB_300001_SM_10006detail6reduce18DeviceReduceKernelINS2_10policy_hubIfyN4cuda3std3__44plusIfEEE10Policy1000EN6thrust24THRUST_300001_SM_1000_NS6detail15normal_iteratorINSD_10device_ptrIfEEEEyS9_fNS7_10__identityEEEvT0_PT3_T1_NS0_13GridEvenShareISN_EET2_T4_ --------------------------
	.section	.nv.constant0._ZN3cub18CUB_300001_SM_10006detail6reduce18DeviceReduceKernelINS2_10policy_hubIfyN4cuda3std3__44plusIfEEE10Policy1000EN6thrust24THRUST_300001_SM_1000_NS6detail15normal_iteratorINSD_10device_ptrIfEEEEyS9_fNS7_10__identityEEEvT0_PT3_T1_NS0_13GridEvenShareISN_EET2_T4_,"a",@progbits
	.sectionflags	@""
	.align	4
.nv.constant0._ZN3cub18CUB_300001_SM_10006detail6reduce18DeviceReduceKernelINS2_10policy_hubIfyN4cuda3std3__44plusIfEEE10Policy1000EN6thrust24THRUST_300001_SM_1000_NS6detail15normal_iteratorINSD_10device_ptrIfEEEEyS9_fNS7_10__identityEEEvT0_PT3_T1_NS0_13GridEvenShareISN_EET2_T4_:
	.zero		994


//--------------------- .nv.constant0._ZN3cub18CUB_300001_SM_10006detail6reduce28DeviceReduceSingleTileKernelINS2_10policy_hubIfyN4cuda3std3__44plusIfEEE10Policy1000EN6thrust24THRUST_300001_SM_1000_NS6detail15normal_iteratorINSD_10device_ptrIfEEEEPfyS9_ffNS7_10__identityEEEvT0_T1_T2_T3_T4_T6_ --------------------------
	.section	.nv.constant0._ZN3cub18CUB_300001_SM_10006detail6reduce28DeviceReduceSingleTileKernelINS2_10policy_hubIfyN4cuda3std3__44plusIfEEE10Policy1000EN6thrust24THRUST_300001_SM_1000_NS6detail15normal_iteratorINSD_10device_ptrIfEEEEPfyS9_ffNS7_10__identityEEEvT0_T1_T2_T3_T4_T6_,"a",@progbits
	.sectionflags	@""
	.align	4
.nv.constant0._ZN3cub18CUB_300001_SM_10006detail6reduce28DeviceReduceSingleTileKernelINS2_10policy_hubIfyN4cuda3std3__44plusIfEEE10Policy1000EN6thrust24THRUST_300001_SM_1000_NS6detail15normal_iteratorINSD_10device_ptrIfEEEEPfyS9_ffNS7_10__identityEEEvT0_T1_T2_T3_T4_T6_:
	.zero		929


//--------------------- .nv.constant0._ZN3cub18CUB_300001_SM_10006detail6reduce28DeviceReduceSingleTileKernelINS2_10policy_hubIfjN4cuda3std3__44plusIfEEE10Policy1000EPfSC_iS9_ffNS7_10__identityEEEvT0_T1_T2_T3_T4_T6_ --------------------------
	.section	.nv.constant0._ZN3cub18CUB_300001_SM_10006detail6reduce28DeviceReduceSingleTileKernelINS2_10policy_hubIfjN4cuda3std3__44plusIfEEE10Policy1000EPfSC_iS9_ffNS7_10__identityEEEvT0_T1_T2_T3_T4_T6_,"a",@progbits
	.sectionflags	@""
	.align	4
.nv.constant0._ZN3cub18CUB_300001_SM_10006detail6reduce28DeviceReduceSingleTileKernelINS2_10policy_hubIfjN4cuda3std3__44plusIfEEE10Policy1000EPfSC_iS9_ffNS7_10__identityEEEvT0_T1_T2_T3_T4_T6_:
	.zero		925


//--------------------- .nv.constant0._ZN3cub18CUB_300001_SM_10006detail6reduce18DeviceReduceKernelINS2_10policy_hubIfjN4cuda3std3__44plusIfEEE10Policy1000EN6thrust24THRUST_300001_SM_1000_NS6detail15normal_iteratorINSD_10device_ptrIfEEEEjS9_fNS7_10__identityEEEvT0_PT3_T1_NS0_13GridEvenShareISN_EET2_T4_ --------------------------
	.section	.nv.constant0._ZN3cub18CUB_300001_SM_10006detail6reduce18DeviceReduceKernelINS2_10policy_hubIfjN4cuda3std3__44plusIfEEE10Policy1000EN6thrust24THRUST_300001_SM_1000_NS6detail15normal_iteratorINSD_10device_ptrIfEEEEjS9_fNS7_10__identityEEEvT0_PT3_T1_NS0_13GridEvenShareISN_EET2_T4_,"a",@progbits
	.sectionflags	@""
	.align	4
.nv.constant0._ZN3cub18CUB_300001_SM_10006detail6reduce18DeviceReduceKernelINS2_10policy_hubIfjN4cuda3std3__44plusIfEEE10Policy1000EN6thrust24THRUST_300001_SM_1000_NS6detail15normal_iteratorINSD_10device_ptrIfEEEEjS9_fNS7_10__identityEEEvT0_PT3_T1_NS0_13GridEvenShareISN_EET2_T4_:
	.zero		958


//--------------------- .nv.constant0._ZN3cub18CUB_300001_SM_10006detail6reduce28DeviceReduceSingleTileKernelINS2_10policy_hubIfjN4cuda3std3__44plusIfEEE10Policy1000EN6thrust24THRUST_300001_SM_1000_NS6detail15normal_iteratorINSD_10device_ptrIfEEEEPfjS9_ffNS7_10__identityEEEvT0_T1_T2_T3_T4_T6_ --------------------------
	.section	.nv.constant0._ZN3cub18CUB_300001_SM_10006detail6reduce28DeviceReduceSingleTileKernelINS2_10policy_hubIfjN4cuda3std3__44plusIfEEE10Policy1000EN6thrust24THRUST_300001_SM_1000_NS6detail15normal_iteratorINSD_10device_ptrIfEEEEPfjS9_ffNS7_10__identityEEEvT0_T1_T2_T3_T4_T6_,"a",@progbits
	.sectionflags	@""
	.align	4
.nv.constant0._ZN3cub18CUB_300001_SM_10006detail6reduce28DeviceReduceSingleTileKernelINS2_10policy_hubIfjN4cuda3std3__44plusIfEEE10Policy1000EN6thrust24THRUST_300001_SM_1000_NS6detail15normal_iteratorINSD_10device_ptrIfEEEEPfjS9_ffNS7_10__identityEEEvT0_T1_T2_T3_T4_T6_:
	.zero		925


//--------------------- .nv.constant0._ZN3cub18CUB_300001_SM_10006detail9transform16transform_kernelINS2_10policy_hubILb1EN4cuda3std3__45tupleIJN6thrust24THRUST_300001_SM_1000_NS6detail15normal_iteratorINSA_10device_ptrIfEEEESF_EEEE10policy1000El16multiply_functorSF_JPfSK_EEEvT0_iT1_T2_DpNS2_10kernel_argIT3_EE --------------------------
	.section	.nv.constant0._ZN3cub18CUB_300001_SM_10006detail9transform16transform_kernelINS2_10policy_hubILb1EN4cuda3std3__45tupleIJN6thrust24THRUST_300001_SM_1000_NS6detail15normal_iteratorINSA_10device_ptrIfEEEESF_EEEE10policy1000El16multiply_functorSF_JPfSK_EEEvT0_iT1_T2_DpNS2_10kernel_argIT3_EE,"a",@progbits
	.sectionflags	@""
	.align	4
.nv.constant0._ZN3cub18CUB_300001_SM_10006detail9transform16transform_kernelINS2_10policy_hubILb1EN4cuda3std3__45tupleIJN6thrust24THRUST_300001_SM_1000_NS6detail15normal_iteratorINSA_10device_ptrIfEEEESF_EEEE10policy1000El16multiply_functorSF_JPfSK_EEEvT0_iT1_T2_DpNS2_10kernel_argIT3_EE:
	.zero		952


//--------------------- .nv.constant0._ZN3cub18CUB_300001_SM_10006detail9transform16transform_kernelINS2_10policy_hubILb1EN4cuda3std3__45tupleIJN6thrust24THRUST_300001_SM_1000_NS6detail15normal_iteratorINSA_10device_ptrIfEEEESF_EEEE10policy1000Ei16multiply_functorSF_JPfSK_EEEvT0_iT1_T2_DpNS2_10kernel_argIT3_EE --------------------------
	.section	.nv.constant0._ZN3cub18CUB_300001_SM_10006detail9transform16transform_kernelINS2_10policy_hubILb1EN4cuda3std3__45tupleIJN6thrust24THRUST_300001_SM_1000_NS6detail15normal_iteratorINSA_10device_ptrIfEEEESF_EEEE10policy1000Ei16multiply_functorSF_JPfSK_EEEvT0_iT1_T2_DpNS2_10kernel_argIT3_EE,"a",@progbits
	.sectionflags	@""
	.align	4
.nv.constant0._ZN3cub18CUB_300001_SM_10006detail9transform16transform_kernelINS2_10policy_hubILb1EN4cuda3std3__45tupleIJN6thrust24THRUST_300001_SM_1000_NS6detail15normal_iteratorINSA_10device_ptrIfEEEESF_EEEE10policy1000Ei16multiply_functorSF_JPfSK_EEEvT0_iT1_T2_DpNS2_10kernel_argIT3_EE:
	.zero		952


//--------------------- .nv.constant0._ZN3cub18CUB_300001_SM_10006detail8for_each13static_kernelINS2_12policy_hub_t12policy_500_tElN6thrust24THRUST_300001_SM_1000_NS8cuda_cub6__fill7functorINS7_6detail15normal_iteratorINS7_10device_ptrIfEEEEfEEEEvT0_T1_ --------------------------
	.section	.nv.constant0._ZN3cub18CUB_300001_SM_10006detail8for_each13static_kernelINS2_12policy_hub_t12policy_500_tElN6thrust24THRUST_300001_SM_1000_NS8cuda_cub6__fill7functorINS7_6detail15normal_iteratorINS7_10device_ptrIfEEEEfEEEEvT0_T1_,"a",@progbits
	.sectionflags	@""
	.align	4
.nv.constant0._ZN3cub18CUB_300001_SM_10006detail8for_each13static_kernelINS2_12policy_hub_t12policy_500_tElN6thrust24THRUST_300001_SM_1000_NS8cuda_cub6__fill7functorINS7_6detail15normal_iteratorINS7_10device_ptrIfEEEEfEEEEvT0_T1_:
	.zero		920


//--------------------- .nv.constant0._ZN3cub18CUB_300001_SM_10006detail8for_each13static_kernelINS2_12policy_hub_t12policy_500_tEmN6thrust24THRUST_300001_SM_1000_NS8cuda_cub20__uninitialized_fill7functorINS7_10device_ptrIfEEfEEEEvT0_T1_ --------------------------
	.section	.nv.constant0._ZN3cub18CUB_300001_SM_10006detail8for_each13static_kernelINS2_12policy_hub_t12policy_500_tEmN6thrust24THRUST_300001_SM_1000_NS8cuda_cub20__uninitialized_fill7functorINS7_10device_ptrIfEEfEEEEvT0_T1_,"a",@progbits
	.sectionflags	@""
	.align	4
.nv.constant0._ZN3cub18CUB_300001_SM_10006detail8for_each13static_kernelINS2_12policy_hub_t12policy_500_tEmN6thrust24THRUST_300001_SM_1000_NS8cuda_cub20__uninitialized_fill7functorINS7_10device_ptrIfEEfEEEEvT0_T1_:
	.zero		920


//--------------------- .nv.constant0._ZN3cub18CUB_300001_SM_10006detail8for_each13static_kernelINS2_12policy_hub_t12policy_500_tEmN6thrust24THRUST_300001_SM_1000_NS8cuda_cub6__fill7functorINS7_6detail15normal_iteratorINS7_10device_ptrIfEEEEfEEEEvT0_T1_ --------------------------
	.section	.nv.constant0._ZN3cub18CUB_300001_SM_10006detail8for_each13static_kernelINS2_12policy_hub_t12policy_500_tEmN6thrust24THRUST_300001_SM_1000_NS8cuda_cub6__fill7functorINS7_6detail15normal_iteratorINS7_10device_ptrIfEEEEfEEEEvT0_T1_,"a",@progbits
	.sectionflags	@""
	.align	4
.nv.constant0._ZN3cub18CUB_300001_SM_10006detail8for_each13static_kernelINS2_12policy_hub_t12policy_500_tEmN6thrust24THRUST_300001_SM_1000_NS8cuda_cub6__fill7functorINS7_6detail15normal_iteratorINS7_10device_ptrIfEEEEfEEEEvT0_T1_:
	.zero		920


//--------------------- .nv.constant0._ZN3cub18CUB_300001_SM_10006detail11EmptyKernelIvEEvv --------------------------
	.section	.nv.constant0._ZN3cub18CUB_300001_SM_10006detail11EmptyKernelIvEEvv,"a",@progbits
	.sectionflags	@""
	.align	4
.nv.constant0._ZN3cub18CUB_300001_SM_10006detail11EmptyKernelIvEEvv:
	.zero		896


//--------------------- SYMBOLS --------------------------

	.type		.nv.reservedSmem.offset0,@object
	.size		.nv.reservedSmem.offset0,0x4
	.type		.nv.reservedSmem.cap,@object
	.size		.nv.reservedSmem.cap,0x4
